//
// Generated by NVIDIA NVVM Compiler
//
// Compiler Build ID: CL-36424714
// Cuda compilation tools, release 13.0, V13.0.88
// Based on NVVM 20.0.0
//

.version 9.0
.target sm_100
.address_size 64

	// .globl	_Z25generate_gbm_paths_kernelPKfS0_S0_S0_Pfiiify
.global .align 4 .b8 precalc_xorwow_matrix[102400];
.global .align 4 .b8 precalc_xorwow_offset_matrix[102400];
.global .align 4 .b8 mrg32k3aM1[2304];
.global .align 4 .b8 mrg32k3aM2[2304];
.global .align 4 .b8 mrg32k3aM1SubSeq[2016];
.global .align 4 .b8 mrg32k3aM2SubSeq[2016];
.global .align 4 .b8 mrg32k3aM1Seq[2304];
.global .align 4 .b8 mrg32k3aM2Seq[2304];
.const .align 8 .b8 __cr_lgamma_table[72];
// _ZZ36calculate_performance_metrics_kernelPKfPfS1_S1_ifE10shared_sum has been demoted
// _ZZ36calculate_performance_metrics_kernelPKfPfS1_S1_ifE13shared_sum_sq has been demoted
// _ZZ36calculate_performance_metrics_kernelPKfPfS1_S1_ifE15shared_downside has been demoted
.extern .shared .align 16 .b8 shared_random[];

.visible .entry _Z25generate_gbm_paths_kernelPKfS0_S0_S0_Pfiiify(
	.param .u64 .ptr .align 1 _Z25generate_gbm_paths_kernelPKfS0_S0_S0_Pfiiify_param_0,
	.param .u64 .ptr .align 1 _Z25generate_gbm_paths_kernelPKfS0_S0_S0_Pfiiify_param_1,
	.param .u64 .ptr .align 1 _Z25generate_gbm_paths_kernelPKfS0_S0_S0_Pfiiify_param_2,
	.param .u64 .ptr .align 1 _Z25generate_gbm_paths_kernelPKfS0_S0_S0_Pfiiify_param_3,
	.param .u64 .ptr .align 1 _Z25generate_gbm_paths_kernelPKfS0_S0_S0_Pfiiify_param_4,
	.param .u32 _Z25generate_gbm_paths_kernelPKfS0_S0_S0_Pfiiify_param_5,
	.param .u32 _Z25generate_gbm_paths_kernelPKfS0_S0_S0_Pfiiify_param_6,
	.param .u32 _Z25generate_gbm_paths_kernelPKfS0_S0_S0_Pfiiify_param_7,
	.param .f32 _Z25generate_gbm_paths_kernelPKfS0_S0_S0_Pfiiify_param_8,
	.param .u64 _Z25generate_gbm_paths_kernelPKfS0_S0_S0_Pfiiify_param_9
)
{
	.local .align 16 .b8 	__local_depot0[112];
	.reg .b64 	%SP;
	.reg .b64 	%SPL;
	.reg .pred 	%p<105>;
	.reg .b32 	%r<1505>;
	.reg .b32 	%f<333>;
	.reg .b64 	%rd<99>;

	mov.u64 	%SPL, __local_depot0;
	ld.param.u64 	%rd22, [_Z25generate_gbm_paths_kernelPKfS0_S0_S0_Pfiiify_param_0];
	ld.param.u64 	%rd23, [_Z25generate_gbm_paths_kernelPKfS0_S0_S0_Pfiiify_param_1];
	ld.param.u64 	%rd24, [_Z25generate_gbm_paths_kernelPKfS0_S0_S0_Pfiiify_param_2];
	ld.param.u64 	%rd25, [_Z25generate_gbm_paths_kernelPKfS0_S0_S0_Pfiiify_param_4];
	ld.param.u32 	%r667, [_Z25generate_gbm_paths_kernelPKfS0_S0_S0_Pfiiify_param_5];
	ld.param.u32 	%r665, [_Z25generate_gbm_paths_kernelPKfS0_S0_S0_Pfiiify_param_6];
	ld.param.u32 	%r666, [_Z25generate_gbm_paths_kernelPKfS0_S0_S0_Pfiiify_param_7];
	ld.param.f32 	%f19, [_Z25generate_gbm_paths_kernelPKfS0_S0_S0_Pfiiify_param_8];
	ld.param.u64 	%rd21, [_Z25generate_gbm_paths_kernelPKfS0_S0_S0_Pfiiify_param_9];
	cvta.to.global.u64 	%rd1, %rd22;
	cvta.to.global.u64 	%rd2, %rd24;
	cvta.to.global.u64 	%rd3, %rd23;
	cvta.to.global.u64 	%rd4, %rd25;
	add.u64 	%rd5, %SPL, 48;
	mov.u32 	%r668, %ctaid.x;
	mov.u32 	%r669, %ntid.x;
	mov.u32 	%r1, %tid.x;
	mad.lo.s32 	%r2, %r668, %r669, %r1;
	setp.ge.s32 	%p1, %r2, %r667;
	@%p1 bra 	$L__BB0_157;
	add.u64 	%rd6, %SPL, 0;
	cvt.u32.u64 	%r670, %rd21;
	xor.b32  	%r671, %r670, -1429050551;
	mul.lo.s32 	%r672, %r671, 1099087573;
	{ .reg .b32 tmp; mov.b64 {tmp, %r673}, %rd21; }
	xor.b32  	%r674, %r673, -136515619;
	mul.lo.s32 	%r675, %r674, -1703105765;
	add.s32 	%r676, %r672, %r675;
	add.s32 	%r1437, %r676, 6615241;
	add.s32 	%r1162, %r672, 123456789;
	st.local.v2.u32 	[%rd6], {%r1437, %r1162};
	xor.b32  	%r1161, %r672, 362436069;
	add.s32 	%r1160, %r675, 521288629;
	st.local.v2.u32 	[%rd6+8], {%r1161, %r1160};
	xor.b32  	%r1159, %r675, 88675123;
	add.s32 	%r1158, %r672, 5783321;
	st.local.v2.u32 	[%rd6+16], {%r1159, %r1158};
	setp.eq.s32 	%p2, %r2, 0;
	@%p2 bra 	$L__BB0_116;
	cvt.s64.s32 	%rd96, %r2;
	mov.b32 	%r1145, 0;
$L__BB0_3:
	mov.u64 	%rd8, %rd96;
	and.b64  	%rd9, %rd8, 3;
	setp.eq.s64 	%p3, %rd9, 0;
	@%p3 bra 	$L__BB0_115;
	mul.wide.u32 	%rd28, %r1145, 3200;
	mov.u64 	%rd29, precalc_xorwow_matrix;
	add.s64 	%rd10, %rd29, %rd28;
	mov.b32 	%r1158, 0;
	mov.u32 	%r1159, %r1158;
	mov.u32 	%r1160, %r1158;
	mov.u32 	%r1161, %r1158;
	mov.u32 	%r1162, %r1158;
	mov.u32 	%r1151, %r1158;
$L__BB0_5:
	mul.wide.u32 	%rd30, %r1151, 4;
	add.s64 	%rd31, %rd6, %rd30;
	ld.local.u32 	%r21, [%rd31+4];
	shl.b32 	%r22, %r1151, 5;
	mov.b32 	%r1157, 0;
$L__BB0_6:
	.pragma "nounroll";
	shr.u32 	%r680, %r21, %r1157;
	and.b32  	%r681, %r680, 1;
	setp.eq.b32 	%p4, %r681, 1;
	not.pred 	%p5, %p4;
	add.s32 	%r682, %r22, %r1157;
	mul.lo.s32 	%r683, %r682, 5;
	mul.wide.u32 	%rd32, %r683, 4;
	add.s64 	%rd11, %rd10, %rd32;
	@%p5 bra 	$L__BB0_8;
	ld.global.nc.u32 	%r684, [%rd11];
	xor.b32  	%r1162, %r1162, %r684;
	ld.global.nc.u32 	%r685, [%rd11+4];
	xor.b32  	%r1161, %r1161, %r685;
	ld.global.nc.u32 	%r686, [%rd11+8];
	xor.b32  	%r1160, %r1160, %r686;
	ld.global.nc.u32 	%r687, [%rd11+12];
	xor.b32  	%r1159, %r1159, %r687;
	ld.global.nc.u32 	%r688, [%rd11+16];
	xor.b32  	%r1158, %r1158, %r688;
$L__BB0_8:
	and.b32  	%r690, %r680, 2;
	setp.eq.s32 	%p6, %r690, 0;
	@%p6 bra 	$L__BB0_10;
	ld.global.nc.u32 	%r691, [%rd11+20];
	xor.b32  	%r1162, %r1162, %r691;
	ld.global.nc.u32 	%r692, [%rd11+24];
	xor.b32  	%r1161, %r1161, %r692;
	ld.global.nc.u32 	%r693, [%rd11+28];
	xor.b32  	%r1160, %r1160, %r693;
	ld.global.nc.u32 	%r694, [%rd11+32];
	xor.b32  	%r1159, %r1159, %r694;
	ld.global.nc.u32 	%r695, [%rd11+36];
	xor.b32  	%r1158, %r1158, %r695;
$L__BB0_10:
	and.b32  	%r697, %r680, 4;
	setp.eq.s32 	%p7, %r697, 0;
	@%p7 bra 	$L__BB0_12;
	ld.global.nc.u32 	%r698, [%rd11+40];
	xor.b32  	%r1162, %r1162, %r698;
	ld.global.nc.u32 	%r699, [%rd11+44];
	xor.b32  	%r1161, %r1161, %r699;
	ld.global.nc.u32 	%r700, [%rd11+48];
	xor.b32  	%r1160, %r1160, %r700;
	ld.global.nc.u32 	%r701, [%rd11+52];
	xor.b32  	%r1159, %r1159, %r701;
	ld.global.nc.u32 	%r702, [%rd11+56];
	xor.b32  	%r1158, %r1158, %r702;
$L__BB0_12:
	and.b32  	%r704, %r680, 8;
	setp.eq.s32 	%p8, %r704, 0;
	@%p8 bra 	$L__BB0_14;
	ld.global.nc.u32 	%r705, [%rd11+60];
	xor.b32  	%r1162, %r1162, %r705;
	ld.global.nc.u32 	%r706, [%rd11+64];
	xor.b32  	%r1161, %r1161, %r706;
	ld.global.nc.u32 	%r707, [%rd11+68];
	xor.b32  	%r1160, %r1160, %r707;
	ld.global.nc.u32 	%r708, [%rd11+72];
	xor.b32  	%r1159, %r1159, %r708;
	ld.global.nc.u32 	%r709, [%rd11+76];
	xor.b32  	%r1158, %r1158, %r709;
$L__BB0_14:
	and.b32  	%r711, %r680, 16;
	setp.eq.s32 	%p9, %r711, 0;
	@%p9 bra 	$L__BB0_16;
	ld.global.nc.u32 	%r712, [%rd11+80];
	xor.b32  	%r1162, %r1162, %r712;
	ld.global.nc.u32 	%r713, [%rd11+84];
	xor.b32  	%r1161, %r1161, %r713;
	ld.global.nc.u32 	%r714, [%rd11+88];
	xor.b32  	%r1160, %r1160, %r714;
	ld.global.nc.u32 	%r715, [%rd11+92];
	xor.b32  	%r1159, %r1159, %r715;
	ld.global.nc.u32 	%r716, [%rd11+96];
	xor.b32  	%r1158, %r1158, %r716;
$L__BB0_16:
	and.b32  	%r718, %r680, 32;
	setp.eq.s32 	%p10, %r718, 0;
	@%p10 bra 	$L__BB0_18;
	ld.global.nc.u32 	%r719, [%rd11+100];
	xor.b32  	%r1162, %r1162, %r719;
	ld.global.nc.u32 	%r720, [%rd11+104];
	xor.b32  	%r1161, %r1161, %r720;
	ld.global.nc.u32 	%r721, [%rd11+108];
	xor.b32  	%r1160, %r1160, %r721;
	ld.global.nc.u32 	%r722, [%rd11+112];
	xor.b32  	%r1159, %r1159, %r722;
	ld.global.nc.u32 	%r723, [%rd11+116];
	xor.b32  	%r1158, %r1158, %r723;
$L__BB0_18:
	and.b32  	%r725, %r680, 64;
	setp.eq.s32 	%p11, %r725, 0;
	@%p11 bra 	$L__BB0_20;
	ld.global.nc.u32 	%r726, [%rd11+120];
	xor.b32  	%r1162, %r1162, %r726;
	ld.global.nc.u32 	%r727, [%rd11+124];
	xor.b32  	%r1161, %r1161, %r727;
	ld.global.nc.u32 	%r728, [%rd11+128];
	xor.b32  	%r1160, %r1160, %r728;
	ld.global.nc.u32 	%r729, [%rd11+132];
	xor.b32  	%r1159, %r1159, %r729;
	ld.global.nc.u32 	%r730, [%rd11+136];
	xor.b32  	%r1158, %r1158, %r730;
$L__BB0_20:
	and.b32  	%r732, %r680, 128;
	setp.eq.s32 	%p12, %r732, 0;
	@%p12 bra 	$L__BB0_22;
	ld.global.nc.u32 	%r733, [%rd11+140];
	xor.b32  	%r1162, %r1162, %r733;
	ld.global.nc.u32 	%r734, [%rd11+144];
	xor.b32  	%r1161, %r1161, %r734;
	ld.global.nc.u32 	%r735, [%rd11+148];
	xor.b32  	%r1160, %r1160, %r735;
	ld.global.nc.u32 	%r736, [%rd11+152];
	xor.b32  	%r1159, %r1159, %r736;
	ld.global.nc.u32 	%r737, [%rd11+156];
	xor.b32  	%r1158, %r1158, %r737;
$L__BB0_22:
	and.b32  	%r739, %r680, 256;
	setp.eq.s32 	%p13, %r739, 0;
	@%p13 bra 	$L__BB0_24;
	ld.global.nc.u32 	%r740, [%rd11+160];
	xor.b32  	%r1162, %r1162, %r740;
	ld.global.nc.u32 	%r741, [%rd11+164];
	xor.b32  	%r1161, %r1161, %r741;
	ld.global.nc.u32 	%r742, [%rd11+168];
	xor.b32  	%r1160, %r1160, %r742;
	ld.global.nc.u32 	%r743, [%rd11+172];
	xor.b32  	%r1159, %r1159, %r743;
	ld.global.nc.u32 	%r744, [%rd11+176];
	xor.b32  	%r1158, %r1158, %r744;
$L__BB0_24:
	and.b32  	%r746, %r680, 512;
	setp.eq.s32 	%p14, %r746, 0;
	@%p14 bra 	$L__BB0_26;
	ld.global.nc.u32 	%r747, [%rd11+180];
	xor.b32  	%r1162, %r1162, %r747;
	ld.global.nc.u32 	%r748, [%rd11+184];
	xor.b32  	%r1161, %r1161, %r748;
	ld.global.nc.u32 	%r749, [%rd11+188];
	xor.b32  	%r1160, %r1160, %r749;
	ld.global.nc.u32 	%r750, [%rd11+192];
	xor.b32  	%r1159, %r1159, %r750;
	ld.global.nc.u32 	%r751, [%rd11+196];
	xor.b32  	%r1158, %r1158, %r751;
$L__BB0_26:
	and.b32  	%r753, %r680, 1024;
	setp.eq.s32 	%p15, %r753, 0;
	@%p15 bra 	$L__BB0_28;
	ld.global.nc.u32 	%r754, [%rd11+200];
	xor.b32  	%r1162, %r1162, %r754;
	ld.global.nc.u32 	%r755, [%rd11+204];
	xor.b32  	%r1161, %r1161, %r755;
	ld.global.nc.u32 	%r756, [%rd11+208];
	xor.b32  	%r1160, %r1160, %r756;
	ld.global.nc.u32 	%r757, [%rd11+212];
	xor.b32  	%r1159, %r1159, %r757;
	ld.global.nc.u32 	%r758, [%rd11+216];
	xor.b32  	%r1158, %r1158, %r758;
$L__BB0_28:
	and.b32  	%r760, %r680, 2048;
	setp.eq.s32 	%p16, %r760, 0;
	@%p16 bra 	$L__BB0_30;
	ld.global.nc.u32 	%r761, [%rd11+220];
	xor.b32  	%r1162, %r1162, %r761;
	ld.global.nc.u32 	%r762, [%rd11+224];
	xor.b32  	%r1161, %r1161, %r762;
	ld.global.nc.u32 	%r763, [%rd11+228];
	xor.b32  	%r1160, %r1160, %r763;
	ld.global.nc.u32 	%r764, [%rd11+232];
	xor.b32  	%r1159, %r1159, %r764;
	ld.global.nc.u32 	%r765, [%rd11+236];
	xor.b32  	%r1158, %r1158, %r765;
$L__BB0_30:
	and.b32  	%r767, %r680, 4096;
	setp.eq.s32 	%p17, %r767, 0;
	@%p17 bra 	$L__BB0_32;
	ld.global.nc.u32 	%r768, [%rd11+240];
	xor.b32  	%r1162, %r1162, %r768;
	ld.global.nc.u32 	%r769, [%rd11+244];
	xor.b32  	%r1161, %r1161, %r769;
	ld.global.nc.u32 	%r770, [%rd11+248];
	xor.b32  	%r1160, %r1160, %r770;
	ld.global.nc.u32 	%r771, [%rd11+252];
	xor.b32  	%r1159, %r1159, %r771;
	ld.global.nc.u32 	%r772, [%rd11+256];
	xor.b32  	%r1158, %r1158, %r772;
$L__BB0_32:
	and.b32  	%r774, %r680, 8192;
	setp.eq.s32 	%p18, %r774, 0;
	@%p18 bra 	$L__BB0_34;
	ld.global.nc.u32 	%r775, [%rd11+260];
	xor.b32  	%r1162, %r1162, %r775;
	ld.global.nc.u32 	%r776, [%rd11+264];
	xor.b32  	%r1161, %r1161, %r776;
	ld.global.nc.u32 	%r777, [%rd11+268];
	xor.b32  	%r1160, %r1160, %r777;
	ld.global.nc.u32 	%r778, [%rd11+272];
	xor.b32  	%r1159, %r1159, %r778;
	ld.global.nc.u32 	%r779, [%rd11+276];
	xor.b32  	%r1158, %r1158, %r779;
$L__BB0_34:
	and.b32  	%r781, %r680, 16384;
	setp.eq.s32 	%p19, %r781, 0;
	@%p19 bra 	$L__BB0_36;
	ld.global.nc.u32 	%r782, [%rd11+280];
	xor.b32  	%r1162, %r1162, %r782;
	ld.global.nc.u32 	%r783, [%rd11+284];
	xor.b32  	%r1161, %r1161, %r783;
	ld.global.nc.u32 	%r784, [%rd11+288];
	xor.b32  	%r1160, %r1160, %r784;
	ld.global.nc.u32 	%r785, [%rd11+292];
	xor.b32  	%r1159, %r1159, %r785;
	ld.global.nc.u32 	%r786, [%rd11+296];
	xor.b32  	%r1158, %r1158, %r786;
$L__BB0_36:
	and.b32  	%r788, %r680, 32768;
	setp.eq.s32 	%p20, %r788, 0;
	@%p20 bra 	$L__BB0_38;
	ld.global.nc.u32 	%r789, [%rd11+300];
	xor.b32  	%r1162, %r1162, %r789;
	ld.global.nc.u32 	%r790, [%rd11+304];
	xor.b32  	%r1161, %r1161, %r790;
	ld.global.nc.u32 	%r791, [%rd11+308];
	xor.b32  	%r1160, %r1160, %r791;
	ld.global.nc.u32 	%r792, [%rd11+312];
	xor.b32  	%r1159, %r1159, %r792;
	ld.global.nc.u32 	%r793, [%rd11+316];
	xor.b32  	%r1158, %r1158, %r793;
$L__BB0_38:
	add.s32 	%r1157, %r1157, 16;
	setp.ne.s32 	%p21, %r1157, 32;
	@%p21 bra 	$L__BB0_6;
	mad.lo.s32 	%r794, %r1151, -31, %r22;
	add.s32 	%r1151, %r794, 1;
	setp.ne.s32 	%p22, %r1151, 5;
	@%p22 bra 	$L__BB0_5;
	st.local.u32 	[%rd6+4], %r1162;
	st.local.v2.u32 	[%rd6+8], {%r1161, %r1160};
	st.local.v2.u32 	[%rd6+16], {%r1159, %r1158};
	setp.eq.s64 	%p23, %rd9, 1;
	@%p23 bra 	$L__BB0_115;
	mov.b32 	%r1158, 0;
	mov.u32 	%r1159, %r1158;
	mov.u32 	%r1160, %r1158;
	mov.u32 	%r1161, %r1158;
	mov.u32 	%r1162, %r1158;
	mov.u32 	%r1243, %r1158;
$L__BB0_42:
	mul.wide.u32 	%rd33, %r1243, 4;
	add.s64 	%rd34, %rd6, %rd33;
	ld.local.u32 	%r197, [%rd34+4];
	shl.b32 	%r198, %r1243, 5;
	mov.b32 	%r1249, 0;
$L__BB0_43:
	.pragma "nounroll";
	shr.u32 	%r797, %r197, %r1249;
	and.b32  	%r798, %r797, 1;
	setp.eq.b32 	%p24, %r798, 1;
	not.pred 	%p25, %p24;
	add.s32 	%r799, %r198, %r1249;
	mul.lo.s32 	%r800, %r799, 5;
	mul.wide.u32 	%rd35, %r800, 4;
	add.s64 	%rd12, %rd10, %rd35;
	@%p25 bra 	$L__BB0_45;
	ld.global.nc.u32 	%r801, [%rd12];
	xor.b32  	%r1162, %r1162, %r801;
	ld.global.nc.u32 	%r802, [%rd12+4];
	xor.b32  	%r1161, %r1161, %r802;
	ld.global.nc.u32 	%r803, [%rd12+8];
	xor.b32  	%r1160, %r1160, %r803;
	ld.global.nc.u32 	%r804, [%rd12+12];
	xor.b32  	%r1159, %r1159, %r804;
	ld.global.nc.u32 	%r805, [%rd12+16];
	xor.b32  	%r1158, %r1158, %r805;
$L__BB0_45:
	and.b32  	%r807, %r797, 2;
	setp.eq.s32 	%p26, %r807, 0;
	@%p26 bra 	$L__BB0_47;
	ld.global.nc.u32 	%r808, [%rd12+20];
	xor.b32  	%r1162, %r1162, %r808;
	ld.global.nc.u32 	%r809, [%rd12+24];
	xor.b32  	%r1161, %r1161, %r809;
	ld.global.nc.u32 	%r810, [%rd12+28];
	xor.b32  	%r1160, %r1160, %r810;
	ld.global.nc.u32 	%r811, [%rd12+32];
	xor.b32  	%r1159, %r1159, %r811;
	ld.global.nc.u32 	%r812, [%rd12+36];
	xor.b32  	%r1158, %r1158, %r812;
$L__BB0_47:
	and.b32  	%r814, %r797, 4;
	setp.eq.s32 	%p27, %r814, 0;
	@%p27 bra 	$L__BB0_49;
	ld.global.nc.u32 	%r815, [%rd12+40];
	xor.b32  	%r1162, %r1162, %r815;
	ld.global.nc.u32 	%r816, [%rd12+44];
	xor.b32  	%r1161, %r1161, %r816;
	ld.global.nc.u32 	%r817, [%rd12+48];
	xor.b32  	%r1160, %r1160, %r817;
	ld.global.nc.u32 	%r818, [%rd12+52];
	xor.b32  	%r1159, %r1159, %r818;
	ld.global.nc.u32 	%r819, [%rd12+56];
	xor.b32  	%r1158, %r1158, %r819;
$L__BB0_49:
	and.b32  	%r821, %r797, 8;
	setp.eq.s32 	%p28, %r821, 0;
	@%p28 bra 	$L__BB0_51;
	ld.global.nc.u32 	%r822, [%rd12+60];
	xor.b32  	%r1162, %r1162, %r822;
	ld.global.nc.u32 	%r823, [%rd12+64];
	xor.b32  	%r1161, %r1161, %r823;
	ld.global.nc.u32 	%r824, [%rd12+68];
	xor.b32  	%r1160, %r1160, %r824;
	ld.global.nc.u32 	%r825, [%rd12+72];
	xor.b32  	%r1159, %r1159, %r825;
	ld.global.nc.u32 	%r826, [%rd12+76];
	xor.b32  	%r1158, %r1158, %r826;
$L__BB0_51:
	and.b32  	%r828, %r797, 16;
	setp.eq.s32 	%p29, %r828, 0;
	@%p29 bra 	$L__BB0_53;
	ld.global.nc.u32 	%r829, [%rd12+80];
	xor.b32  	%r1162, %r1162, %r829;
	ld.global.nc.u32 	%r830, [%rd12+84];
	xor.b32  	%r1161, %r1161, %r830;
	ld.global.nc.u32 	%r831, [%rd12+88];
	xor.b32  	%r1160, %r1160, %r831;
	ld.global.nc.u32 	%r832, [%rd12+92];
	xor.b32  	%r1159, %r1159, %r832;
	ld.global.nc.u32 	%r833, [%rd12+96];
	xor.b32  	%r1158, %r1158, %r833;
$L__BB0_53:
	and.b32  	%r835, %r797, 32;
	setp.eq.s32 	%p30, %r835, 0;
	@%p30 bra 	$L__BB0_55;
	ld.global.nc.u32 	%r836, [%rd12+100];
	xor.b32  	%r1162, %r1162, %r836;
	ld.global.nc.u32 	%r837, [%rd12+104];
	xor.b32  	%r1161, %r1161, %r837;
	ld.global.nc.u32 	%r838, [%rd12+108];
	xor.b32  	%r1160, %r1160, %r838;
	ld.global.nc.u32 	%r839, [%rd12+112];
	xor.b32  	%r1159, %r1159, %r839;
	ld.global.nc.u32 	%r840, [%rd12+116];
	xor.b32  	%r1158, %r1158, %r840;
$L__BB0_55:
	and.b32  	%r842, %r797, 64;
	setp.eq.s32 	%p31, %r842, 0;
	@%p31 bra 	$L__BB0_57;
	ld.global.nc.u32 	%r843, [%rd12+120];
	xor.b32  	%r1162, %r1162, %r843;
	ld.global.nc.u32 	%r844, [%rd12+124];
	xor.b32  	%r1161, %r1161, %r844;
	ld.global.nc.u32 	%r845, [%rd12+128];
	xor.b32  	%r1160, %r1160, %r845;
	ld.global.nc.u32 	%r846, [%rd12+132];
	xor.b32  	%r1159, %r1159, %r846;
	ld.global.nc.u32 	%r847, [%rd12+136];
	xor.b32  	%r1158, %r1158, %r847;
$L__BB0_57:
	and.b32  	%r849, %r797, 128;
	setp.eq.s32 	%p32, %r849, 0;
	@%p32 bra 	$L__BB0_59;
	ld.global.nc.u32 	%r850, [%rd12+140];
	xor.b32  	%r1162, %r1162, %r850;
	ld.global.nc.u32 	%r851, [%rd12+144];
	xor.b32  	%r1161, %r1161, %r851;
	ld.global.nc.u32 	%r852, [%rd12+148];
	xor.b32  	%r1160, %r1160, %r852;
	ld.global.nc.u32 	%r853, [%rd12+152];
	xor.b32  	%r1159, %r1159, %r853;
	ld.global.nc.u32 	%r854, [%rd12+156];
	xor.b32  	%r1158, %r1158, %r854;
$L__BB0_59:
	and.b32  	%r856, %r797, 256;
	setp.eq.s32 	%p33, %r856, 0;
	@%p33 bra 	$L__BB0_61;
	ld.global.nc.u32 	%r857, [%rd12+160];
	xor.b32  	%r1162, %r1162, %r857;
	ld.global.nc.u32 	%r858, [%rd12+164];
	xor.b32  	%r1161, %r1161, %r858;
	ld.global.nc.u32 	%r859, [%rd12+168];
	xor.b32  	%r1160, %r1160, %r859;
	ld.global.nc.u32 	%r860, [%rd12+172];
	xor.b32  	%r1159, %r1159, %r860;
	ld.global.nc.u32 	%r861, [%rd12+176];
	xor.b32  	%r1158, %r1158, %r861;
$L__BB0_61:
	and.b32  	%r863, %r797, 512;
	setp.eq.s32 	%p34, %r863, 0;
	@%p34 bra 	$L__BB0_63;
	ld.global.nc.u32 	%r864, [%rd12+180];
	xor.b32  	%r1162, %r1162, %r864;
	ld.global.nc.u32 	%r865, [%rd12+184];
	xor.b32  	%r1161, %r1161, %r865;
	ld.global.nc.u32 	%r866, [%rd12+188];
	xor.b32  	%r1160, %r1160, %r866;
	ld.global.nc.u32 	%r867, [%rd12+192];
	xor.b32  	%r1159, %r1159, %r867;
	ld.global.nc.u32 	%r868, [%rd12+196];
	xor.b32  	%r1158, %r1158, %r868;
$L__BB0_63:
	and.b32  	%r870, %r797, 1024;
	setp.eq.s32 	%p35, %r870, 0;
	@%p35 bra 	$L__BB0_65;
	ld.global.nc.u32 	%r871, [%rd12+200];
	xor.b32  	%r1162, %r1162, %r871;
	ld.global.nc.u32 	%r872, [%rd12+204];
	xor.b32  	%r1161, %r1161, %r872;
	ld.global.nc.u32 	%r873, [%rd12+208];
	xor.b32  	%r1160, %r1160, %r873;
	ld.global.nc.u32 	%r874, [%rd12+212];
	xor.b32  	%r1159, %r1159, %r874;
	ld.global.nc.u32 	%r875, [%rd12+216];
	xor.b32  	%r1158, %r1158, %r875;
$L__BB0_65:
	and.b32  	%r877, %r797, 2048;
	setp.eq.s32 	%p36, %r877, 0;
	@%p36 bra 	$L__BB0_67;
	ld.global.nc.u32 	%r878, [%rd12+220];
	xor.b32  	%r1162, %r1162, %r878;
	ld.global.nc.u32 	%r879, [%rd12+224];
	xor.b32  	%r1161, %r1161, %r879;
	ld.global.nc.u32 	%r880, [%rd12+228];
	xor.b32  	%r1160, %r1160, %r880;
	ld.global.nc.u32 	%r881, [%rd12+232];
	xor.b32  	%r1159, %r1159, %r881;
	ld.global.nc.u32 	%r882, [%rd12+236];
	xor.b32  	%r1158, %r1158, %r882;
$L__BB0_67:
	and.b32  	%r884, %r797, 4096;
	setp.eq.s32 	%p37, %r884, 0;
	@%p37 bra 	$L__BB0_69;
	ld.global.nc.u32 	%r885, [%rd12+240];
	xor.b32  	%r1162, %r1162, %r885;
	ld.global.nc.u32 	%r886, [%rd12+244];
	xor.b32  	%r1161, %r1161, %r886;
	ld.global.nc.u32 	%r887, [%rd12+248];
	xor.b32  	%r1160, %r1160, %r887;
	ld.global.nc.u32 	%r888, [%rd12+252];
	xor.b32  	%r1159, %r1159, %r888;
	ld.global.nc.u32 	%r889, [%rd12+256];
	xor.b32  	%r1158, %r1158, %r889;
$L__BB0_69:
	and.b32  	%r891, %r797, 8192;
	setp.eq.s32 	%p38, %r891, 0;
	@%p38 bra 	$L__BB0_71;
	ld.global.nc.u32 	%r892, [%rd12+260];
	xor.b32  	%r1162, %r1162, %r892;
	ld.global.nc.u32 	%r893, [%rd12+264];
	xor.b32  	%r1161, %r1161, %r893;
	ld.global.nc.u32 	%r894, [%rd12+268];
	xor.b32  	%r1160, %r1160, %r894;
	ld.global.nc.u32 	%r895, [%rd12+272];
	xor.b32  	%r1159, %r1159, %r895;
	ld.global.nc.u32 	%r896, [%rd12+276];
	xor.b32  	%r1158, %r1158, %r896;
$L__BB0_71:
	and.b32  	%r898, %r797, 16384;
	setp.eq.s32 	%p39, %r898, 0;
	@%p39 bra 	$L__BB0_73;
	ld.global.nc.u32 	%r899, [%rd12+280];
	xor.b32  	%r1162, %r1162, %r899;
	ld.global.nc.u32 	%r900, [%rd12+284];
	xor.b32  	%r1161, %r1161, %r900;
	ld.global.nc.u32 	%r901, [%rd12+288];
	xor.b32  	%r1160, %r1160, %r901;
	ld.global.nc.u32 	%r902, [%rd12+292];
	xor.b32  	%r1159, %r1159, %r902;
	ld.global.nc.u32 	%r903, [%rd12+296];
	xor.b32  	%r1158, %r1158, %r903;
$L__BB0_73:
	and.b32  	%r905, %r797, 32768;
	setp.eq.s32 	%p40, %r905, 0;
	@%p40 bra 	$L__BB0_75;
	ld.global.nc.u32 	%r906, [%rd12+300];
	xor.b32  	%r1162, %r1162, %r906;
	ld.global.nc.u32 	%r907, [%rd12+304];
	xor.b32  	%r1161, %r1161, %r907;
	ld.global.nc.u32 	%r908, [%rd12+308];
	xor.b32  	%r1160, %r1160, %r908;
	ld.global.nc.u32 	%r909, [%rd12+312];
	xor.b32  	%r1159, %r1159, %r909;
	ld.global.nc.u32 	%r910, [%rd12+316];
	xor.b32  	%r1158, %r1158, %r910;
$L__BB0_75:
	add.s32 	%r1249, %r1249, 16;
	setp.ne.s32 	%p41, %r1249, 32;
	@%p41 bra 	$L__BB0_43;
	mad.lo.s32 	%r911, %r1243, -31, %r198;
	add.s32 	%r1243, %r911, 1;
	setp.ne.s32 	%p42, %r1243, 5;
	@%p42 bra 	$L__BB0_42;
	st.local.u32 	[%rd6+4], %r1162;
	st.local.v2.u32 	[%rd6+8], {%r1161, %r1160};
	st.local.v2.u32 	[%rd6+16], {%r1159, %r1158};
	setp.ne.s64 	%p43, %rd9, 3;
	@%p43 bra 	$L__BB0_115;
	mov.b32 	%r1158, 0;
	mov.u32 	%r1159, %r1158;
	mov.u32 	%r1160, %r1158;
	mov.u32 	%r1161, %r1158;
	mov.u32 	%r1162, %r1158;
	mov.u32 	%r1335, %r1158;
$L__BB0_79:
	mul.wide.u32 	%rd36, %r1335, 4;
	add.s64 	%rd37, %rd6, %rd36;
	ld.local.u32 	%r373, [%rd37+4];
	shl.b32 	%r374, %r1335, 5;
	mov.b32 	%r1341, 0;
$L__BB0_80:
	.pragma "nounroll";
	shr.u32 	%r914, %r373, %r1341;
	and.b32  	%r915, %r914, 1;
	setp.eq.b32 	%p44, %r915, 1;
	not.pred 	%p45, %p44;
	add.s32 	%r916, %r374, %r1341;
	mul.lo.s32 	%r917, %r916, 5;
	mul.wide.u32 	%rd38, %r917, 4;
	add.s64 	%rd13, %rd10, %rd38;
	@%p45 bra 	$L__BB0_82;
	ld.global.nc.u32 	%r918, [%rd13];
	xor.b32  	%r1162, %r1162, %r918;
	ld.global.nc.u32 	%r919, [%rd13+4];
	xor.b32  	%r1161, %r1161, %r919;
	ld.global.nc.u32 	%r920, [%rd13+8];
	xor.b32  	%r1160, %r1160, %r920;
	ld.global.nc.u32 	%r921, [%rd13+12];
	xor.b32  	%r1159, %r1159, %r921;
	ld.global.nc.u32 	%r922, [%rd13+16];
	xor.b32  	%r1158, %r1158, %r922;
$L__BB0_82:
	and.b32  	%r924, %r914, 2;
	setp.eq.s32 	%p46, %r924, 0;
	@%p46 bra 	$L__BB0_84;
	ld.global.nc.u32 	%r925, [%rd13+20];
	xor.b32  	%r1162, %r1162, %r925;
	ld.global.nc.u32 	%r926, [%rd13+24];
	xor.b32  	%r1161, %r1161, %r926;
	ld.global.nc.u32 	%r927, [%rd13+28];
	xor.b32  	%r1160, %r1160, %r927;
	ld.global.nc.u32 	%r928, [%rd13+32];
	xor.b32  	%r1159, %r1159, %r928;
	ld.global.nc.u32 	%r929, [%rd13+36];
	xor.b32  	%r1158, %r1158, %r929;
$L__BB0_84:
	and.b32  	%r931, %r914, 4;
	setp.eq.s32 	%p47, %r931, 0;
	@%p47 bra 	$L__BB0_86;
	ld.global.nc.u32 	%r932, [%rd13+40];
	xor.b32  	%r1162, %r1162, %r932;
	ld.global.nc.u32 	%r933, [%rd13+44];
	xor.b32  	%r1161, %r1161, %r933;
	ld.global.nc.u32 	%r934, [%rd13+48];
	xor.b32  	%r1160, %r1160, %r934;
	ld.global.nc.u32 	%r935, [%rd13+52];
	xor.b32  	%r1159, %r1159, %r935;
	ld.global.nc.u32 	%r936, [%rd13+56];
	xor.b32  	%r1158, %r1158, %r936;
$L__BB0_86:
	and.b32  	%r938, %r914, 8;
	setp.eq.s32 	%p48, %r938, 0;
	@%p48 bra 	$L__BB0_88;
	ld.global.nc.u32 	%r939, [%rd13+60];
	xor.b32  	%r1162, %r1162, %r939;
	ld.global.nc.u32 	%r940, [%rd13+64];
	xor.b32  	%r1161, %r1161, %r940;
	ld.global.nc.u32 	%r941, [%rd13+68];
	xor.b32  	%r1160, %r1160, %r941;
	ld.global.nc.u32 	%r942, [%rd13+72];
	xor.b32  	%r1159, %r1159, %r942;
	ld.global.nc.u32 	%r943, [%rd13+76];
	xor.b32  	%r1158, %r1158, %r943;
$L__BB0_88:
	and.b32  	%r945, %r914, 16;
	setp.eq.s32 	%p49, %r945, 0;
	@%p49 bra 	$L__BB0_90;
	ld.global.nc.u32 	%r946, [%rd13+80];
	xor.b32  	%r1162, %r1162, %r946;
	ld.global.nc.u32 	%r947, [%rd13+84];
	xor.b32  	%r1161, %r1161, %r947;
	ld.global.nc.u32 	%r948, [%rd13+88];
	xor.b32  	%r1160, %r1160, %r948;
	ld.global.nc.u32 	%r949, [%rd13+92];
	xor.b32  	%r1159, %r1159, %r949;
	ld.global.nc.u32 	%r950, [%rd13+96];
	xor.b32  	%r1158, %r1158, %r950;
$L__BB0_90:
	and.b32  	%r952, %r914, 32;
	setp.eq.s32 	%p50, %r952, 0;
	@%p50 bra 	$L__BB0_92;
	ld.global.nc.u32 	%r953, [%rd13+100];
	xor.b32  	%r1162, %r1162, %r953;
	ld.global.nc.u32 	%r954, [%rd13+104];
	xor.b32  	%r1161, %r1161, %r954;
	ld.global.nc.u32 	%r955, [%rd13+108];
	xor.b32  	%r1160, %r1160, %r955;
	ld.global.nc.u32 	%r956, [%rd13+112];
	xor.b32  	%r1159, %r1159, %r956;
	ld.global.nc.u32 	%r957, [%rd13+116];
	xor.b32  	%r1158, %r1158, %r957;
$L__BB0_92:
	and.b32  	%r959, %r914, 64;
	setp.eq.s32 	%p51, %r959, 0;
	@%p51 bra 	$L__BB0_94;
	ld.global.nc.u32 	%r960, [%rd13+120];
	xor.b32  	%r1162, %r1162, %r960;
	ld.global.nc.u32 	%r961, [%rd13+124];
	xor.b32  	%r1161, %r1161, %r961;
	ld.global.nc.u32 	%r962, [%rd13+128];
	xor.b32  	%r1160, %r1160, %r962;
	ld.global.nc.u32 	%r963, [%rd13+132];
	xor.b32  	%r1159, %r1159, %r963;
	ld.global.nc.u32 	%r964, [%rd13+136];
	xor.b32  	%r1158, %r1158, %r964;
$L__BB0_94:
	and.b32  	%r966, %r914, 128;
	setp.eq.s32 	%p52, %r966, 0;
	@%p52 bra 	$L__BB0_96;
	ld.global.nc.u32 	%r967, [%rd13+140];
	xor.b32  	%r1162, %r1162, %r967;
	ld.global.nc.u32 	%r968, [%rd13+144];
	xor.b32  	%r1161, %r1161, %r968;
	ld.global.nc.u32 	%r969, [%rd13+148];
	xor.b32  	%r1160, %r1160, %r969;
	ld.global.nc.u32 	%r970, [%rd13+152];
	xor.b32  	%r1159, %r1159, %r970;
	ld.global.nc.u32 	%r971, [%rd13+156];
	xor.b32  	%r1158, %r1158, %r971;
$L__BB0_96:
	and.b32  	%r973, %r914, 256;
	setp.eq.s32 	%p53, %r973, 0;
	@%p53 bra 	$L__BB0_98;
	ld.global.nc.u32 	%r974, [%rd13+160];
	xor.b32  	%r1162, %r1162, %r974;
	ld.global.nc.u32 	%r975, [%rd13+164];
	xor.b32  	%r1161, %r1161, %r975;
	ld.global.nc.u32 	%r976, [%rd13+168];
	xor.b32  	%r1160, %r1160, %r976;
	ld.global.nc.u32 	%r977, [%rd13+172];
	xor.b32  	%r1159, %r1159, %r977;
	ld.global.nc.u32 	%r978, [%rd13+176];
	xor.b32  	%r1158, %r1158, %r978;
$L__BB0_98:
	and.b32  	%r980, %r914, 512;
	setp.eq.s32 	%p54, %r980, 0;
	@%p54 bra 	$L__BB0_100;
	ld.global.nc.u32 	%r981, [%rd13+180];
	xor.b32  	%r1162, %r1162, %r981;
	ld.global.nc.u32 	%r982, [%rd13+184];
	xor.b32  	%r1161, %r1161, %r982;
	ld.global.nc.u32 	%r983, [%rd13+188];
	xor.b32  	%r1160, %r1160, %r983;
	ld.global.nc.u32 	%r984, [%rd13+192];
	xor.b32  	%r1159, %r1159, %r984;
	ld.global.nc.u32 	%r985, [%rd13+196];
	xor.b32  	%r1158, %r1158, %r985;
$L__BB0_100:
	and.b32  	%r987, %r914, 1024;
	setp.eq.s32 	%p55, %r987, 0;
	@%p55 bra 	$L__BB0_102;
	ld.global.nc.u32 	%r988, [%rd13+200];
	xor.b32  	%r1162, %r1162, %r988;
	ld.global.nc.u32 	%r989, [%rd13+204];
	xor.b32  	%r1161, %r1161, %r989;
	ld.global.nc.u32 	%r990, [%rd13+208];
	xor.b32  	%r1160, %r1160, %r990;
	ld.global.nc.u32 	%r991, [%rd13+212];
	xor.b32  	%r1159, %r1159, %r991;
	ld.global.nc.u32 	%r992, [%rd13+216];
	xor.b32  	%r1158, %r1158, %r992;
$L__BB0_102:
	and.b32  	%r994, %r914, 2048;
	setp.eq.s32 	%p56, %r994, 0;
	@%p56 bra 	$L__BB0_104;
	ld.global.nc.u32 	%r995, [%rd13+220];
	xor.b32  	%r1162, %r1162, %r995;
	ld.global.nc.u32 	%r996, [%rd13+224];
	xor.b32  	%r1161, %r1161, %r996;
	ld.global.nc.u32 	%r997, [%rd13+228];
	xor.b32  	%r1160, %r1160, %r997;
	ld.global.nc.u32 	%r998, [%rd13+232];
	xor.b32  	%r1159, %r1159, %r998;
	ld.global.nc.u32 	%r999, [%rd13+236];
	xor.b32  	%r1158, %r1158, %r999;
$L__BB0_104:
	and.b32  	%r1001, %r914, 4096;
	setp.eq.s32 	%p57, %r1001, 0;
	@%p57 bra 	$L__BB0_106;
	ld.global.nc.u32 	%r1002, [%rd13+240];
	xor.b32  	%r1162, %r1162, %r1002;
	ld.global.nc.u32 	%r1003, [%rd13+244];
	xor.b32  	%r1161, %r1161, %r1003;
	ld.global.nc.u32 	%r1004, [%rd13+248];
	xor.b32  	%r1160, %r1160, %r1004;
	ld.global.nc.u32 	%r1005, [%rd13+252];
	xor.b32  	%r1159, %r1159, %r1005;
	ld.global.nc.u32 	%r1006, [%rd13+256];
	xor.b32  	%r1158, %r1158, %r1006;
$L__BB0_106:
	and.b32  	%r1008, %r914, 8192;
	setp.eq.s32 	%p58, %r1008, 0;
	@%p58 bra 	$L__BB0_108;
	ld.global.nc.u32 	%r1009, [%rd13+260];
	xor.b32  	%r1162, %r1162, %r1009;
	ld.global.nc.u32 	%r1010, [%rd13+264];
	xor.b32  	%r1161, %r1161, %r1010;
	ld.global.nc.u32 	%r1011, [%rd13+268];
	xor.b32  	%r1160, %r1160, %r1011;
	ld.global.nc.u32 	%r1012, [%rd13+272];
	xor.b32  	%r1159, %r1159, %r1012;
	ld.global.nc.u32 	%r1013, [%rd13+276];
	xor.b32  	%r1158, %r1158, %r1013;
$L__BB0_108:
	and.b32  	%r1015, %r914, 16384;
	setp.eq.s32 	%p59, %r1015, 0;
	@%p59 bra 	$L__BB0_110;
	ld.global.nc.u32 	%r1016, [%rd13+280];
	xor.b32  	%r1162, %r1162, %r1016;
	ld.global.nc.u32 	%r1017, [%rd13+284];
	xor.b32  	%r1161, %r1161, %r1017;
	ld.global.nc.u32 	%r1018, [%rd13+288];
	xor.b32  	%r1160, %r1160, %r1018;
	ld.global.nc.u32 	%r1019, [%rd13+292];
	xor.b32  	%r1159, %r1159, %r1019;
	ld.global.nc.u32 	%r1020, [%rd13+296];
	xor.b32  	%r1158, %r1158, %r1020;
$L__BB0_110:
	and.b32  	%r1022, %r914, 32768;
	setp.eq.s32 	%p60, %r1022, 0;
	@%p60 bra 	$L__BB0_112;
	ld.global.nc.u32 	%r1023, [%rd13+300];
	xor.b32  	%r1162, %r1162, %r1023;
	ld.global.nc.u32 	%r1024, [%rd13+304];
	xor.b32  	%r1161, %r1161, %r1024;
	ld.global.nc.u32 	%r1025, [%rd13+308];
	xor.b32  	%r1160, %r1160, %r1025;
	ld.global.nc.u32 	%r1026, [%rd13+312];
	xor.b32  	%r1159, %r1159, %r1026;
	ld.global.nc.u32 	%r1027, [%rd13+316];
	xor.b32  	%r1158, %r1158, %r1027;
$L__BB0_112:
	add.s32 	%r1341, %r1341, 16;
	setp.ne.s32 	%p61, %r1341, 32;
	@%p61 bra 	$L__BB0_80;
	mad.lo.s32 	%r1028, %r1335, -31, %r374;
	add.s32 	%r1335, %r1028, 1;
	setp.ne.s32 	%p62, %r1335, 5;
	@%p62 bra 	$L__BB0_79;
	st.local.u32 	[%rd6+4], %r1162;
	st.local.v2.u32 	[%rd6+8], {%r1161, %r1160};
	st.local.v2.u32 	[%rd6+16], {%r1159, %r1158};
$L__BB0_115:
	shr.u64 	%rd96, %rd8, 2;
	add.s32 	%r1145, %r1145, 1;
	setp.gt.u64 	%p63, %rd8, 3;
	@%p63 bra 	$L__BB0_3;
$L__BB0_116:
	mul.lo.s32 	%r554, %r666, %r1;
	setp.lt.s32 	%p64, %r666, 1;
	@%p64 bra 	$L__BB0_129;
	mul.lo.s32 	%r1030, %r665, %r2;
	mul.lo.s32 	%r555, %r1030, %r666;
	and.b32  	%r556, %r666, 15;
	setp.lt.u32 	%p65, %r666, 16;
	mov.b32 	%r1432, 0;
	@%p65 bra 	$L__BB0_120;
	and.b32  	%r1432, %r666, 2147483632;
	mov.b32 	%r1501, 0;
$L__BB0_119:
	.pragma "nounroll";
	add.s32 	%r1032, %r1501, %r555;
	mul.wide.u32 	%rd39, %r1501, 4;
	add.s64 	%rd40, %rd1, %rd39;
	ld.global.nc.f32 	%f20, [%rd40];
	mul.wide.s32 	%rd41, %r1032, 4;
	add.s64 	%rd42, %rd4, %rd41;
	st.global.f32 	[%rd42], %f20;
	ld.global.nc.f32 	%f21, [%rd40+4];
	st.global.f32 	[%rd42+4], %f21;
	ld.global.nc.f32 	%f22, [%rd40+8];
	st.global.f32 	[%rd42+8], %f22;
	ld.global.nc.f32 	%f23, [%rd40+12];
	st.global.f32 	[%rd42+12], %f23;
	ld.global.nc.f32 	%f24, [%rd40+16];
	st.global.f32 	[%rd42+16], %f24;
	ld.global.nc.f32 	%f25, [%rd40+20];
	st.global.f32 	[%rd42+20], %f25;
	ld.global.nc.f32 	%f26, [%rd40+24];
	st.global.f32 	[%rd42+24], %f26;
	ld.global.nc.f32 	%f27, [%rd40+28];
	st.global.f32 	[%rd42+28], %f27;
	ld.global.nc.f32 	%f28, [%rd40+32];
	st.global.f32 	[%rd42+32], %f28;
	ld.global.nc.f32 	%f29, [%rd40+36];
	st.global.f32 	[%rd42+36], %f29;
	ld.global.nc.f32 	%f30, [%rd40+40];
	st.global.f32 	[%rd42+40], %f30;
	ld.global.nc.f32 	%f31, [%rd40+44];
	st.global.f32 	[%rd42+44], %f31;
	ld.global.nc.f32 	%f32, [%rd40+48];
	st.global.f32 	[%rd42+48], %f32;
	ld.global.nc.f32 	%f33, [%rd40+52];
	st.global.f32 	[%rd42+52], %f33;
	ld.global.nc.f32 	%f34, [%rd40+56];
	st.global.f32 	[%rd42+56], %f34;
	ld.global.nc.f32 	%f35, [%rd40+60];
	st.global.f32 	[%rd42+60], %f35;
	add.s32 	%r1501, %r1501, 16;
	setp.eq.s32 	%p66, %r1501, %r1432;
	@%p66 bra 	$L__BB0_120;
	bra.uni 	$L__BB0_119;
$L__BB0_120:
	setp.eq.s32 	%p67, %r556, 0;
	@%p67 bra 	$L__BB0_129;
	and.b32  	%r559, %r666, 7;
	setp.lt.u32 	%p68, %r556, 8;
	@%p68 bra 	$L__BB0_123;
	add.s32 	%r1033, %r1432, %r555;
	mul.wide.u32 	%rd43, %r1432, 4;
	add.s64 	%rd44, %rd1, %rd43;
	ld.global.nc.f32 	%f36, [%rd44];
	mul.wide.s32 	%rd45, %r1033, 4;
	add.s64 	%rd46, %rd4, %rd45;
	st.global.f32 	[%rd46], %f36;
	ld.global.nc.f32 	%f37, [%rd44+4];
	st.global.f32 	[%rd46+4], %f37;
	ld.global.nc.f32 	%f38, [%rd44+8];
	st.global.f32 	[%rd46+8], %f38;
	ld.global.nc.f32 	%f39, [%rd44+12];
	st.global.f32 	[%rd46+12], %f39;
	ld.global.nc.f32 	%f40, [%rd44+16];
	st.global.f32 	[%rd46+16], %f40;
	ld.global.nc.f32 	%f41, [%rd44+20];
	st.global.f32 	[%rd46+20], %f41;
	ld.global.nc.f32 	%f42, [%rd44+24];
	st.global.f32 	[%rd46+24], %f42;
	ld.global.nc.f32 	%f43, [%rd44+28];
	st.global.f32 	[%rd46+28], %f43;
	add.s32 	%r1432, %r1432, 8;
$L__BB0_123:
	setp.eq.s32 	%p69, %r559, 0;
	@%p69 bra 	$L__BB0_129;
	and.b32  	%r562, %r666, 3;
	setp.lt.u32 	%p70, %r559, 4;
	@%p70 bra 	$L__BB0_126;
	add.s32 	%r1034, %r1432, %r555;
	mul.wide.u32 	%rd47, %r1432, 4;
	add.s64 	%rd48, %rd1, %rd47;
	ld.global.nc.f32 	%f44, [%rd48];
	mul.wide.s32 	%rd49, %r1034, 4;
	add.s64 	%rd50, %rd4, %rd49;
	st.global.f32 	[%rd50], %f44;
	ld.global.nc.f32 	%f45, [%rd48+4];
	st.global.f32 	[%rd50+4], %f45;
	ld.global.nc.f32 	%f46, [%rd48+8];
	st.global.f32 	[%rd50+8], %f46;
	ld.global.nc.f32 	%f47, [%rd48+12];
	st.global.f32 	[%rd50+12], %f47;
	add.s32 	%r1432, %r1432, 4;
$L__BB0_126:
	setp.eq.s32 	%p71, %r562, 0;
	@%p71 bra 	$L__BB0_129;
	mov.b32 	%r1436, 0;
$L__BB0_128:
	.pragma "nounroll";
	add.s32 	%r1036, %r1432, %r555;
	mul.wide.u32 	%rd51, %r1432, 4;
	add.s64 	%rd52, %rd1, %rd51;
	ld.global.nc.f32 	%f48, [%rd52];
	mul.wide.s32 	%rd53, %r1036, 4;
	add.s64 	%rd54, %rd4, %rd53;
	st.global.f32 	[%rd54], %f48;
	add.s32 	%r1432, %r1432, 1;
	add.s32 	%r1436, %r1436, 1;
	setp.ne.s32 	%p72, %r1436, %r562;
	@%p72 bra 	$L__BB0_128;
$L__BB0_129:
	setp.lt.s32 	%p73, %r665, 2;
	@%p73 bra 	$L__BB0_157;
	setp.lt.s32 	%p74, %r666, 1;
	mul.lo.s32 	%r569, %r665, %r2;
	@%p74 bra 	$L__BB0_157;
	shl.b32 	%r1039, %r554, 2;
	mov.u32 	%r1040, shared_random;
	add.s32 	%r570, %r1040, %r1039;
	and.b32  	%r571, %r666, 15;
	and.b32  	%r572, %r666, 7;
	and.b32  	%r573, %r666, 3;
	and.b32  	%r574, %r666, 1;
	and.b32  	%r575, %r666, 2147483646;
	and.b32  	%r576, %r666, 2147483632;
	and.b32  	%r577, %r666, 2147483644;
	neg.s32 	%r578, %r575;
	mul.lo.s32 	%r579, %r569, %r666;
	mov.b32 	%r1444, 1;
	mov.b32 	%r1443, 0;
	mov.f32 	%f322, 0f00000000;
	mul.wide.u32 	%rd94, %r666, 4;
$L__BB0_132:
	setp.eq.s32 	%p75, %r666, 1;
	mov.b64 	%rd98, 0;
	@%p75 bra 	$L__BB0_140;
	add.s64 	%rd97, %rd5, 4;
	mov.u32 	%r1445, %r578;
$L__BB0_134:
	setp.eq.s32 	%p76, %r1443, 1;
	mov.u32 	%r1454, %r1158;
	mov.u32 	%r1455, %r1159;
	mov.u32 	%r1456, %r1160;
	mov.f32 	%f325, %f322;
	@%p76 bra 	$L__BB0_136;
	shr.u32 	%r1042, %r1162, 2;
	xor.b32  	%r1043, %r1042, %r1162;
	shl.b32 	%r1044, %r1158, 4;
	shl.b32 	%r1045, %r1043, 1;
	xor.b32  	%r1046, %r1045, %r1044;
	xor.b32  	%r1047, %r1046, %r1043;
	xor.b32  	%r1455, %r1047, %r1158;
	add.s32 	%r1048, %r1437, %r1455;
	add.s32 	%r1049, %r1048, 362437;
	shr.u32 	%r1050, %r1161, 2;
	xor.b32  	%r1051, %r1050, %r1161;
	shl.b32 	%r1052, %r1455, 4;
	shl.b32 	%r1053, %r1051, 1;
	xor.b32  	%r1054, %r1053, %r1052;
	xor.b32  	%r1055, %r1054, %r1051;
	xor.b32  	%r1454, %r1055, %r1455;
	add.s32 	%r1437, %r1437, 724874;
	add.s32 	%r1056, %r1454, %r1437;
	cvt.rn.f32.u32 	%f51, %r1049;
	fma.rn.f32 	%f52, %f51, 0f2F800000, 0f2F000000;
	cvt.rn.f32.u32 	%f53, %r1056;
	fma.rn.f32 	%f54, %f53, 0f30C90FDB, 0f30490FDB;
	setp.lt.f32 	%p77, %f52, 0f00800000;
	mul.f32 	%f55, %f52, 0f4B000000;
	selp.f32 	%f56, %f55, %f52, %p77;
	selp.f32 	%f57, 0fC1B80000, 0f00000000, %p77;
	mov.b32 	%r1057, %f56;
	add.s32 	%r1058, %r1057, -1059760811;
	and.b32  	%r1059, %r1058, -8388608;
	sub.s32 	%r1060, %r1057, %r1059;
	mov.b32 	%f58, %r1060;
	cvt.rn.f32.s32 	%f59, %r1059;
	fma.rn.f32 	%f60, %f59, 0f34000000, %f57;
	add.f32 	%f61, %f58, 0fBF800000;
	fma.rn.f32 	%f62, %f61, 0fBE055027, 0f3E1039F6;
	fma.rn.f32 	%f63, %f62, %f61, 0fBDF8CDCC;
	fma.rn.f32 	%f64, %f63, %f61, 0f3E0F2955;
	fma.rn.f32 	%f65, %f64, %f61, 0fBE2AD8B9;
	fma.rn.f32 	%f66, %f65, %f61, 0f3E4CED0B;
	fma.rn.f32 	%f67, %f66, %f61, 0fBE7FFF22;
	fma.rn.f32 	%f68, %f67, %f61, 0f3EAAAA78;
	fma.rn.f32 	%f69, %f68, %f61, 0fBF000000;
	mul.f32 	%f70, %f61, %f69;
	fma.rn.f32 	%f71, %f70, %f61, %f61;
	fma.rn.f32 	%f72, %f60, 0f3F317218, %f71;
	setp.gt.u32 	%p78, %r1057, 2139095039;
	fma.rn.f32 	%f73, %f56, 0f7F800000, 0f7F800000;
	selp.f32 	%f74, %f73, %f72, %p78;
	setp.eq.f32 	%p79, %f56, 0f00000000;
	mul.f32 	%f75, %f74, 0fC0000000;
	selp.f32 	%f76, 0f7F800000, %f75, %p79;
	sqrt.rn.f32 	%f77, %f76;
	sin.approx.f32 	%f78, %f54;
	cos.approx.f32 	%f79, %f54;
	mul.f32 	%f325, %f77, %f78;
	mul.f32 	%f322, %f77, %f79;
	mov.u32 	%r1456, %r1158;
	mov.u32 	%r1161, %r1159;
	mov.u32 	%r1162, %r1160;
	mov.u32 	%r1158, %r1454;
	mov.u32 	%r1159, %r1455;
	mov.u32 	%r1160, %r1456;
$L__BB0_136:
	setp.ne.s32 	%p80, %r1443, 1;
	st.local.f32 	[%rd97+-4], %f325;
	mov.b32 	%r1443, 0;
	mov.f32 	%f327, %f322;
	@%p80 bra 	$L__BB0_138;
	shr.u32 	%r1063, %r1162, 2;
	xor.b32  	%r1064, %r1063, %r1162;
	shl.b32 	%r1065, %r1454, 4;
	shl.b32 	%r1066, %r1064, 1;
	xor.b32  	%r1067, %r1066, %r1065;
	xor.b32  	%r1068, %r1067, %r1064;
	xor.b32  	%r1159, %r1068, %r1454;
	add.s32 	%r1069, %r1437, %r1159;
	add.s32 	%r1070, %r1069, 362437;
	shr.u32 	%r1071, %r1161, 2;
	xor.b32  	%r1072, %r1071, %r1161;
	shl.b32 	%r1073, %r1159, 4;
	shl.b32 	%r1074, %r1072, 1;
	xor.b32  	%r1075, %r1074, %r1073;
	xor.b32  	%r1076, %r1075, %r1072;
	xor.b32  	%r1158, %r1076, %r1159;
	add.s32 	%r1437, %r1437, 724874;
	add.s32 	%r1077, %r1158, %r1437;
	cvt.rn.f32.u32 	%f80, %r1070;
	fma.rn.f32 	%f81, %f80, 0f2F800000, 0f2F000000;
	cvt.rn.f32.u32 	%f82, %r1077;
	fma.rn.f32 	%f83, %f82, 0f30C90FDB, 0f30490FDB;
	setp.lt.f32 	%p81, %f81, 0f00800000;
	mul.f32 	%f84, %f81, 0f4B000000;
	selp.f32 	%f85, %f84, %f81, %p81;
	selp.f32 	%f86, 0fC1B80000, 0f00000000, %p81;
	mov.b32 	%r1078, %f85;
	add.s32 	%r1079, %r1078, -1059760811;
	and.b32  	%r1080, %r1079, -8388608;
	sub.s32 	%r1081, %r1078, %r1080;
	mov.b32 	%f87, %r1081;
	cvt.rn.f32.s32 	%f88, %r1080;
	fma.rn.f32 	%f89, %f88, 0f34000000, %f86;
	add.f32 	%f90, %f87, 0fBF800000;
	fma.rn.f32 	%f91, %f90, 0fBE055027, 0f3E1039F6;
	fma.rn.f32 	%f92, %f91, %f90, 0fBDF8CDCC;
	fma.rn.f32 	%f93, %f92, %f90, 0f3E0F2955;
	fma.rn.f32 	%f94, %f93, %f90, 0fBE2AD8B9;
	fma.rn.f32 	%f95, %f94, %f90, 0f3E4CED0B;
	fma.rn.f32 	%f96, %f95, %f90, 0fBE7FFF22;
	fma.rn.f32 	%f97, %f96, %f90, 0f3EAAAA78;
	fma.rn.f32 	%f98, %f97, %f90, 0fBF000000;
	mul.f32 	%f99, %f90, %f98;
	fma.rn.f32 	%f100, %f99, %f90, %f90;
	fma.rn.f32 	%f101, %f89, 0f3F317218, %f100;
	setp.gt.u32 	%p82, %r1078, 2139095039;
	fma.rn.f32 	%f102, %f85, 0f7F800000, 0f7F800000;
	selp.f32 	%f103, %f102, %f101, %p82;
	setp.eq.f32 	%p83, %f85, 0f00000000;
	mul.f32 	%f104, %f103, 0fC0000000;
	selp.f32 	%f105, 0f7F800000, %f104, %p83;
	sqrt.rn.f32 	%f106, %f105;
	sin.approx.f32 	%f107, %f83;
	cos.approx.f32 	%f108, %f83;
	mul.f32 	%f327, %f106, %f107;
	mul.f32 	%f322, %f106, %f108;
	mov.b32 	%r1443, 1;
	mov.u32 	%r1160, %r1454;
	mov.u32 	%r1161, %r1455;
	mov.u32 	%r1162, %r1456;
$L__BB0_138:
	st.local.f32 	[%rd97], %f327;
	add.s32 	%r1445, %r1445, 2;
	add.s64 	%rd97, %rd97, 8;
	setp.eq.s32 	%p84, %r1445, 0;
	@%p84 bra 	$L__BB0_139;
	bra.uni 	$L__BB0_134;
$L__BB0_139:
	cvt.u64.u32 	%rd98, %r575;
$L__BB0_140:
	setp.eq.s32 	%p85, %r574, 0;
	@%p85 bra 	$L__BB0_144;
	setp.eq.s32 	%p86, %r1443, 1;
	mov.b32 	%r1443, 0;
	mov.f32 	%f331, %f322;
	@%p86 bra 	$L__BB0_143;
	shr.u32 	%r1084, %r1162, 2;
	xor.b32  	%r1085, %r1084, %r1162;
	shl.b32 	%r1086, %r1158, 4;
	shl.b32 	%r1087, %r1085, 1;
	xor.b32  	%r1088, %r1087, %r1086;
	xor.b32  	%r1089, %r1088, %r1085;
	xor.b32  	%r1503, %r1089, %r1158;
	add.s32 	%r1090, %r1437, %r1503;
	add.s32 	%r1091, %r1090, 362437;
	shr.u32 	%r1092, %r1161, 2;
	xor.b32  	%r1093, %r1092, %r1161;
	shl.b32 	%r1094, %r1503, 4;
	shl.b32 	%r1095, %r1093, 1;
	xor.b32  	%r1096, %r1095, %r1094;
	xor.b32  	%r1097, %r1096, %r1093;
	xor.b32  	%r1502, %r1097, %r1503;
	add.s32 	%r1437, %r1437, 724874;
	add.s32 	%r1098, %r1502, %r1437;
	cvt.rn.f32.u32 	%f109, %r1091;
	fma.rn.f32 	%f110, %f109, 0f2F800000, 0f2F000000;
	cvt.rn.f32.u32 	%f111, %r1098;
	fma.rn.f32 	%f112, %f111, 0f30C90FDB, 0f30490FDB;
	setp.lt.f32 	%p87, %f110, 0f00800000;
	mul.f32 	%f113, %f110, 0f4B000000;
	selp.f32 	%f114, %f113, %f110, %p87;
	selp.f32 	%f115, 0fC1B80000, 0f00000000, %p87;
	mov.b32 	%r1099, %f114;
	add.s32 	%r1100, %r1099, -1059760811;
	and.b32  	%r1101, %r1100, -8388608;
	sub.s32 	%r1102, %r1099, %r1101;
	mov.b32 	%f116, %r1102;
	cvt.rn.f32.s32 	%f117, %r1101;
	fma.rn.f32 	%f118, %f117, 0f34000000, %f115;
	add.f32 	%f119, %f116, 0fBF800000;
	fma.rn.f32 	%f120, %f119, 0fBE055027, 0f3E1039F6;
	fma.rn.f32 	%f121, %f120, %f119, 0fBDF8CDCC;
	fma.rn.f32 	%f122, %f121, %f119, 0f3E0F2955;
	fma.rn.f32 	%f123, %f122, %f119, 0fBE2AD8B9;
	fma.rn.f32 	%f124, %f123, %f119, 0f3E4CED0B;
	fma.rn.f32 	%f125, %f124, %f119, 0fBE7FFF22;
	fma.rn.f32 	%f126, %f125, %f119, 0f3EAAAA78;
	fma.rn.f32 	%f127, %f126, %f119, 0fBF000000;
	mul.f32 	%f128, %f119, %f127;
	fma.rn.f32 	%f129, %f128, %f119, %f119;
	fma.rn.f32 	%f130, %f118, 0f3F317218, %f129;
	setp.gt.u32 	%p88, %r1099, 2139095039;
	fma.rn.f32 	%f131, %f114, 0f7F800000, 0f7F800000;
	selp.f32 	%f132, %f131, %f130, %p88;
	setp.eq.f32 	%p89, %f114, 0f00000000;
	mul.f32 	%f133, %f132, 0fC0000000;
	selp.f32 	%f134, 0f7F800000, %f133, %p89;
	sqrt.rn.f32 	%f135, %f134;
	sin.approx.f32 	%f136, %f112;
	cos.approx.f32 	%f137, %f112;
	mul.f32 	%f331, %f135, %f136;
	mul.f32 	%f322, %f135, %f137;
	mov.b32 	%r1443, 1;
	mov.u32 	%r1504, %r1158;
	mov.u32 	%r1161, %r1159;
	mov.u32 	%r1162, %r1160;
	mov.u32 	%r1158, %r1502;
	mov.u32 	%r1159, %r1503;
	mov.u32 	%r1160, %r1504;
$L__BB0_143:
	shl.b64 	%rd56, %rd98, 2;
	add.s64 	%rd57, %rd5, %rd56;
	st.local.f32 	[%rd57], %f331;
$L__BB0_144:
	setp.lt.u32 	%p90, %r666, 16;
	mov.b32 	%r1471, 0;
	@%p90 bra 	$L__BB0_147;
	mov.b32 	%r1466, 0;
$L__BB0_146:
	.pragma "nounroll";
	mul.wide.u32 	%rd58, %r1466, 4;
	add.s64 	%rd59, %rd5, %rd58;
	ld.local.v4.f32 	{%f138, %f139, %f140, %f141}, [%rd59];
	shl.b32 	%r1105, %r1466, 2;
	add.s32 	%r1106, %r570, %r1105;
	st.shared.f32 	[%r1106], %f138;
	st.shared.f32 	[%r1106+4], %f139;
	st.shared.f32 	[%r1106+8], %f140;
	st.shared.f32 	[%r1106+12], %f141;
	ld.local.v4.f32 	{%f142, %f143, %f144, %f145}, [%rd59+16];
	st.shared.f32 	[%r1106+16], %f142;
	st.shared.f32 	[%r1106+20], %f143;
	st.shared.f32 	[%r1106+24], %f144;
	st.shared.f32 	[%r1106+28], %f145;
	ld.local.v4.f32 	{%f146, %f147, %f148, %f149}, [%rd59+32];
	st.shared.f32 	[%r1106+32], %f146;
	st.shared.f32 	[%r1106+36], %f147;
	st.shared.f32 	[%r1106+40], %f148;
	st.shared.f32 	[%r1106+44], %f149;
	ld.local.v4.f32 	{%f150, %f151, %f152, %f153}, [%rd59+48];
	st.shared.f32 	[%r1106+48], %f150;
	st.shared.f32 	[%r1106+52], %f151;
	st.shared.f32 	[%r1106+56], %f152;
	st.shared.f32 	[%r1106+60], %f153;
	add.s32 	%r1466, %r1466, 16;
	setp.eq.s32 	%p91, %r1466, %r576;
	mov.u32 	%r1471, %r576;
	@%p91 bra 	$L__BB0_147;
	bra.uni 	$L__BB0_146;
$L__BB0_147:
	setp.eq.s32 	%p92, %r571, 0;
	@%p92 bra 	$L__BB0_148;
	bra.uni 	$L__BB0_158;
$L__BB0_148:
	setp.lt.u32 	%p99, %r666, 4;
	add.s32 	%r1115, %r1444, -1;
	mad.lo.s32 	%r621, %r1115, %r666, %r579;
	add.s32 	%r622, %r621, %r666;
	sqrt.rn.f32 	%f11, %f19;
	mov.b32 	%r1469, 0;
	@%p99 bra 	$L__BB0_151;
	mov.b32 	%r1467, 0;
$L__BB0_150:
	.pragma "nounroll";
	add.s32 	%r1117, %r621, %r1467;
	mul.wide.s32 	%rd65, %r1117, 4;
	add.s64 	%rd66, %rd4, %rd65;
	ld.global.f32 	%f169, [%rd66];
	cvt.u64.u32 	%rd67, %r1467;
	mul.wide.u32 	%rd68, %r1467, 4;
	add.s64 	%rd69, %rd3, %rd68;
	ld.global.nc.f32 	%f170, [%rd69];
	add.s64 	%rd70, %rd2, %rd68;
	ld.global.nc.f32 	%f171, [%rd70];
	mul.f32 	%f172, %f171, 0f3F000000;
	mul.f32 	%f173, %f171, %f172;
	sub.f32 	%f174, %f170, %f173;
	mul.f32 	%f175, %f19, %f174;
	mul.f32 	%f176, %f171, %f11;
	shl.b32 	%r1118, %r1467, 2;
	add.s32 	%r1119, %r570, %r1118;
	ld.shared.f32 	%f177, [%r1119];
	fma.rn.f32 	%f178, %f176, %f177, %f175;
	fma.rn.f32 	%f179, %f178, 0f3BBB989D, 0f3F000000;
	cvt.sat.f32.f32 	%f180, %f179;
	mov.f32 	%f181, 0f4B400001;
	mov.f32 	%f182, 0f437C0000;
	fma.rm.f32 	%f183, %f180, %f182, %f181;
	add.f32 	%f184, %f183, 0fCB40007F;
	neg.f32 	%f185, %f184;
	fma.rn.f32 	%f186, %f178, 0f3FB8AA3B, %f185;
	fma.rn.f32 	%f187, %f178, 0f32A57060, %f186;
	mov.b32 	%r1120, %f183;
	shl.b32 	%r1121, %r1120, 23;
	mov.b32 	%f188, %r1121;
	ex2.approx.ftz.f32 	%f189, %f187;
	mul.f32 	%f190, %f189, %f188;
	mul.f32 	%f191, %f169, %f190;
	mul.wide.u32 	%rd71, %r666, 4;
	add.s64 	%rd72, %rd66, %rd71;
	st.global.f32 	[%rd72], %f191;
	ld.global.f32 	%f192, [%rd66+4];
	ld.global.nc.f32 	%f193, [%rd69+4];
	ld.global.nc.f32 	%f194, [%rd70+4];
	mul.f32 	%f195, %f194, 0f3F000000;
	mul.f32 	%f196, %f194, %f195;
	sub.f32 	%f197, %f193, %f196;
	mul.f32 	%f198, %f19, %f197;
	mul.f32 	%f199, %f194, %f11;
	ld.shared.f32 	%f200, [%r1119+4];
	fma.rn.f32 	%f201, %f199, %f200, %f198;
	fma.rn.f32 	%f202, %f201, 0f3BBB989D, 0f3F000000;
	cvt.sat.f32.f32 	%f203, %f202;
	fma.rm.f32 	%f204, %f203, %f182, %f181;
	add.f32 	%f205, %f204, 0fCB40007F;
	neg.f32 	%f206, %f205;
	fma.rn.f32 	%f207, %f201, 0f3FB8AA3B, %f206;
	fma.rn.f32 	%f208, %f201, 0f32A57060, %f207;
	mov.b32 	%r1122, %f204;
	shl.b32 	%r1123, %r1122, 23;
	mov.b32 	%f209, %r1123;
	ex2.approx.ftz.f32 	%f210, %f208;
	mul.f32 	%f211, %f210, %f209;
	mul.f32 	%f212, %f192, %f211;
	cvt.s64.s32 	%rd73, %r622;
	add.s64 	%rd74, %rd73, %rd67;
	shl.b64 	%rd75, %rd74, 2;
	add.s64 	%rd76, %rd4, %rd75;
	st.global.f32 	[%rd76+4], %f212;
	ld.global.f32 	%f213, [%rd66+8];
	ld.global.nc.f32 	%f214, [%rd69+8];
	ld.global.nc.f32 	%f215, [%rd70+8];
	mul.f32 	%f216, %f215, 0f3F000000;
	mul.f32 	%f217, %f215, %f216;
	sub.f32 	%f218, %f214, %f217;
	mul.f32 	%f219, %f19, %f218;
	mul.f32 	%f220, %f215, %f11;
	ld.shared.f32 	%f221, [%r1119+8];
	fma.rn.f32 	%f222, %f220, %f221, %f219;
	fma.rn.f32 	%f223, %f222, 0f3BBB989D, 0f3F000000;
	cvt.sat.f32.f32 	%f224, %f223;
	fma.rm.f32 	%f225, %f224, %f182, %f181;
	add.f32 	%f226, %f225, 0fCB40007F;
	neg.f32 	%f227, %f226;
	fma.rn.f32 	%f228, %f222, 0f3FB8AA3B, %f227;
	fma.rn.f32 	%f229, %f222, 0f32A57060, %f228;
	mov.b32 	%r1124, %f225;
	shl.b32 	%r1125, %r1124, 23;
	mov.b32 	%f230, %r1125;
	ex2.approx.ftz.f32 	%f231, %f229;
	mul.f32 	%f232, %f231, %f230;
	mul.f32 	%f233, %f213, %f232;
	st.global.f32 	[%rd76+8], %f233;
	ld.global.f32 	%f234, [%rd66+12];
	ld.global.nc.f32 	%f235, [%rd69+12];
	ld.global.nc.f32 	%f236, [%rd70+12];
	mul.f32 	%f237, %f236, 0f3F000000;
	mul.f32 	%f238, %f236, %f237;
	sub.f32 	%f239, %f235, %f238;
	mul.f32 	%f240, %f19, %f239;
	mul.f32 	%f241, %f236, %f11;
	ld.shared.f32 	%f242, [%r1119+12];
	fma.rn.f32 	%f243, %f241, %f242, %f240;
	fma.rn.f32 	%f244, %f243, 0f3BBB989D, 0f3F000000;
	cvt.sat.f32.f32 	%f245, %f244;
	fma.rm.f32 	%f246, %f245, %f182, %f181;
	add.f32 	%f247, %f246, 0fCB40007F;
	neg.f32 	%f248, %f247;
	fma.rn.f32 	%f249, %f243, 0f3FB8AA3B, %f248;
	fma.rn.f32 	%f250, %f243, 0f32A57060, %f249;
	mov.b32 	%r1126, %f246;
	shl.b32 	%r1127, %r1126, 23;
	mov.b32 	%f251, %r1127;
	ex2.approx.ftz.f32 	%f252, %f250;
	mul.f32 	%f253, %f252, %f251;
	mul.f32 	%f254, %f234, %f253;
	st.global.f32 	[%rd76+12], %f254;
	add.s32 	%r1467, %r1467, 4;
	setp.eq.s32 	%p100, %r1467, %r577;
	mov.u32 	%r1469, %r577;
	@%p100 bra 	$L__BB0_151;
	bra.uni 	$L__BB0_150;
$L__BB0_151:
	setp.eq.s32 	%p101, %r573, 0;
	@%p101 bra 	$L__BB0_156;
	setp.eq.s32 	%p102, %r573, 1;
	@%p102 bra 	$L__BB0_154;
	add.s32 	%r1128, %r621, %r1469;
	mul.wide.s32 	%rd77, %r1128, 4;
	add.s64 	%rd78, %rd4, %rd77;
	ld.global.f32 	%f255, [%rd78];
	cvt.u64.u32 	%rd79, %r1469;
	mul.wide.u32 	%rd80, %r1469, 4;
	add.s64 	%rd81, %rd3, %rd80;
	ld.global.nc.f32 	%f256, [%rd81];
	add.s64 	%rd82, %rd2, %rd80;
	ld.global.nc.f32 	%f257, [%rd82];
	mul.f32 	%f258, %f257, 0f3F000000;
	mul.f32 	%f259, %f257, %f258;
	sub.f32 	%f260, %f256, %f259;
	mul.f32 	%f261, %f19, %f260;
	mul.f32 	%f262, %f257, %f11;
	shl.b32 	%r1129, %r1469, 2;
	add.s32 	%r1130, %r570, %r1129;
	ld.shared.f32 	%f263, [%r1130];
	fma.rn.f32 	%f264, %f262, %f263, %f261;
	fma.rn.f32 	%f265, %f264, 0f3BBB989D, 0f3F000000;
	cvt.sat.f32.f32 	%f266, %f265;
	mov.f32 	%f267, 0f4B400001;
	mov.f32 	%f268, 0f437C0000;
	fma.rm.f32 	%f269, %f266, %f268, %f267;
	add.f32 	%f270, %f269, 0fCB40007F;
	neg.f32 	%f271, %f270;
	fma.rn.f32 	%f272, %f264, 0f3FB8AA3B, %f271;
	fma.rn.f32 	%f273, %f264, 0f32A57060, %f272;
	mov.b32 	%r1131, %f269;
	shl.b32 	%r1132, %r1131, 23;
	mov.b32 	%f274, %r1132;
	ex2.approx.ftz.f32 	%f275, %f273;
	mul.f32 	%f276, %f275, %f274;
	mul.f32 	%f277, %f255, %f276;
	add.s64 	%rd84, %rd78, %rd94;
	st.global.f32 	[%rd84], %f277;
	ld.global.f32 	%f278, [%rd78+4];
	ld.global.nc.f32 	%f279, [%rd81+4];
	ld.global.nc.f32 	%f280, [%rd82+4];
	mul.f32 	%f281, %f280, 0f3F000000;
	mul.f32 	%f282, %f280, %f281;
	sub.f32 	%f283, %f279, %f282;
	mul.f32 	%f284, %f19, %f283;
	mul.f32 	%f285, %f280, %f11;
	ld.shared.f32 	%f286, [%r1130+4];
	fma.rn.f32 	%f287, %f285, %f286, %f284;
	fma.rn.f32 	%f288, %f287, 0f3BBB989D, 0f3F000000;
	cvt.sat.f32.f32 	%f289, %f288;
	fma.rm.f32 	%f290, %f289, %f268, %f267;
	add.f32 	%f291, %f290, 0fCB40007F;
	neg.f32 	%f292, %f291;
	fma.rn.f32 	%f293, %f287, 0f3FB8AA3B, %f292;
	fma.rn.f32 	%f294, %f287, 0f32A57060, %f293;
	mov.b32 	%r1133, %f290;
	shl.b32 	%r1134, %r1133, 23;
	mov.b32 	%f295, %r1134;
	ex2.approx.ftz.f32 	%f296, %f294;
	mul.f32 	%f297, %f296, %f295;
	mul.f32 	%f298, %f278, %f297;
	cvt.s64.s32 	%rd85, %r622;
	add.s64 	%rd86, %rd85, %rd79;
	shl.b64 	%rd87, %rd86, 2;
	add.s64 	%rd88, %rd4, %rd87;
	st.global.f32 	[%rd88+4], %f298;
	add.s32 	%r1469, %r1469, 2;
$L__BB0_154:
	setp.eq.s32 	%p103, %r574, 0;
	@%p103 bra 	$L__BB0_156;
	add.s32 	%r1135, %r621, %r1469;
	mul.wide.s32 	%rd89, %r1135, 4;
	add.s64 	%rd90, %rd4, %rd89;
	ld.global.f32 	%f299, [%rd90];
	mul.wide.u32 	%rd91, %r1469, 4;
	add.s64 	%rd92, %rd3, %rd91;
	ld.global.nc.f32 	%f300, [%rd92];
	add.s64 	%rd93, %rd2, %rd91;
	ld.global.nc.f32 	%f301, [%rd93];
	mul.f32 	%f302, %f301, 0f3F000000;
	mul.f32 	%f303, %f301, %f302;
	sub.f32 	%f304, %f300, %f303;
	mul.f32 	%f305, %f19, %f304;
	mul.f32 	%f306, %f301, %f11;
	shl.b32 	%r1136, %r1469, 2;
	add.s32 	%r1137, %r570, %r1136;
	ld.shared.f32 	%f307, [%r1137];
	fma.rn.f32 	%f308, %f306, %f307, %f305;
	fma.rn.f32 	%f309, %f308, 0f3BBB989D, 0f3F000000;
	cvt.sat.f32.f32 	%f310, %f309;
	mov.f32 	%f311, 0f4B400001;
	mov.f32 	%f312, 0f437C0000;
	fma.rm.f32 	%f313, %f310, %f312, %f311;
	add.f32 	%f314, %f313, 0fCB40007F;
	neg.f32 	%f315, %f314;
	fma.rn.f32 	%f316, %f308, 0f3FB8AA3B, %f315;
	fma.rn.f32 	%f317, %f308, 0f32A57060, %f316;
	mov.b32 	%r1138, %f313;
	shl.b32 	%r1139, %r1138, 23;
	mov.b32 	%f318, %r1139;
	ex2.approx.ftz.f32 	%f319, %f317;
	mul.f32 	%f320, %f319, %f318;
	mul.f32 	%f321, %f299, %f320;
	add.s64 	%rd95, %rd90, %rd94;
	st.global.f32 	[%rd95], %f321;
$L__BB0_156:
	add.s32 	%r1444, %r1444, 1;
	setp.eq.s32 	%p104, %r1444, %r665;
	@%p104 bra 	$L__BB0_157;
	bra.uni 	$L__BB0_132;
$L__BB0_157:
	ret;
$L__BB0_158:
	add.s32 	%r1107, %r571, -1;
	setp.lt.u32 	%p93, %r1107, 7;
	@%p93 bra 	$L__BB0_160;
	mul.wide.u32 	%rd60, %r1471, 4;
	add.s64 	%rd61, %rd5, %rd60;
	ld.local.f32 	%f154, [%rd61];
	shl.b32 	%r1108, %r1471, 2;
	add.s32 	%r1109, %r570, %r1108;
	st.shared.f32 	[%r1109], %f154;
	ld.local.f32 	%f155, [%rd61+4];
	st.shared.f32 	[%r1109+4], %f155;
	ld.local.f32 	%f156, [%rd61+8];
	st.shared.f32 	[%r1109+8], %f156;
	ld.local.f32 	%f157, [%rd61+12];
	st.shared.f32 	[%r1109+12], %f157;
	ld.local.f32 	%f158, [%rd61+16];
	st.shared.f32 	[%r1109+16], %f158;
	ld.local.f32 	%f159, [%rd61+20];
	st.shared.f32 	[%r1109+20], %f159;
	ld.local.f32 	%f160, [%rd61+24];
	st.shared.f32 	[%r1109+24], %f160;
	ld.local.f32 	%f161, [%rd61+28];
	st.shared.f32 	[%r1109+28], %f161;
	add.s32 	%r1471, %r1471, 8;
$L__BB0_160:
	setp.eq.s32 	%p94, %r572, 0;
	@%p94 bra 	$L__BB0_148;
	add.s32 	%r1110, %r572, -1;
	setp.lt.u32 	%p95, %r1110, 3;
	@%p95 bra 	$L__BB0_163;
	mul.wide.u32 	%rd62, %r1471, 4;
	add.s64 	%rd63, %rd5, %rd62;
	ld.local.f32 	%f162, [%rd63];
	shl.b32 	%r1111, %r1471, 2;
	add.s32 	%r1112, %r570, %r1111;
	st.shared.f32 	[%r1112], %f162;
	ld.local.f32 	%f163, [%rd63+4];
	st.shared.f32 	[%r1112+4], %f163;
	ld.local.f32 	%f164, [%rd63+8];
	st.shared.f32 	[%r1112+8], %f164;
	ld.local.f32 	%f165, [%rd63+12];
	st.shared.f32 	[%r1112+12], %f165;
	add.s32 	%r1471, %r1471, 4;
$L__BB0_163:
	setp.eq.s32 	%p96, %r573, 0;
	@%p96 bra 	$L__BB0_148;
	setp.eq.s32 	%p97, %r573, 1;
	mul.wide.u32 	%rd64, %r1471, 4;
	add.s64 	%rd18, %rd5, %rd64;
	ld.local.f32 	%f166, [%rd18];
	shl.b32 	%r1113, %r1471, 2;
	add.s32 	%r631, %r570, %r1113;
	st.shared.f32 	[%r631], %f166;
	@%p97 bra 	$L__BB0_148;
	setp.eq.s32 	%p98, %r573, 2;
	ld.local.f32 	%f167, [%rd18+4];
	st.shared.f32 	[%r631+4], %f167;
	@%p98 bra 	$L__BB0_148;
	ld.local.f32 	%f168, [%rd18+8];
	st.shared.f32 	[%r631+8], %f168;
	bra.uni 	$L__BB0_148;

}
	// .globl	_Z25calculate_var_cvar_kernelPKfPfif
.visible .entry _Z25calculate_var_cvar_kernelPKfPfif(
	.param .u64 .ptr .align 1 _Z25calculate_var_cvar_kernelPKfPfif_param_0,
	.param .u64 .ptr .align 1 _Z25calculate_var_cvar_kernelPKfPfif_param_1,
	.param .u32 _Z25calculate_var_cvar_kernelPKfPfif_param_2,
	.param .f32 _Z25calculate_var_cvar_kernelPKfPfif_param_3
)
{
	.reg .pred 	%p<2>;
	.reg .b32 	%r<6>;
	.reg .b32 	%f<2>;
	.reg .b64 	%rd<8>;

	ld.param.u64 	%rd1, [_Z25calculate_var_cvar_kernelPKfPfif_param_0];
	ld.param.u64 	%rd2, [_Z25calculate_var_cvar_kernelPKfPfif_param_1];
	ld.param.u32 	%r2, [_Z25calculate_var_cvar_kernelPKfPfif_param_2];
	mov.u32 	%r3, %ctaid.x;
	mov.u32 	%r4, %ntid.x;
	mov.u32 	%r5, %tid.x;
	mad.lo.s32 	%r1, %r3, %r4, %r5;
	setp.ge.s32 	%p1, %r1, %r2;
	@%p1 bra 	$L__BB1_2;
	cvta.to.global.u64 	%rd3, %rd1;
	cvta.to.global.u64 	%rd4, %rd2;
	mul.wide.s32 	%rd5, %r1, 4;
	add.s64 	%rd6, %rd3, %rd5;
	ld.global.nc.f32 	%f1, [%rd6];
	add.s64 	%rd7, %rd4, %rd5;
	st.global.f32 	[%rd7], %f1;
$L__BB1_2:
	ret;

}
	// .globl	_Z33calculate_portfolio_values_kernelPKfS0_Pfiiii
.visible .entry _Z33calculate_portfolio_values_kernelPKfS0_Pfiiii(
	.param .u64 .ptr .align 1 _Z33calculate_portfolio_values_kernelPKfS0_Pfiiii_param_0,
	.param .u64 .ptr .align 1 _Z33calculate_portfolio_values_kernelPKfS0_Pfiiii_param_1,
	.param .u64 .ptr .align 1 _Z33calculate_portfolio_values_kernelPKfS0_Pfiiii_param_2,
	.param .u32 _Z33calculate_portfolio_values_kernelPKfS0_Pfiiii_param_3,
	.param .u32 _Z33calculate_portfolio_values_kernelPKfS0_Pfiiii_param_4,
	.param .u32 _Z33calculate_portfolio_values_kernelPKfS0_Pfiiii_param_5,
	.param .u32 _Z33calculate_portfolio_values_kernelPKfS0_Pfiiii_param_6
)
{
	.reg .pred 	%p<32>;
	.reg .b32 	%r<97>;
	.reg .b32 	%f<226>;
	.reg .b64 	%rd<54>;

	ld.param.u64 	%rd10, [_Z33calculate_portfolio_values_kernelPKfS0_Pfiiii_param_0];
	ld.param.u64 	%rd11, [_Z33calculate_portfolio_values_kernelPKfS0_Pfiiii_param_1];
	ld.param.u64 	%rd12, [_Z33calculate_portfolio_values_kernelPKfS0_Pfiiii_param_2];
	ld.param.u32 	%r52, [_Z33calculate_portfolio_values_kernelPKfS0_Pfiiii_param_3];
	ld.param.u32 	%r49, [_Z33calculate_portfolio_values_kernelPKfS0_Pfiiii_param_4];
	ld.param.u32 	%r50, [_Z33calculate_portfolio_values_kernelPKfS0_Pfiiii_param_5];
	ld.param.u32 	%r51, [_Z33calculate_portfolio_values_kernelPKfS0_Pfiiii_param_6];
	cvta.to.global.u64 	%rd1, %rd11;
	cvta.to.global.u64 	%rd2, %rd10;
	cvta.to.global.u64 	%rd3, %rd12;
	mov.u32 	%r53, %ctaid.x;
	mov.u32 	%r54, %ntid.x;
	mov.u32 	%r55, %tid.x;
	mad.lo.s32 	%r1, %r53, %r54, %r55;
	setp.ge.s32 	%p1, %r1, %r52;
	@%p1 bra 	$L__BB2_44;
	setp.eq.s32 	%p2, %r51, 0;
	@%p2 bra 	$L__BB2_16;
	setp.lt.s32 	%p3, %r50, 1;
	mov.f32 	%f225, 0f00000000;
	@%p3 bra 	$L__BB2_15;
	mad.lo.s32 	%r57, %r49, %r1, %r49;
	add.s32 	%r58, %r57, -1;
	mul.lo.s32 	%r2, %r58, %r50;
	and.b32  	%r3, %r50, 15;
	setp.lt.u32 	%p4, %r50, 16;
	mov.f32 	%f225, 0f00000000;
	mov.b32 	%r88, 0;
	@%p4 bra 	$L__BB2_6;
	and.b32  	%r88, %r50, 2147483632;
	mov.f32 	%f225, 0f00000000;
	mov.b32 	%r87, 0;
$L__BB2_5:
	.pragma "nounroll";
	add.s32 	%r60, %r87, %r2;
	mul.wide.s32 	%rd13, %r60, 4;
	add.s64 	%rd14, %rd2, %rd13;
	ld.global.nc.f32 	%f32, [%rd14];
	mul.wide.u32 	%rd15, %r87, 4;
	add.s64 	%rd16, %rd1, %rd15;
	ld.global.nc.f32 	%f33, [%rd16];
	fma.rn.f32 	%f34, %f32, %f33, %f225;
	ld.global.nc.f32 	%f35, [%rd14+4];
	ld.global.nc.f32 	%f36, [%rd16+4];
	fma.rn.f32 	%f37, %f35, %f36, %f34;
	ld.global.nc.f32 	%f38, [%rd14+8];
	ld.global.nc.f32 	%f39, [%rd16+8];
	fma.rn.f32 	%f40, %f38, %f39, %f37;
	ld.global.nc.f32 	%f41, [%rd14+12];
	ld.global.nc.f32 	%f42, [%rd16+12];
	fma.rn.f32 	%f43, %f41, %f42, %f40;
	ld.global.nc.f32 	%f44, [%rd14+16];
	ld.global.nc.f32 	%f45, [%rd16+16];
	fma.rn.f32 	%f46, %f44, %f45, %f43;
	ld.global.nc.f32 	%f47, [%rd14+20];
	ld.global.nc.f32 	%f48, [%rd16+20];
	fma.rn.f32 	%f49, %f47, %f48, %f46;
	ld.global.nc.f32 	%f50, [%rd14+24];
	ld.global.nc.f32 	%f51, [%rd16+24];
	fma.rn.f32 	%f52, %f50, %f51, %f49;
	ld.global.nc.f32 	%f53, [%rd14+28];
	ld.global.nc.f32 	%f54, [%rd16+28];
	fma.rn.f32 	%f55, %f53, %f54, %f52;
	ld.global.nc.f32 	%f56, [%rd14+32];
	ld.global.nc.f32 	%f57, [%rd16+32];
	fma.rn.f32 	%f58, %f56, %f57, %f55;
	ld.global.nc.f32 	%f59, [%rd14+36];
	ld.global.nc.f32 	%f60, [%rd16+36];
	fma.rn.f32 	%f61, %f59, %f60, %f58;
	ld.global.nc.f32 	%f62, [%rd14+40];
	ld.global.nc.f32 	%f63, [%rd16+40];
	fma.rn.f32 	%f64, %f62, %f63, %f61;
	ld.global.nc.f32 	%f65, [%rd14+44];
	ld.global.nc.f32 	%f66, [%rd16+44];
	fma.rn.f32 	%f67, %f65, %f66, %f64;
	ld.global.nc.f32 	%f68, [%rd14+48];
	ld.global.nc.f32 	%f69, [%rd16+48];
	fma.rn.f32 	%f70, %f68, %f69, %f67;
	ld.global.nc.f32 	%f71, [%rd14+52];
	ld.global.nc.f32 	%f72, [%rd16+52];
	fma.rn.f32 	%f73, %f71, %f72, %f70;
	ld.global.nc.f32 	%f74, [%rd14+56];
	ld.global.nc.f32 	%f75, [%rd16+56];
	fma.rn.f32 	%f76, %f74, %f75, %f73;
	ld.global.nc.f32 	%f77, [%rd14+60];
	ld.global.nc.f32 	%f78, [%rd16+60];
	fma.rn.f32 	%f225, %f77, %f78, %f76;
	add.s32 	%r87, %r87, 16;
	setp.ne.s32 	%p5, %r87, %r88;
	@%p5 bra 	$L__BB2_5;
$L__BB2_6:
	setp.eq.s32 	%p6, %r3, 0;
	@%p6 bra 	$L__BB2_15;
	and.b32  	%r31, %r50, 7;
	setp.lt.u32 	%p7, %r3, 8;
	@%p7 bra 	$L__BB2_9;
	add.s32 	%r61, %r88, %r2;
	mul.wide.s32 	%rd17, %r61, 4;
	add.s64 	%rd18, %rd2, %rd17;
	ld.global.nc.f32 	%f80, [%rd18];
	mul.wide.u32 	%rd19, %r88, 4;
	add.s64 	%rd20, %rd1, %rd19;
	ld.global.nc.f32 	%f81, [%rd20];
	fma.rn.f32 	%f82, %f80, %f81, %f225;
	ld.global.nc.f32 	%f83, [%rd18+4];
	ld.global.nc.f32 	%f84, [%rd20+4];
	fma.rn.f32 	%f85, %f83, %f84, %f82;
	ld.global.nc.f32 	%f86, [%rd18+8];
	ld.global.nc.f32 	%f87, [%rd20+8];
	fma.rn.f32 	%f88, %f86, %f87, %f85;
	ld.global.nc.f32 	%f89, [%rd18+12];
	ld.global.nc.f32 	%f90, [%rd20+12];
	fma.rn.f32 	%f91, %f89, %f90, %f88;
	ld.global.nc.f32 	%f92, [%rd18+16];
	ld.global.nc.f32 	%f93, [%rd20+16];
	fma.rn.f32 	%f94, %f92, %f93, %f91;
	ld.global.nc.f32 	%f95, [%rd18+20];
	ld.global.nc.f32 	%f96, [%rd20+20];
	fma.rn.f32 	%f97, %f95, %f96, %f94;
	ld.global.nc.f32 	%f98, [%rd18+24];
	ld.global.nc.f32 	%f99, [%rd20+24];
	fma.rn.f32 	%f100, %f98, %f99, %f97;
	ld.global.nc.f32 	%f101, [%rd18+28];
	ld.global.nc.f32 	%f102, [%rd20+28];
	fma.rn.f32 	%f225, %f101, %f102, %f100;
	add.s32 	%r88, %r88, 8;
$L__BB2_9:
	setp.eq.s32 	%p8, %r31, 0;
	@%p8 bra 	$L__BB2_15;
	and.b32  	%r34, %r50, 3;
	setp.lt.u32 	%p9, %r31, 4;
	@%p9 bra 	$L__BB2_12;
	add.s32 	%r62, %r88, %r2;
	mul.wide.s32 	%rd21, %r62, 4;
	add.s64 	%rd22, %rd2, %rd21;
	ld.global.nc.f32 	%f104, [%rd22];
	mul.wide.u32 	%rd23, %r88, 4;
	add.s64 	%rd24, %rd1, %rd23;
	ld.global.nc.f32 	%f105, [%rd24];
	fma.rn.f32 	%f106, %f104, %f105, %f225;
	ld.global.nc.f32 	%f107, [%rd22+4];
	ld.global.nc.f32 	%f108, [%rd24+4];
	fma.rn.f32 	%f109, %f107, %f108, %f106;
	ld.global.nc.f32 	%f110, [%rd22+8];
	ld.global.nc.f32 	%f111, [%rd24+8];
	fma.rn.f32 	%f112, %f110, %f111, %f109;
	ld.global.nc.f32 	%f113, [%rd22+12];
	ld.global.nc.f32 	%f114, [%rd24+12];
	fma.rn.f32 	%f225, %f113, %f114, %f112;
	add.s32 	%r88, %r88, 4;
$L__BB2_12:
	setp.eq.s32 	%p10, %r34, 0;
	@%p10 bra 	$L__BB2_15;
	mov.b32 	%r92, 0;
$L__BB2_14:
	.pragma "nounroll";
	add.s32 	%r64, %r88, %r2;
	mul.wide.s32 	%rd25, %r64, 4;
	add.s64 	%rd26, %rd2, %rd25;
	ld.global.nc.f32 	%f115, [%rd26];
	mul.wide.u32 	%rd27, %r88, 4;
	add.s64 	%rd28, %rd1, %rd27;
	ld.global.nc.f32 	%f116, [%rd28];
	fma.rn.f32 	%f225, %f115, %f116, %f225;
	add.s32 	%r88, %r88, 1;
	add.s32 	%r92, %r92, 1;
	setp.ne.s32 	%p11, %r92, %r34;
	@%p11 bra 	$L__BB2_14;
$L__BB2_15:
	mul.wide.s32 	%rd29, %r1, 4;
	add.s64 	%rd30, %rd3, %rd29;
	st.global.f32 	[%rd30], %f225;
	bra.uni 	$L__BB2_44;
$L__BB2_16:
	setp.lt.s32 	%p12, %r49, 1;
	@%p12 bra 	$L__BB2_44;
	setp.lt.s32 	%p13, %r50, 1;
	mul.lo.s32 	%r5, %r49, %r1;
	@%p13 bra 	$L__BB2_33;
	and.b32  	%r6, %r50, 15;
	add.s32 	%r7, %r6, -1;
	and.b32  	%r8, %r50, 7;
	add.s32 	%r9, %r8, -1;
	and.b32  	%r10, %r50, 2147483632;
	and.b32  	%r11, %r50, 3;
	neg.s32 	%r12, %r10;
	add.s64 	%rd4, %rd2, 32;
	mov.b32 	%r81, 0;
$L__BB2_19:
	setp.lt.u32 	%p22, %r50, 16;
	add.s32 	%r14, %r81, %r5;
	mul.lo.s32 	%r15, %r14, %r50;
	mov.f32 	%f216, 0f00000000;
	mov.b32 	%r85, 0;
	@%p22 bra 	$L__BB2_22;
	add.s64 	%rd53, %rd1, 32;
	mov.f32 	%f216, 0f00000000;
	mov.u32 	%r82, %r15;
	mov.u32 	%r83, %r12;
$L__BB2_21:
	.pragma "nounroll";
	mul.wide.s32 	%rd39, %r82, 4;
	add.s64 	%rd40, %rd4, %rd39;
	ld.global.nc.f32 	%f120, [%rd40+-32];
	ld.global.nc.f32 	%f121, [%rd53+-32];
	fma.rn.f32 	%f122, %f120, %f121, %f216;
	ld.global.nc.f32 	%f123, [%rd40+-28];
	ld.global.nc.f32 	%f124, [%rd53+-28];
	fma.rn.f32 	%f125, %f123, %f124, %f122;
	ld.global.nc.f32 	%f126, [%rd40+-24];
	ld.global.nc.f32 	%f127, [%rd53+-24];
	fma.rn.f32 	%f128, %f126, %f127, %f125;
	ld.global.nc.f32 	%f129, [%rd40+-20];
	ld.global.nc.f32 	%f130, [%rd53+-20];
	fma.rn.f32 	%f131, %f129, %f130, %f128;
	ld.global.nc.f32 	%f132, [%rd40+-16];
	ld.global.nc.f32 	%f133, [%rd53+-16];
	fma.rn.f32 	%f134, %f132, %f133, %f131;
	ld.global.nc.f32 	%f135, [%rd40+-12];
	ld.global.nc.f32 	%f136, [%rd53+-12];
	fma.rn.f32 	%f137, %f135, %f136, %f134;
	ld.global.nc.f32 	%f138, [%rd40+-8];
	ld.global.nc.f32 	%f139, [%rd53+-8];
	fma.rn.f32 	%f140, %f138, %f139, %f137;
	ld.global.nc.f32 	%f141, [%rd40+-4];
	ld.global.nc.f32 	%f142, [%rd53+-4];
	fma.rn.f32 	%f143, %f141, %f142, %f140;
	ld.global.nc.f32 	%f144, [%rd40];
	ld.global.nc.f32 	%f145, [%rd53];
	fma.rn.f32 	%f146, %f144, %f145, %f143;
	ld.global.nc.f32 	%f147, [%rd40+4];
	ld.global.nc.f32 	%f148, [%rd53+4];
	fma.rn.f32 	%f149, %f147, %f148, %f146;
	ld.global.nc.f32 	%f150, [%rd40+8];
	ld.global.nc.f32 	%f151, [%rd53+8];
	fma.rn.f32 	%f152, %f150, %f151, %f149;
	ld.global.nc.f32 	%f153, [%rd40+12];
	ld.global.nc.f32 	%f154, [%rd53+12];
	fma.rn.f32 	%f155, %f153, %f154, %f152;
	ld.global.nc.f32 	%f156, [%rd40+16];
	ld.global.nc.f32 	%f157, [%rd53+16];
	fma.rn.f32 	%f158, %f156, %f157, %f155;
	ld.global.nc.f32 	%f159, [%rd40+20];
	ld.global.nc.f32 	%f160, [%rd53+20];
	fma.rn.f32 	%f161, %f159, %f160, %f158;
	ld.global.nc.f32 	%f162, [%rd40+24];
	ld.global.nc.f32 	%f163, [%rd53+24];
	fma.rn.f32 	%f164, %f162, %f163, %f161;
	ld.global.nc.f32 	%f165, [%rd40+28];
	ld.global.nc.f32 	%f166, [%rd53+28];
	fma.rn.f32 	%f216, %f165, %f166, %f164;
	add.s32 	%r83, %r83, 16;
	add.s32 	%r82, %r82, 16;
	add.s64 	%rd53, %rd53, 64;
	setp.ne.s32 	%p23, %r83, 0;
	mov.u32 	%r85, %r10;
	@%p23 bra 	$L__BB2_21;
$L__BB2_22:
	setp.eq.s32 	%p24, %r6, 0;
	@%p24 bra 	$L__BB2_32;
	setp.lt.u32 	%p25, %r7, 7;
	@%p25 bra 	$L__BB2_25;
	add.s32 	%r78, %r85, %r15;
	mul.wide.s32 	%rd41, %r78, 4;
	add.s64 	%rd42, %rd2, %rd41;
	ld.global.nc.f32 	%f168, [%rd42];
	mul.wide.u32 	%rd43, %r85, 4;
	add.s64 	%rd44, %rd1, %rd43;
	ld.global.nc.f32 	%f169, [%rd44];
	fma.rn.f32 	%f170, %f168, %f169, %f216;
	ld.global.nc.f32 	%f171, [%rd42+4];
	ld.global.nc.f32 	%f172, [%rd44+4];
	fma.rn.f32 	%f173, %f171, %f172, %f170;
	ld.global.nc.f32 	%f174, [%rd42+8];
	ld.global.nc.f32 	%f175, [%rd44+8];
	fma.rn.f32 	%f176, %f174, %f175, %f173;
	ld.global.nc.f32 	%f177, [%rd42+12];
	ld.global.nc.f32 	%f178, [%rd44+12];
	fma.rn.f32 	%f179, %f177, %f178, %f176;
	ld.global.nc.f32 	%f180, [%rd42+16];
	ld.global.nc.f32 	%f181, [%rd44+16];
	fma.rn.f32 	%f182, %f180, %f181, %f179;
	ld.global.nc.f32 	%f183, [%rd42+20];
	ld.global.nc.f32 	%f184, [%rd44+20];
	fma.rn.f32 	%f185, %f183, %f184, %f182;
	ld.global.nc.f32 	%f186, [%rd42+24];
	ld.global.nc.f32 	%f187, [%rd44+24];
	fma.rn.f32 	%f188, %f186, %f187, %f185;
	ld.global.nc.f32 	%f189, [%rd42+28];
	ld.global.nc.f32 	%f190, [%rd44+28];
	fma.rn.f32 	%f216, %f189, %f190, %f188;
	add.s32 	%r85, %r85, 8;
$L__BB2_25:
	setp.eq.s32 	%p26, %r8, 0;
	@%p26 bra 	$L__BB2_32;
	setp.lt.u32 	%p27, %r9, 3;
	@%p27 bra 	$L__BB2_28;
	add.s32 	%r79, %r85, %r15;
	mul.wide.s32 	%rd45, %r79, 4;
	add.s64 	%rd46, %rd2, %rd45;
	ld.global.nc.f32 	%f192, [%rd46];
	mul.wide.u32 	%rd47, %r85, 4;
	add.s64 	%rd48, %rd1, %rd47;
	ld.global.nc.f32 	%f193, [%rd48];
	fma.rn.f32 	%f194, %f192, %f193, %f216;
	ld.global.nc.f32 	%f195, [%rd46+4];
	ld.global.nc.f32 	%f196, [%rd48+4];
	fma.rn.f32 	%f197, %f195, %f196, %f194;
	ld.global.nc.f32 	%f198, [%rd46+8];
	ld.global.nc.f32 	%f199, [%rd48+8];
	fma.rn.f32 	%f200, %f198, %f199, %f197;
	ld.global.nc.f32 	%f201, [%rd46+12];
	ld.global.nc.f32 	%f202, [%rd48+12];
	fma.rn.f32 	%f216, %f201, %f202, %f200;
	add.s32 	%r85, %r85, 4;
$L__BB2_28:
	setp.eq.s32 	%p28, %r11, 0;
	@%p28 bra 	$L__BB2_32;
	setp.eq.s32 	%p29, %r11, 1;
	add.s32 	%r80, %r85, %r15;
	mul.wide.s32 	%rd49, %r80, 4;
	add.s64 	%rd8, %rd2, %rd49;
	ld.global.nc.f32 	%f203, [%rd8];
	mul.wide.u32 	%rd50, %r85, 4;
	add.s64 	%rd9, %rd1, %rd50;
	ld.global.nc.f32 	%f204, [%rd9];
	fma.rn.f32 	%f216, %f203, %f204, %f216;
	@%p29 bra 	$L__BB2_32;
	setp.eq.s32 	%p30, %r11, 2;
	ld.global.nc.f32 	%f205, [%rd8+4];
	ld.global.nc.f32 	%f206, [%rd9+4];
	fma.rn.f32 	%f216, %f205, %f206, %f216;
	@%p30 bra 	$L__BB2_32;
	ld.global.nc.f32 	%f207, [%rd8+8];
	ld.global.nc.f32 	%f208, [%rd9+8];
	fma.rn.f32 	%f216, %f207, %f208, %f216;
$L__BB2_32:
	mul.wide.s32 	%rd51, %r14, 4;
	add.s64 	%rd52, %rd3, %rd51;
	st.global.f32 	[%rd52], %f216;
	add.s32 	%r81, %r81, 1;
	setp.eq.s32 	%p31, %r81, %r49;
	@%p31 bra 	$L__BB2_44;
	bra.uni 	$L__BB2_19;
$L__BB2_33:
	and.b32  	%r26, %r49, 7;
	setp.lt.u32 	%p14, %r49, 8;
	mov.b32 	%r94, 0;
	@%p14 bra 	$L__BB2_36;
	and.b32  	%r94, %r49, 2147483640;
	mov.b32 	%r93, 0;
$L__BB2_35:
	.pragma "nounroll";
	add.s32 	%r67, %r93, %r5;
	mul.wide.s32 	%rd31, %r67, 4;
	add.s64 	%rd32, %rd3, %rd31;
	mov.b32 	%r68, 0;
	st.global.u32 	[%rd32], %r68;
	st.global.u32 	[%rd32+4], %r68;
	st.global.u32 	[%rd32+8], %r68;
	st.global.u32 	[%rd32+12], %r68;
	st.global.u32 	[%rd32+16], %r68;
	st.global.u32 	[%rd32+20], %r68;
	st.global.u32 	[%rd32+24], %r68;
	st.global.u32 	[%rd32+28], %r68;
	add.s32 	%r93, %r93, 8;
	setp.ne.s32 	%p15, %r93, %r94;
	@%p15 bra 	$L__BB2_35;
$L__BB2_36:
	setp.eq.s32 	%p16, %r26, 0;
	@%p16 bra 	$L__BB2_44;
	and.b32  	%r44, %r49, 3;
	setp.lt.u32 	%p17, %r26, 4;
	@%p17 bra 	$L__BB2_39;
	add.s32 	%r69, %r94, %r5;
	mul.wide.s32 	%rd33, %r69, 4;
	add.s64 	%rd34, %rd3, %rd33;
	mov.b32 	%r70, 0;
	st.global.u32 	[%rd34], %r70;
	st.global.u32 	[%rd34+4], %r70;
	st.global.u32 	[%rd34+8], %r70;
	st.global.u32 	[%rd34+12], %r70;
	add.s32 	%r94, %r94, 4;
$L__BB2_39:
	setp.eq.s32 	%p18, %r44, 0;
	@%p18 bra 	$L__BB2_44;
	setp.eq.s32 	%p19, %r44, 1;
	@%p19 bra 	$L__BB2_42;
	add.s32 	%r71, %r94, %r5;
	mul.wide.s32 	%rd35, %r71, 4;
	add.s64 	%rd36, %rd3, %rd35;
	mov.b32 	%r72, 0;
	st.global.u32 	[%rd36], %r72;
	st.global.u32 	[%rd36+4], %r72;
	add.s32 	%r94, %r94, 2;
$L__BB2_42:
	and.b32  	%r73, %r49, 1;
	setp.eq.b32 	%p20, %r73, 1;
	not.pred 	%p21, %p20;
	@%p21 bra 	$L__BB2_44;
	add.s32 	%r74, %r94, %r5;
	mul.wide.s32 	%rd37, %r74, 4;
	add.s64 	%rd38, %rd3, %rd37;
	mov.b32 	%r75, 0;
	st.global.u32 	[%rd38], %r75;
$L__BB2_44:
	ret;

}
	// .globl	_Z29price_european_options_kernelPKfS0_S0_S0_fiiPfi
.visible .entry _Z29price_european_options_kernelPKfS0_S0_S0_fiiPfi(
	.param .u64 .ptr .align 1 _Z29price_european_options_kernelPKfS0_S0_S0_fiiPfi_param_0,
	.param .u64 .ptr .align 1 _Z29price_european_options_kernelPKfS0_S0_S0_fiiPfi_param_1,
	.param .u64 .ptr .align 1 _Z29price_european_options_kernelPKfS0_S0_S0_fiiPfi_param_2,
	.param .u64 .ptr .align 1 _Z29price_european_options_kernelPKfS0_S0_S0_fiiPfi_param_3,
	.param .f32 _Z29price_european_options_kernelPKfS0_S0_S0_fiiPfi_param_4,
	.param .u32 _Z29price_european_options_kernelPKfS0_S0_S0_fiiPfi_param_5,
	.param .u32 _Z29price_european_options_kernelPKfS0_S0_S0_fiiPfi_param_6,
	.param .u64 .ptr .align 1 _Z29price_european_options_kernelPKfS0_S0_S0_fiiPfi_param_7,
	.param .u32 _Z29price_european_options_kernelPKfS0_S0_S0_fiiPfi_param_8
)
{
	.local .align 8 .b8 	__local_depot3[48];
	.reg .b64 	%SP;
	.reg .b64 	%SPL;
	.reg .pred 	%p<71>;
	.reg .b32 	%r<1271>;
	.reg .b32 	%f<99>;
	.reg .b64 	%rd<41>;

	mov.u64 	%SPL, __local_depot3;
	ld.param.u64 	%rd10, [_Z29price_european_options_kernelPKfS0_S0_S0_fiiPfi_param_0];
	ld.param.u64 	%rd11, [_Z29price_european_options_kernelPKfS0_S0_S0_fiiPfi_param_1];
	ld.param.u64 	%rd12, [_Z29price_european_options_kernelPKfS0_S0_S0_fiiPfi_param_2];
	ld.param.u64 	%rd13, [_Z29price_european_options_kernelPKfS0_S0_S0_fiiPfi_param_3];
	ld.param.f32 	%f12, [_Z29price_european_options_kernelPKfS0_S0_S0_fiiPfi_param_4];
	ld.param.u32 	%r568, [_Z29price_european_options_kernelPKfS0_S0_S0_fiiPfi_param_5];
	ld.param.u32 	%r569, [_Z29price_european_options_kernelPKfS0_S0_S0_fiiPfi_param_6];
	ld.param.u32 	%r570, [_Z29price_european_options_kernelPKfS0_S0_S0_fiiPfi_param_8];
	mov.u32 	%r571, %ctaid.x;
	mov.u32 	%r572, %ntid.x;
	mov.u32 	%r573, %tid.x;
	mad.lo.s32 	%r1, %r571, %r572, %r573;
	setp.ge.s32 	%p1, %r1, %r570;
	@%p1 bra 	$L__BB3_122;
	add.u64 	%rd1, %SPL, 0;
	cvta.to.global.u64 	%rd16, %rd10;
	cvta.to.global.u64 	%rd17, %rd11;
	cvta.to.global.u64 	%rd18, %rd12;
	cvta.to.global.u64 	%rd19, %rd13;
	cvt.s64.s32 	%rd2, %r1;
	mul.wide.s32 	%rd20, %r1, 4;
	add.s64 	%rd21, %rd16, %rd20;
	ld.global.nc.f32 	%f1, [%rd21];
	add.s64 	%rd22, %rd17, %rd20;
	ld.global.nc.f32 	%f2, [%rd22];
	add.s64 	%rd23, %rd18, %rd20;
	ld.global.nc.f32 	%f3, [%rd23];
	add.s64 	%rd24, %rd19, %rd20;
	ld.global.nc.f32 	%f4, [%rd24];
	mov.b32 	%r987, 1593684748;
	mov.b32 	%r579, 832094735;
	st.local.v2.u32 	[%rd1], {%r579, %r987};
	mov.b32 	%r985, -123459836;
	mov.b32 	%r986, 1111207954;
	st.local.v2.u32 	[%rd1+8], {%r986, %r985};
	mov.b32 	%r983, 1476011280;
	mov.b32 	%r984, -589760388;
	st.local.v2.u32 	[%rd1+16], {%r984, %r983};
	setp.eq.s32 	%p2, %r1, 0;
	@%p2 bra 	$L__BB3_116;
	mov.b32 	%r970, 0;
	mov.b32 	%r987, 1593684748;
	mov.b32 	%r986, 1111207954;
	mov.b32 	%r985, -123459836;
	mov.b32 	%r984, -589760388;
	mov.b32 	%r983, 1476011280;
	mov.u64 	%rd40, %rd2;
$L__BB3_3:
	mov.u64 	%rd3, %rd40;
	and.b64  	%rd4, %rd3, 3;
	setp.eq.s64 	%p3, %rd4, 0;
	@%p3 bra 	$L__BB3_115;
	mul.wide.u32 	%rd25, %r970, 3200;
	mov.u64 	%rd26, precalc_xorwow_matrix;
	add.s64 	%rd5, %rd26, %rd25;
	mov.b32 	%r983, 0;
	mov.u32 	%r984, %r983;
	mov.u32 	%r985, %r983;
	mov.u32 	%r986, %r983;
	mov.u32 	%r987, %r983;
	mov.u32 	%r976, %r983;
$L__BB3_5:
	mul.wide.u32 	%rd27, %r976, 4;
	add.s64 	%rd28, %rd1, %rd27;
	ld.local.u32 	%r14, [%rd28+4];
	shl.b32 	%r15, %r976, 5;
	mov.b32 	%r982, 0;
$L__BB3_6:
	.pragma "nounroll";
	shr.u32 	%r588, %r14, %r982;
	and.b32  	%r589, %r588, 1;
	setp.eq.b32 	%p4, %r589, 1;
	not.pred 	%p5, %p4;
	add.s32 	%r590, %r15, %r982;
	mul.lo.s32 	%r591, %r590, 5;
	mul.wide.u32 	%rd29, %r591, 4;
	add.s64 	%rd6, %rd5, %rd29;
	@%p5 bra 	$L__BB3_8;
	ld.global.nc.u32 	%r592, [%rd6];
	xor.b32  	%r987, %r987, %r592;
	ld.global.nc.u32 	%r593, [%rd6+4];
	xor.b32  	%r986, %r986, %r593;
	ld.global.nc.u32 	%r594, [%rd6+8];
	xor.b32  	%r985, %r985, %r594;
	ld.global.nc.u32 	%r595, [%rd6+12];
	xor.b32  	%r984, %r984, %r595;
	ld.global.nc.u32 	%r596, [%rd6+16];
	xor.b32  	%r983, %r983, %r596;
$L__BB3_8:
	and.b32  	%r598, %r588, 2;
	setp.eq.s32 	%p6, %r598, 0;
	@%p6 bra 	$L__BB3_10;
	ld.global.nc.u32 	%r599, [%rd6+20];
	xor.b32  	%r987, %r987, %r599;
	ld.global.nc.u32 	%r600, [%rd6+24];
	xor.b32  	%r986, %r986, %r600;
	ld.global.nc.u32 	%r601, [%rd6+28];
	xor.b32  	%r985, %r985, %r601;
	ld.global.nc.u32 	%r602, [%rd6+32];
	xor.b32  	%r984, %r984, %r602;
	ld.global.nc.u32 	%r603, [%rd6+36];
	xor.b32  	%r983, %r983, %r603;
$L__BB3_10:
	and.b32  	%r605, %r588, 4;
	setp.eq.s32 	%p7, %r605, 0;
	@%p7 bra 	$L__BB3_12;
	ld.global.nc.u32 	%r606, [%rd6+40];
	xor.b32  	%r987, %r987, %r606;
	ld.global.nc.u32 	%r607, [%rd6+44];
	xor.b32  	%r986, %r986, %r607;
	ld.global.nc.u32 	%r608, [%rd6+48];
	xor.b32  	%r985, %r985, %r608;
	ld.global.nc.u32 	%r609, [%rd6+52];
	xor.b32  	%r984, %r984, %r609;
	ld.global.nc.u32 	%r610, [%rd6+56];
	xor.b32  	%r983, %r983, %r610;
$L__BB3_12:
	and.b32  	%r612, %r588, 8;
	setp.eq.s32 	%p8, %r612, 0;
	@%p8 bra 	$L__BB3_14;
	ld.global.nc.u32 	%r613, [%rd6+60];
	xor.b32  	%r987, %r987, %r613;
	ld.global.nc.u32 	%r614, [%rd6+64];
	xor.b32  	%r986, %r986, %r614;
	ld.global.nc.u32 	%r615, [%rd6+68];
	xor.b32  	%r985, %r985, %r615;
	ld.global.nc.u32 	%r616, [%rd6+72];
	xor.b32  	%r984, %r984, %r616;
	ld.global.nc.u32 	%r617, [%rd6+76];
	xor.b32  	%r983, %r983, %r617;
$L__BB3_14:
	and.b32  	%r619, %r588, 16;
	setp.eq.s32 	%p9, %r619, 0;
	@%p9 bra 	$L__BB3_16;
	ld.global.nc.u32 	%r620, [%rd6+80];
	xor.b32  	%r987, %r987, %r620;
	ld.global.nc.u32 	%r621, [%rd6+84];
	xor.b32  	%r986, %r986, %r621;
	ld.global.nc.u32 	%r622, [%rd6+88];
	xor.b32  	%r985, %r985, %r622;
	ld.global.nc.u32 	%r623, [%rd6+92];
	xor.b32  	%r984, %r984, %r623;
	ld.global.nc.u32 	%r624, [%rd6+96];
	xor.b32  	%r983, %r983, %r624;
$L__BB3_16:
	and.b32  	%r626, %r588, 32;
	setp.eq.s32 	%p10, %r626, 0;
	@%p10 bra 	$L__BB3_18;
	ld.global.nc.u32 	%r627, [%rd6+100];
	xor.b32  	%r987, %r987, %r627;
	ld.global.nc.u32 	%r628, [%rd6+104];
	xor.b32  	%r986, %r986, %r628;
	ld.global.nc.u32 	%r629, [%rd6+108];
	xor.b32  	%r985, %r985, %r629;
	ld.global.nc.u32 	%r630, [%rd6+112];
	xor.b32  	%r984, %r984, %r630;
	ld.global.nc.u32 	%r631, [%rd6+116];
	xor.b32  	%r983, %r983, %r631;
$L__BB3_18:
	and.b32  	%r633, %r588, 64;
	setp.eq.s32 	%p11, %r633, 0;
	@%p11 bra 	$L__BB3_20;
	ld.global.nc.u32 	%r634, [%rd6+120];
	xor.b32  	%r987, %r987, %r634;
	ld.global.nc.u32 	%r635, [%rd6+124];
	xor.b32  	%r986, %r986, %r635;
	ld.global.nc.u32 	%r636, [%rd6+128];
	xor.b32  	%r985, %r985, %r636;
	ld.global.nc.u32 	%r637, [%rd6+132];
	xor.b32  	%r984, %r984, %r637;
	ld.global.nc.u32 	%r638, [%rd6+136];
	xor.b32  	%r983, %r983, %r638;
$L__BB3_20:
	and.b32  	%r640, %r588, 128;
	setp.eq.s32 	%p12, %r640, 0;
	@%p12 bra 	$L__BB3_22;
	ld.global.nc.u32 	%r641, [%rd6+140];
	xor.b32  	%r987, %r987, %r641;
	ld.global.nc.u32 	%r642, [%rd6+144];
	xor.b32  	%r986, %r986, %r642;
	ld.global.nc.u32 	%r643, [%rd6+148];
	xor.b32  	%r985, %r985, %r643;
	ld.global.nc.u32 	%r644, [%rd6+152];
	xor.b32  	%r984, %r984, %r644;
	ld.global.nc.u32 	%r645, [%rd6+156];
	xor.b32  	%r983, %r983, %r645;
$L__BB3_22:
	and.b32  	%r647, %r588, 256;
	setp.eq.s32 	%p13, %r647, 0;
	@%p13 bra 	$L__BB3_24;
	ld.global.nc.u32 	%r648, [%rd6+160];
	xor.b32  	%r987, %r987, %r648;
	ld.global.nc.u32 	%r649, [%rd6+164];
	xor.b32  	%r986, %r986, %r649;
	ld.global.nc.u32 	%r650, [%rd6+168];
	xor.b32  	%r985, %r985, %r650;
	ld.global.nc.u32 	%r651, [%rd6+172];
	xor.b32  	%r984, %r984, %r651;
	ld.global.nc.u32 	%r652, [%rd6+176];
	xor.b32  	%r983, %r983, %r652;
$L__BB3_24:
	and.b32  	%r654, %r588, 512;
	setp.eq.s32 	%p14, %r654, 0;
	@%p14 bra 	$L__BB3_26;
	ld.global.nc.u32 	%r655, [%rd6+180];
	xor.b32  	%r987, %r987, %r655;
	ld.global.nc.u32 	%r656, [%rd6+184];
	xor.b32  	%r986, %r986, %r656;
	ld.global.nc.u32 	%r657, [%rd6+188];
	xor.b32  	%r985, %r985, %r657;
	ld.global.nc.u32 	%r658, [%rd6+192];
	xor.b32  	%r984, %r984, %r658;
	ld.global.nc.u32 	%r659, [%rd6+196];
	xor.b32  	%r983, %r983, %r659;
$L__BB3_26:
	and.b32  	%r661, %r588, 1024;
	setp.eq.s32 	%p15, %r661, 0;
	@%p15 bra 	$L__BB3_28;
	ld.global.nc.u32 	%r662, [%rd6+200];
	xor.b32  	%r987, %r987, %r662;
	ld.global.nc.u32 	%r663, [%rd6+204];
	xor.b32  	%r986, %r986, %r663;
	ld.global.nc.u32 	%r664, [%rd6+208];
	xor.b32  	%r985, %r985, %r664;
	ld.global.nc.u32 	%r665, [%rd6+212];
	xor.b32  	%r984, %r984, %r665;
	ld.global.nc.u32 	%r666, [%rd6+216];
	xor.b32  	%r983, %r983, %r666;
$L__BB3_28:
	and.b32  	%r668, %r588, 2048;
	setp.eq.s32 	%p16, %r668, 0;
	@%p16 bra 	$L__BB3_30;
	ld.global.nc.u32 	%r669, [%rd6+220];
	xor.b32  	%r987, %r987, %r669;
	ld.global.nc.u32 	%r670, [%rd6+224];
	xor.b32  	%r986, %r986, %r670;
	ld.global.nc.u32 	%r671, [%rd6+228];
	xor.b32  	%r985, %r985, %r671;
	ld.global.nc.u32 	%r672, [%rd6+232];
	xor.b32  	%r984, %r984, %r672;
	ld.global.nc.u32 	%r673, [%rd6+236];
	xor.b32  	%r983, %r983, %r673;
$L__BB3_30:
	and.b32  	%r675, %r588, 4096;
	setp.eq.s32 	%p17, %r675, 0;
	@%p17 bra 	$L__BB3_32;
	ld.global.nc.u32 	%r676, [%rd6+240];
	xor.b32  	%r987, %r987, %r676;
	ld.global.nc.u32 	%r677, [%rd6+244];
	xor.b32  	%r986, %r986, %r677;
	ld.global.nc.u32 	%r678, [%rd6+248];
	xor.b32  	%r985, %r985, %r678;
	ld.global.nc.u32 	%r679, [%rd6+252];
	xor.b32  	%r984, %r984, %r679;
	ld.global.nc.u32 	%r680, [%rd6+256];
	xor.b32  	%r983, %r983, %r680;
$L__BB3_32:
	and.b32  	%r682, %r588, 8192;
	setp.eq.s32 	%p18, %r682, 0;
	@%p18 bra 	$L__BB3_34;
	ld.global.nc.u32 	%r683, [%rd6+260];
	xor.b32  	%r987, %r987, %r683;
	ld.global.nc.u32 	%r684, [%rd6+264];
	xor.b32  	%r986, %r986, %r684;
	ld.global.nc.u32 	%r685, [%rd6+268];
	xor.b32  	%r985, %r985, %r685;
	ld.global.nc.u32 	%r686, [%rd6+272];
	xor.b32  	%r984, %r984, %r686;
	ld.global.nc.u32 	%r687, [%rd6+276];
	xor.b32  	%r983, %r983, %r687;
$L__BB3_34:
	and.b32  	%r689, %r588, 16384;
	setp.eq.s32 	%p19, %r689, 0;
	@%p19 bra 	$L__BB3_36;
	ld.global.nc.u32 	%r690, [%rd6+280];
	xor.b32  	%r987, %r987, %r690;
	ld.global.nc.u32 	%r691, [%rd6+284];
	xor.b32  	%r986, %r986, %r691;
	ld.global.nc.u32 	%r692, [%rd6+288];
	xor.b32  	%r985, %r985, %r692;
	ld.global.nc.u32 	%r693, [%rd6+292];
	xor.b32  	%r984, %r984, %r693;
	ld.global.nc.u32 	%r694, [%rd6+296];
	xor.b32  	%r983, %r983, %r694;
$L__BB3_36:
	and.b32  	%r696, %r588, 32768;
	setp.eq.s32 	%p20, %r696, 0;
	@%p20 bra 	$L__BB3_38;
	ld.global.nc.u32 	%r697, [%rd6+300];
	xor.b32  	%r987, %r987, %r697;
	ld.global.nc.u32 	%r698, [%rd6+304];
	xor.b32  	%r986, %r986, %r698;
	ld.global.nc.u32 	%r699, [%rd6+308];
	xor.b32  	%r985, %r985, %r699;
	ld.global.nc.u32 	%r700, [%rd6+312];
	xor.b32  	%r984, %r984, %r700;
	ld.global.nc.u32 	%r701, [%rd6+316];
	xor.b32  	%r983, %r983, %r701;
$L__BB3_38:
	add.s32 	%r982, %r982, 16;
	setp.ne.s32 	%p21, %r982, 32;
	@%p21 bra 	$L__BB3_6;
	mad.lo.s32 	%r702, %r976, -31, %r15;
	add.s32 	%r976, %r702, 1;
	setp.ne.s32 	%p22, %r976, 5;
	@%p22 bra 	$L__BB3_5;
	st.local.u32 	[%rd1+4], %r987;
	st.local.v2.u32 	[%rd1+8], {%r986, %r985};
	st.local.v2.u32 	[%rd1+16], {%r984, %r983};
	setp.eq.s64 	%p23, %rd4, 1;
	@%p23 bra 	$L__BB3_115;
	mov.b32 	%r983, 0;
	mov.u32 	%r984, %r983;
	mov.u32 	%r985, %r983;
	mov.u32 	%r986, %r983;
	mov.u32 	%r987, %r983;
	mov.u32 	%r1068, %r983;
$L__BB3_42:
	mul.wide.u32 	%rd30, %r1068, 4;
	add.s64 	%rd31, %rd1, %rd30;
	ld.local.u32 	%r190, [%rd31+4];
	shl.b32 	%r191, %r1068, 5;
	mov.b32 	%r1074, 0;
$L__BB3_43:
	.pragma "nounroll";
	shr.u32 	%r705, %r190, %r1074;
	and.b32  	%r706, %r705, 1;
	setp.eq.b32 	%p24, %r706, 1;
	not.pred 	%p25, %p24;
	add.s32 	%r707, %r191, %r1074;
	mul.lo.s32 	%r708, %r707, 5;
	mul.wide.u32 	%rd32, %r708, 4;
	add.s64 	%rd7, %rd5, %rd32;
	@%p25 bra 	$L__BB3_45;
	ld.global.nc.u32 	%r709, [%rd7];
	xor.b32  	%r987, %r987, %r709;
	ld.global.nc.u32 	%r710, [%rd7+4];
	xor.b32  	%r986, %r986, %r710;
	ld.global.nc.u32 	%r711, [%rd7+8];
	xor.b32  	%r985, %r985, %r711;
	ld.global.nc.u32 	%r712, [%rd7+12];
	xor.b32  	%r984, %r984, %r712;
	ld.global.nc.u32 	%r713, [%rd7+16];
	xor.b32  	%r983, %r983, %r713;
$L__BB3_45:
	and.b32  	%r715, %r705, 2;
	setp.eq.s32 	%p26, %r715, 0;
	@%p26 bra 	$L__BB3_47;
	ld.global.nc.u32 	%r716, [%rd7+20];
	xor.b32  	%r987, %r987, %r716;
	ld.global.nc.u32 	%r717, [%rd7+24];
	xor.b32  	%r986, %r986, %r717;
	ld.global.nc.u32 	%r718, [%rd7+28];
	xor.b32  	%r985, %r985, %r718;
	ld.global.nc.u32 	%r719, [%rd7+32];
	xor.b32  	%r984, %r984, %r719;
	ld.global.nc.u32 	%r720, [%rd7+36];
	xor.b32  	%r983, %r983, %r720;
$L__BB3_47:
	and.b32  	%r722, %r705, 4;
	setp.eq.s32 	%p27, %r722, 0;
	@%p27 bra 	$L__BB3_49;
	ld.global.nc.u32 	%r723, [%rd7+40];
	xor.b32  	%r987, %r987, %r723;
	ld.global.nc.u32 	%r724, [%rd7+44];
	xor.b32  	%r986, %r986, %r724;
	ld.global.nc.u32 	%r725, [%rd7+48];
	xor.b32  	%r985, %r985, %r725;
	ld.global.nc.u32 	%r726, [%rd7+52];
	xor.b32  	%r984, %r984, %r726;
	ld.global.nc.u32 	%r727, [%rd7+56];
	xor.b32  	%r983, %r983, %r727;
$L__BB3_49:
	and.b32  	%r729, %r705, 8;
	setp.eq.s32 	%p28, %r729, 0;
	@%p28 bra 	$L__BB3_51;
	ld.global.nc.u32 	%r730, [%rd7+60];
	xor.b32  	%r987, %r987, %r730;
	ld.global.nc.u32 	%r731, [%rd7+64];
	xor.b32  	%r986, %r986, %r731;
	ld.global.nc.u32 	%r732, [%rd7+68];
	xor.b32  	%r985, %r985, %r732;
	ld.global.nc.u32 	%r733, [%rd7+72];
	xor.b32  	%r984, %r984, %r733;
	ld.global.nc.u32 	%r734, [%rd7+76];
	xor.b32  	%r983, %r983, %r734;
$L__BB3_51:
	and.b32  	%r736, %r705, 16;
	setp.eq.s32 	%p29, %r736, 0;
	@%p29 bra 	$L__BB3_53;
	ld.global.nc.u32 	%r737, [%rd7+80];
	xor.b32  	%r987, %r987, %r737;
	ld.global.nc.u32 	%r738, [%rd7+84];
	xor.b32  	%r986, %r986, %r738;
	ld.global.nc.u32 	%r739, [%rd7+88];
	xor.b32  	%r985, %r985, %r739;
	ld.global.nc.u32 	%r740, [%rd7+92];
	xor.b32  	%r984, %r984, %r740;
	ld.global.nc.u32 	%r741, [%rd7+96];
	xor.b32  	%r983, %r983, %r741;
$L__BB3_53:
	and.b32  	%r743, %r705, 32;
	setp.eq.s32 	%p30, %r743, 0;
	@%p30 bra 	$L__BB3_55;
	ld.global.nc.u32 	%r744, [%rd7+100];
	xor.b32  	%r987, %r987, %r744;
	ld.global.nc.u32 	%r745, [%rd7+104];
	xor.b32  	%r986, %r986, %r745;
	ld.global.nc.u32 	%r746, [%rd7+108];
	xor.b32  	%r985, %r985, %r746;
	ld.global.nc.u32 	%r747, [%rd7+112];
	xor.b32  	%r984, %r984, %r747;
	ld.global.nc.u32 	%r748, [%rd7+116];
	xor.b32  	%r983, %r983, %r748;
$L__BB3_55:
	and.b32  	%r750, %r705, 64;
	setp.eq.s32 	%p31, %r750, 0;
	@%p31 bra 	$L__BB3_57;
	ld.global.nc.u32 	%r751, [%rd7+120];
	xor.b32  	%r987, %r987, %r751;
	ld.global.nc.u32 	%r752, [%rd7+124];
	xor.b32  	%r986, %r986, %r752;
	ld.global.nc.u32 	%r753, [%rd7+128];
	xor.b32  	%r985, %r985, %r753;
	ld.global.nc.u32 	%r754, [%rd7+132];
	xor.b32  	%r984, %r984, %r754;
	ld.global.nc.u32 	%r755, [%rd7+136];
	xor.b32  	%r983, %r983, %r755;
$L__BB3_57:
	and.b32  	%r757, %r705, 128;
	setp.eq.s32 	%p32, %r757, 0;
	@%p32 bra 	$L__BB3_59;
	ld.global.nc.u32 	%r758, [%rd7+140];
	xor.b32  	%r987, %r987, %r758;
	ld.global.nc.u32 	%r759, [%rd7+144];
	xor.b32  	%r986, %r986, %r759;
	ld.global.nc.u32 	%r760, [%rd7+148];
	xor.b32  	%r985, %r985, %r760;
	ld.global.nc.u32 	%r761, [%rd7+152];
	xor.b32  	%r984, %r984, %r761;
	ld.global.nc.u32 	%r762, [%rd7+156];
	xor.b32  	%r983, %r983, %r762;
$L__BB3_59:
	and.b32  	%r764, %r705, 256;
	setp.eq.s32 	%p33, %r764, 0;
	@%p33 bra 	$L__BB3_61;
	ld.global.nc.u32 	%r765, [%rd7+160];
	xor.b32  	%r987, %r987, %r765;
	ld.global.nc.u32 	%r766, [%rd7+164];
	xor.b32  	%r986, %r986, %r766;
	ld.global.nc.u32 	%r767, [%rd7+168];
	xor.b32  	%r985, %r985, %r767;
	ld.global.nc.u32 	%r768, [%rd7+172];
	xor.b32  	%r984, %r984, %r768;
	ld.global.nc.u32 	%r769, [%rd7+176];
	xor.b32  	%r983, %r983, %r769;
$L__BB3_61:
	and.b32  	%r771, %r705, 512;
	setp.eq.s32 	%p34, %r771, 0;
	@%p34 bra 	$L__BB3_63;
	ld.global.nc.u32 	%r772, [%rd7+180];
	xor.b32  	%r987, %r987, %r772;
	ld.global.nc.u32 	%r773, [%rd7+184];
	xor.b32  	%r986, %r986, %r773;
	ld.global.nc.u32 	%r774, [%rd7+188];
	xor.b32  	%r985, %r985, %r774;
	ld.global.nc.u32 	%r775, [%rd7+192];
	xor.b32  	%r984, %r984, %r775;
	ld.global.nc.u32 	%r776, [%rd7+196];
	xor.b32  	%r983, %r983, %r776;
$L__BB3_63:
	and.b32  	%r778, %r705, 1024;
	setp.eq.s32 	%p35, %r778, 0;
	@%p35 bra 	$L__BB3_65;
	ld.global.nc.u32 	%r779, [%rd7+200];
	xor.b32  	%r987, %r987, %r779;
	ld.global.nc.u32 	%r780, [%rd7+204];
	xor.b32  	%r986, %r986, %r780;
	ld.global.nc.u32 	%r781, [%rd7+208];
	xor.b32  	%r985, %r985, %r781;
	ld.global.nc.u32 	%r782, [%rd7+212];
	xor.b32  	%r984, %r984, %r782;
	ld.global.nc.u32 	%r783, [%rd7+216];
	xor.b32  	%r983, %r983, %r783;
$L__BB3_65:
	and.b32  	%r785, %r705, 2048;
	setp.eq.s32 	%p36, %r785, 0;
	@%p36 bra 	$L__BB3_67;
	ld.global.nc.u32 	%r786, [%rd7+220];
	xor.b32  	%r987, %r987, %r786;
	ld.global.nc.u32 	%r787, [%rd7+224];
	xor.b32  	%r986, %r986, %r787;
	ld.global.nc.u32 	%r788, [%rd7+228];
	xor.b32  	%r985, %r985, %r788;
	ld.global.nc.u32 	%r789, [%rd7+232];
	xor.b32  	%r984, %r984, %r789;
	ld.global.nc.u32 	%r790, [%rd7+236];
	xor.b32  	%r983, %r983, %r790;
$L__BB3_67:
	and.b32  	%r792, %r705, 4096;
	setp.eq.s32 	%p37, %r792, 0;
	@%p37 bra 	$L__BB3_69;
	ld.global.nc.u32 	%r793, [%rd7+240];
	xor.b32  	%r987, %r987, %r793;
	ld.global.nc.u32 	%r794, [%rd7+244];
	xor.b32  	%r986, %r986, %r794;
	ld.global.nc.u32 	%r795, [%rd7+248];
	xor.b32  	%r985, %r985, %r795;
	ld.global.nc.u32 	%r796, [%rd7+252];
	xor.b32  	%r984, %r984, %r796;
	ld.global.nc.u32 	%r797, [%rd7+256];
	xor.b32  	%r983, %r983, %r797;
$L__BB3_69:
	and.b32  	%r799, %r705, 8192;
	setp.eq.s32 	%p38, %r799, 0;
	@%p38 bra 	$L__BB3_71;
	ld.global.nc.u32 	%r800, [%rd7+260];
	xor.b32  	%r987, %r987, %r800;
	ld.global.nc.u32 	%r801, [%rd7+264];
	xor.b32  	%r986, %r986, %r801;
	ld.global.nc.u32 	%r802, [%rd7+268];
	xor.b32  	%r985, %r985, %r802;
	ld.global.nc.u32 	%r803, [%rd7+272];
	xor.b32  	%r984, %r984, %r803;
	ld.global.nc.u32 	%r804, [%rd7+276];
	xor.b32  	%r983, %r983, %r804;
$L__BB3_71:
	and.b32  	%r806, %r705, 16384;
	setp.eq.s32 	%p39, %r806, 0;
	@%p39 bra 	$L__BB3_73;
	ld.global.nc.u32 	%r807, [%rd7+280];
	xor.b32  	%r987, %r987, %r807;
	ld.global.nc.u32 	%r808, [%rd7+284];
	xor.b32  	%r986, %r986, %r808;
	ld.global.nc.u32 	%r809, [%rd7+288];
	xor.b32  	%r985, %r985, %r809;
	ld.global.nc.u32 	%r810, [%rd7+292];
	xor.b32  	%r984, %r984, %r810;
	ld.global.nc.u32 	%r811, [%rd7+296];
	xor.b32  	%r983, %r983, %r811;
$L__BB3_73:
	and.b32  	%r813, %r705, 32768;
	setp.eq.s32 	%p40, %r813, 0;
	@%p40 bra 	$L__BB3_75;
	ld.global.nc.u32 	%r814, [%rd7+300];
	xor.b32  	%r987, %r987, %r814;
	ld.global.nc.u32 	%r815, [%rd7+304];
	xor.b32  	%r986, %r986, %r815;
	ld.global.nc.u32 	%r816, [%rd7+308];
	xor.b32  	%r985, %r985, %r816;
	ld.global.nc.u32 	%r817, [%rd7+312];
	xor.b32  	%r984, %r984, %r817;
	ld.global.nc.u32 	%r818, [%rd7+316];
	xor.b32  	%r983, %r983, %r818;
$L__BB3_75:
	add.s32 	%r1074, %r1074, 16;
	setp.ne.s32 	%p41, %r1074, 32;
	@%p41 bra 	$L__BB3_43;
	mad.lo.s32 	%r819, %r1068, -31, %r191;
	add.s32 	%r1068, %r819, 1;
	setp.ne.s32 	%p42, %r1068, 5;
	@%p42 bra 	$L__BB3_42;
	st.local.u32 	[%rd1+4], %r987;
	st.local.v2.u32 	[%rd1+8], {%r986, %r985};
	st.local.v2.u32 	[%rd1+16], {%r984, %r983};
	setp.ne.s64 	%p43, %rd4, 3;
	@%p43 bra 	$L__BB3_115;
	mov.b32 	%r983, 0;
	mov.u32 	%r984, %r983;
	mov.u32 	%r985, %r983;
	mov.u32 	%r986, %r983;
	mov.u32 	%r987, %r983;
	mov.u32 	%r1160, %r983;
$L__BB3_79:
	mul.wide.u32 	%rd33, %r1160, 4;
	add.s64 	%rd34, %rd1, %rd33;
	ld.local.u32 	%r366, [%rd34+4];
	shl.b32 	%r367, %r1160, 5;
	mov.b32 	%r1166, 0;
$L__BB3_80:
	.pragma "nounroll";
	shr.u32 	%r822, %r366, %r1166;
	and.b32  	%r823, %r822, 1;
	setp.eq.b32 	%p44, %r823, 1;
	not.pred 	%p45, %p44;
	add.s32 	%r824, %r367, %r1166;
	mul.lo.s32 	%r825, %r824, 5;
	mul.wide.u32 	%rd35, %r825, 4;
	add.s64 	%rd8, %rd5, %rd35;
	@%p45 bra 	$L__BB3_82;
	ld.global.nc.u32 	%r826, [%rd8];
	xor.b32  	%r987, %r987, %r826;
	ld.global.nc.u32 	%r827, [%rd8+4];
	xor.b32  	%r986, %r986, %r827;
	ld.global.nc.u32 	%r828, [%rd8+8];
	xor.b32  	%r985, %r985, %r828;
	ld.global.nc.u32 	%r829, [%rd8+12];
	xor.b32  	%r984, %r984, %r829;
	ld.global.nc.u32 	%r830, [%rd8+16];
	xor.b32  	%r983, %r983, %r830;
$L__BB3_82:
	and.b32  	%r832, %r822, 2;
	setp.eq.s32 	%p46, %r832, 0;
	@%p46 bra 	$L__BB3_84;
	ld.global.nc.u32 	%r833, [%rd8+20];
	xor.b32  	%r987, %r987, %r833;
	ld.global.nc.u32 	%r834, [%rd8+24];
	xor.b32  	%r986, %r986, %r834;
	ld.global.nc.u32 	%r835, [%rd8+28];
	xor.b32  	%r985, %r985, %r835;
	ld.global.nc.u32 	%r836, [%rd8+32];
	xor.b32  	%r984, %r984, %r836;
	ld.global.nc.u32 	%r837, [%rd8+36];
	xor.b32  	%r983, %r983, %r837;
$L__BB3_84:
	and.b32  	%r839, %r822, 4;
	setp.eq.s32 	%p47, %r839, 0;
	@%p47 bra 	$L__BB3_86;
	ld.global.nc.u32 	%r840, [%rd8+40];
	xor.b32  	%r987, %r987, %r840;
	ld.global.nc.u32 	%r841, [%rd8+44];
	xor.b32  	%r986, %r986, %r841;
	ld.global.nc.u32 	%r842, [%rd8+48];
	xor.b32  	%r985, %r985, %r842;
	ld.global.nc.u32 	%r843, [%rd8+52];
	xor.b32  	%r984, %r984, %r843;
	ld.global.nc.u32 	%r844, [%rd8+56];
	xor.b32  	%r983, %r983, %r844;
$L__BB3_86:
	and.b32  	%r846, %r822, 8;
	setp.eq.s32 	%p48, %r846, 0;
	@%p48 bra 	$L__BB3_88;
	ld.global.nc.u32 	%r847, [%rd8+60];
	xor.b32  	%r987, %r987, %r847;
	ld.global.nc.u32 	%r848, [%rd8+64];
	xor.b32  	%r986, %r986, %r848;
	ld.global.nc.u32 	%r849, [%rd8+68];
	xor.b32  	%r985, %r985, %r849;
	ld.global.nc.u32 	%r850, [%rd8+72];
	xor.b32  	%r984, %r984, %r850;
	ld.global.nc.u32 	%r851, [%rd8+76];
	xor.b32  	%r983, %r983, %r851;
$L__BB3_88:
	and.b32  	%r853, %r822, 16;
	setp.eq.s32 	%p49, %r853, 0;
	@%p49 bra 	$L__BB3_90;
	ld.global.nc.u32 	%r854, [%rd8+80];
	xor.b32  	%r987, %r987, %r854;
	ld.global.nc.u32 	%r855, [%rd8+84];
	xor.b32  	%r986, %r986, %r855;
	ld.global.nc.u32 	%r856, [%rd8+88];
	xor.b32  	%r985, %r985, %r856;
	ld.global.nc.u32 	%r857, [%rd8+92];
	xor.b32  	%r984, %r984, %r857;
	ld.global.nc.u32 	%r858, [%rd8+96];
	xor.b32  	%r983, %r983, %r858;
$L__BB3_90:
	and.b32  	%r860, %r822, 32;
	setp.eq.s32 	%p50, %r860, 0;
	@%p50 bra 	$L__BB3_92;
	ld.global.nc.u32 	%r861, [%rd8+100];
	xor.b32  	%r987, %r987, %r861;
	ld.global.nc.u32 	%r862, [%rd8+104];
	xor.b32  	%r986, %r986, %r862;
	ld.global.nc.u32 	%r863, [%rd8+108];
	xor.b32  	%r985, %r985, %r863;
	ld.global.nc.u32 	%r864, [%rd8+112];
	xor.b32  	%r984, %r984, %r864;
	ld.global.nc.u32 	%r865, [%rd8+116];
	xor.b32  	%r983, %r983, %r865;
$L__BB3_92:
	and.b32  	%r867, %r822, 64;
	setp.eq.s32 	%p51, %r867, 0;
	@%p51 bra 	$L__BB3_94;
	ld.global.nc.u32 	%r868, [%rd8+120];
	xor.b32  	%r987, %r987, %r868;
	ld.global.nc.u32 	%r869, [%rd8+124];
	xor.b32  	%r986, %r986, %r869;
	ld.global.nc.u32 	%r870, [%rd8+128];
	xor.b32  	%r985, %r985, %r870;
	ld.global.nc.u32 	%r871, [%rd8+132];
	xor.b32  	%r984, %r984, %r871;
	ld.global.nc.u32 	%r872, [%rd8+136];
	xor.b32  	%r983, %r983, %r872;
$L__BB3_94:
	and.b32  	%r874, %r822, 128;
	setp.eq.s32 	%p52, %r874, 0;
	@%p52 bra 	$L__BB3_96;
	ld.global.nc.u32 	%r875, [%rd8+140];
	xor.b32  	%r987, %r987, %r875;
	ld.global.nc.u32 	%r876, [%rd8+144];
	xor.b32  	%r986, %r986, %r876;
	ld.global.nc.u32 	%r877, [%rd8+148];
	xor.b32  	%r985, %r985, %r877;
	ld.global.nc.u32 	%r878, [%rd8+152];
	xor.b32  	%r984, %r984, %r878;
	ld.global.nc.u32 	%r879, [%rd8+156];
	xor.b32  	%r983, %r983, %r879;
$L__BB3_96:
	and.b32  	%r881, %r822, 256;
	setp.eq.s32 	%p53, %r881, 0;
	@%p53 bra 	$L__BB3_98;
	ld.global.nc.u32 	%r882, [%rd8+160];
	xor.b32  	%r987, %r987, %r882;
	ld.global.nc.u32 	%r883, [%rd8+164];
	xor.b32  	%r986, %r986, %r883;
	ld.global.nc.u32 	%r884, [%rd8+168];
	xor.b32  	%r985, %r985, %r884;
	ld.global.nc.u32 	%r885, [%rd8+172];
	xor.b32  	%r984, %r984, %r885;
	ld.global.nc.u32 	%r886, [%rd8+176];
	xor.b32  	%r983, %r983, %r886;
$L__BB3_98:
	and.b32  	%r888, %r822, 512;
	setp.eq.s32 	%p54, %r888, 0;
	@%p54 bra 	$L__BB3_100;
	ld.global.nc.u32 	%r889, [%rd8+180];
	xor.b32  	%r987, %r987, %r889;
	ld.global.nc.u32 	%r890, [%rd8+184];
	xor.b32  	%r986, %r986, %r890;
	ld.global.nc.u32 	%r891, [%rd8+188];
	xor.b32  	%r985, %r985, %r891;
	ld.global.nc.u32 	%r892, [%rd8+192];
	xor.b32  	%r984, %r984, %r892;
	ld.global.nc.u32 	%r893, [%rd8+196];
	xor.b32  	%r983, %r983, %r893;
$L__BB3_100:
	and.b32  	%r895, %r822, 1024;
	setp.eq.s32 	%p55, %r895, 0;
	@%p55 bra 	$L__BB3_102;
	ld.global.nc.u32 	%r896, [%rd8+200];
	xor.b32  	%r987, %r987, %r896;
	ld.global.nc.u32 	%r897, [%rd8+204];
	xor.b32  	%r986, %r986, %r897;
	ld.global.nc.u32 	%r898, [%rd8+208];
	xor.b32  	%r985, %r985, %r898;
	ld.global.nc.u32 	%r899, [%rd8+212];
	xor.b32  	%r984, %r984, %r899;
	ld.global.nc.u32 	%r900, [%rd8+216];
	xor.b32  	%r983, %r983, %r900;
$L__BB3_102:
	and.b32  	%r902, %r822, 2048;
	setp.eq.s32 	%p56, %r902, 0;
	@%p56 bra 	$L__BB3_104;
	ld.global.nc.u32 	%r903, [%rd8+220];
	xor.b32  	%r987, %r987, %r903;
	ld.global.nc.u32 	%r904, [%rd8+224];
	xor.b32  	%r986, %r986, %r904;
	ld.global.nc.u32 	%r905, [%rd8+228];
	xor.b32  	%r985, %r985, %r905;
	ld.global.nc.u32 	%r906, [%rd8+232];
	xor.b32  	%r984, %r984, %r906;
	ld.global.nc.u32 	%r907, [%rd8+236];
	xor.b32  	%r983, %r983, %r907;
$L__BB3_104:
	and.b32  	%r909, %r822, 4096;
	setp.eq.s32 	%p57, %r909, 0;
	@%p57 bra 	$L__BB3_106;
	ld.global.nc.u32 	%r910, [%rd8+240];
	xor.b32  	%r987, %r987, %r910;
	ld.global.nc.u32 	%r911, [%rd8+244];
	xor.b32  	%r986, %r986, %r911;
	ld.global.nc.u32 	%r912, [%rd8+248];
	xor.b32  	%r985, %r985, %r912;
	ld.global.nc.u32 	%r913, [%rd8+252];
	xor.b32  	%r984, %r984, %r913;
	ld.global.nc.u32 	%r914, [%rd8+256];
	xor.b32  	%r983, %r983, %r914;
$L__BB3_106:
	and.b32  	%r916, %r822, 8192;
	setp.eq.s32 	%p58, %r916, 0;
	@%p58 bra 	$L__BB3_108;
	ld.global.nc.u32 	%r917, [%rd8+260];
	xor.b32  	%r987, %r987, %r917;
	ld.global.nc.u32 	%r918, [%rd8+264];
	xor.b32  	%r986, %r986, %r918;
	ld.global.nc.u32 	%r919, [%rd8+268];
	xor.b32  	%r985, %r985, %r919;
	ld.global.nc.u32 	%r920, [%rd8+272];
	xor.b32  	%r984, %r984, %r920;
	ld.global.nc.u32 	%r921, [%rd8+276];
	xor.b32  	%r983, %r983, %r921;
$L__BB3_108:
	and.b32  	%r923, %r822, 16384;
	setp.eq.s32 	%p59, %r923, 0;
	@%p59 bra 	$L__BB3_110;
	ld.global.nc.u32 	%r924, [%rd8+280];
	xor.b32  	%r987, %r987, %r924;
	ld.global.nc.u32 	%r925, [%rd8+284];
	xor.b32  	%r986, %r986, %r925;
	ld.global.nc.u32 	%r926, [%rd8+288];
	xor.b32  	%r985, %r985, %r926;
	ld.global.nc.u32 	%r927, [%rd8+292];
	xor.b32  	%r984, %r984, %r927;
	ld.global.nc.u32 	%r928, [%rd8+296];
	xor.b32  	%r983, %r983, %r928;
$L__BB3_110:
	and.b32  	%r930, %r822, 32768;
	setp.eq.s32 	%p60, %r930, 0;
	@%p60 bra 	$L__BB3_112;
	ld.global.nc.u32 	%r931, [%rd8+300];
	xor.b32  	%r987, %r987, %r931;
	ld.global.nc.u32 	%r932, [%rd8+304];
	xor.b32  	%r986, %r986, %r932;
	ld.global.nc.u32 	%r933, [%rd8+308];
	xor.b32  	%r985, %r985, %r933;
	ld.global.nc.u32 	%r934, [%rd8+312];
	xor.b32  	%r984, %r984, %r934;
	ld.global.nc.u32 	%r935, [%rd8+316];
	xor.b32  	%r983, %r983, %r935;
$L__BB3_112:
	add.s32 	%r1166, %r1166, 16;
	setp.ne.s32 	%p61, %r1166, 32;
	@%p61 bra 	$L__BB3_80;
	mad.lo.s32 	%r936, %r1160, -31, %r367;
	add.s32 	%r1160, %r936, 1;
	setp.ne.s32 	%p62, %r1160, 5;
	@%p62 bra 	$L__BB3_79;
	st.local.u32 	[%rd1+4], %r987;
	st.local.v2.u32 	[%rd1+8], {%r986, %r985};
	st.local.v2.u32 	[%rd1+16], {%r984, %r983};
$L__BB3_115:
	shr.u64 	%rd40, %rd3, 2;
	add.s32 	%r970, %r970, 1;
	setp.gt.u64 	%p63, %rd3, 3;
	@%p63 bra 	$L__BB3_3;
$L__BB3_116:
	setp.lt.s32 	%p64, %r568, 1;
	mov.f32 	%f98, 0f00000000;
	@%p64 bra 	$L__BB3_121;
	div.rn.f32 	%f15, %f4, 0f437C0000;
	mul.f32 	%f16, %f3, 0fBF000000;
	fma.rn.f32 	%f17, %f3, %f16, %f12;
	mul.f32 	%f5, %f15, %f17;
	sqrt.rn.f32 	%f18, %f15;
	mul.f32 	%f6, %f3, %f18;
	mov.f32 	%f98, 0f00000000;
	mov.b32 	%r1263, 0;
	mov.b32 	%r1257, 832094735;
$L__BB3_118:
	add.s32 	%r1265, %r1257, 362437;
	mov.b32 	%r1264, 362437;
	mov.f32 	%f97, %f1;
$L__BB3_119:
	mov.u32 	%r559, %r985;
	mov.u32 	%r558, %r984;
	mov.u32 	%r985, %r983;
	shr.u32 	%r940, %r987, 2;
	xor.b32  	%r941, %r940, %r987;
	shl.b32 	%r942, %r985, 4;
	shl.b32 	%r943, %r941, 1;
	xor.b32  	%r944, %r943, %r942;
	xor.b32  	%r945, %r944, %r941;
	xor.b32  	%r984, %r945, %r985;
	add.s32 	%r946, %r1265, %r984;
	shr.u32 	%r947, %r986, 2;
	xor.b32  	%r948, %r947, %r986;
	shl.b32 	%r949, %r984, 4;
	shl.b32 	%r950, %r948, 1;
	xor.b32  	%r951, %r950, %r949;
	xor.b32  	%r952, %r951, %r948;
	xor.b32  	%r983, %r952, %r984;
	add.s32 	%r953, %r1265, %r983;
	add.s32 	%r954, %r953, 362437;
	cvt.rn.f32.u32 	%f19, %r946;
	fma.rn.f32 	%f20, %f19, 0f2F800000, 0f2F000000;
	cvt.rn.f32.u32 	%f21, %r954;
	fma.rn.f32 	%f22, %f21, 0f30C90FDB, 0f30490FDB;
	setp.lt.f32 	%p65, %f20, 0f00800000;
	mul.f32 	%f23, %f20, 0f4B000000;
	selp.f32 	%f24, %f23, %f20, %p65;
	selp.f32 	%f25, 0fC1B80000, 0f00000000, %p65;
	mov.b32 	%r955, %f24;
	add.s32 	%r956, %r955, -1059760811;
	and.b32  	%r957, %r956, -8388608;
	sub.s32 	%r958, %r955, %r957;
	mov.b32 	%f26, %r958;
	cvt.rn.f32.s32 	%f27, %r957;
	fma.rn.f32 	%f28, %f27, 0f34000000, %f25;
	add.f32 	%f29, %f26, 0fBF800000;
	fma.rn.f32 	%f30, %f29, 0fBE055027, 0f3E1039F6;
	fma.rn.f32 	%f31, %f30, %f29, 0fBDF8CDCC;
	fma.rn.f32 	%f32, %f31, %f29, 0f3E0F2955;
	fma.rn.f32 	%f33, %f32, %f29, 0fBE2AD8B9;
	fma.rn.f32 	%f34, %f33, %f29, 0f3E4CED0B;
	fma.rn.f32 	%f35, %f34, %f29, 0fBE7FFF22;
	fma.rn.f32 	%f36, %f35, %f29, 0f3EAAAA78;
	fma.rn.f32 	%f37, %f36, %f29, 0fBF000000;
	mul.f32 	%f38, %f29, %f37;
	fma.rn.f32 	%f39, %f38, %f29, %f29;
	fma.rn.f32 	%f40, %f28, 0f3F317218, %f39;
	setp.gt.u32 	%p66, %r955, 2139095039;
	fma.rn.f32 	%f41, %f24, 0f7F800000, 0f7F800000;
	selp.f32 	%f42, %f41, %f40, %p66;
	setp.eq.f32 	%p67, %f24, 0f00000000;
	mul.f32 	%f43, %f42, 0fC0000000;
	selp.f32 	%f44, 0f7F800000, %f43, %p67;
	sqrt.rn.f32 	%f45, %f44;
	sin.approx.f32 	%f46, %f22;
	cos.approx.f32 	%f47, %f22;
	mul.f32 	%f48, %f45, %f46;
	mul.f32 	%f49, %f45, %f47;
	fma.rn.f32 	%f50, %f48, %f6, %f5;
	fma.rn.f32 	%f51, %f50, 0f3BBB989D, 0f3F000000;
	cvt.sat.f32.f32 	%f52, %f51;
	mov.f32 	%f53, 0f4B400001;
	mov.f32 	%f54, 0f437C0000;
	fma.rm.f32 	%f55, %f52, %f54, %f53;
	add.f32 	%f56, %f55, 0fCB40007F;
	neg.f32 	%f57, %f56;
	fma.rn.f32 	%f58, %f50, 0f3FB8AA3B, %f57;
	fma.rn.f32 	%f59, %f50, 0f32A57060, %f58;
	mov.b32 	%r959, %f55;
	shl.b32 	%r960, %r959, 23;
	mov.b32 	%f60, %r960;
	ex2.approx.ftz.f32 	%f61, %f59;
	mul.f32 	%f62, %f61, %f60;
	mul.f32 	%f63, %f97, %f62;
	fma.rn.f32 	%f64, %f49, %f6, %f5;
	fma.rn.f32 	%f65, %f64, 0f3BBB989D, 0f3F000000;
	cvt.sat.f32.f32 	%f66, %f65;
	fma.rm.f32 	%f67, %f66, %f54, %f53;
	add.f32 	%f68, %f67, 0fCB40007F;
	neg.f32 	%f69, %f68;
	fma.rn.f32 	%f70, %f64, 0f3FB8AA3B, %f69;
	fma.rn.f32 	%f71, %f64, 0f32A57060, %f70;
	mov.b32 	%r961, %f67;
	shl.b32 	%r962, %r961, 23;
	mov.b32 	%f72, %r962;
	ex2.approx.ftz.f32 	%f73, %f71;
	mul.f32 	%f74, %f73, %f72;
	mul.f32 	%f97, %f63, %f74;
	add.s32 	%r1265, %r1265, 724874;
	add.s32 	%r1264, %r1264, 724874;
	setp.ne.s32 	%p68, %r1264, 91696561;
	mov.u32 	%r986, %r558;
	mov.u32 	%r987, %r559;
	@%p68 bra 	$L__BB3_119;
	setp.eq.s32 	%p69, %r569, 1;
	sub.f32 	%f75, %f97, %f2;
	sub.f32 	%f76, %f2, %f97;
	selp.f32 	%f77, %f75, %f76, %p69;
	max.f32 	%f78, %f77, 0f00000000;
	add.f32 	%f98, %f98, %f78;
	add.s32 	%r1263, %r1263, 1;
	setp.ne.s32 	%p70, %r1263, %r568;
	add.s32 	%r1257, %r1265, -362437;
	mov.u32 	%r986, %r558;
	mov.u32 	%r987, %r559;
	@%p70 bra 	$L__BB3_118;
$L__BB3_121:
	ld.param.u64 	%rd39, [_Z29price_european_options_kernelPKfS0_S0_S0_fiiPfi_param_7];
	neg.f32 	%f79, %f12;
	mul.f32 	%f80, %f4, %f79;
	fma.rn.f32 	%f81, %f80, 0f3BBB989D, 0f3F000000;
	cvt.sat.f32.f32 	%f82, %f81;
	mov.f32 	%f83, 0f4B400001;
	mov.f32 	%f84, 0f437C0000;
	fma.rm.f32 	%f85, %f82, %f84, %f83;
	add.f32 	%f86, %f85, 0fCB40007F;
	neg.f32 	%f87, %f86;
	fma.rn.f32 	%f88, %f80, 0f3FB8AA3B, %f87;
	fma.rn.f32 	%f89, %f80, 0f32A57060, %f88;
	mov.b32 	%r963, %f85;
	shl.b32 	%r964, %r963, 23;
	mov.b32 	%f90, %r964;
	ex2.approx.ftz.f32 	%f91, %f89;
	mul.f32 	%f92, %f91, %f90;
	cvt.rn.f32.s32 	%f93, %r568;
	div.rn.f32 	%f94, %f98, %f93;
	mul.f32 	%f95, %f94, %f92;
	cvta.to.global.u64 	%rd36, %rd39;
	shl.b64 	%rd37, %rd2, 2;
	add.s64 	%rd38, %rd36, %rd37;
	st.global.f32 	[%rd38], %f95;
$L__BB3_122:
	ret;

}
	// .globl	_Z23calculate_greeks_kernelPKfS0_S0_S0_fiPfS1_S1_i
.visible .entry _Z23calculate_greeks_kernelPKfS0_S0_S0_fiPfS1_S1_i(
	.param .u64 .ptr .align 1 _Z23calculate_greeks_kernelPKfS0_S0_S0_fiPfS1_S1_i_param_0,
	.param .u64 .ptr .align 1 _Z23calculate_greeks_kernelPKfS0_S0_S0_fiPfS1_S1_i_param_1,
	.param .u64 .ptr .align 1 _Z23calculate_greeks_kernelPKfS0_S0_S0_fiPfS1_S1_i_param_2,
	.param .u64 .ptr .align 1 _Z23calculate_greeks_kernelPKfS0_S0_S0_fiPfS1_S1_i_param_3,
	.param .f32 _Z23calculate_greeks_kernelPKfS0_S0_S0_fiPfS1_S1_i_param_4,
	.param .u32 _Z23calculate_greeks_kernelPKfS0_S0_S0_fiPfS1_S1_i_param_5,
	.param .u64 .ptr .align 1 _Z23calculate_greeks_kernelPKfS0_S0_S0_fiPfS1_S1_i_param_6,
	.param .u64 .ptr .align 1 _Z23calculate_greeks_kernelPKfS0_S0_S0_fiPfS1_S1_i_param_7,
	.param .u64 .ptr .align 1 _Z23calculate_greeks_kernelPKfS0_S0_S0_fiPfS1_S1_i_param_8,
	.param .u32 _Z23calculate_greeks_kernelPKfS0_S0_S0_fiPfS1_S1_i_param_9
)
{
	.local .align 8 .b8 	__local_depot4[48];
	.reg .b64 	%SP;
	.reg .b64 	%SPL;
	.reg .pred 	%p<329>;
	.reg .b32 	%r<6157>;
	.reg .b32 	%f<273>;
	.reg .b64 	%rd<130>;

	mov.u64 	%SPL, __local_depot4;
	ld.param.u64 	%rd40, [_Z23calculate_greeks_kernelPKfS0_S0_S0_fiPfS1_S1_i_param_0];
	ld.param.u64 	%rd41, [_Z23calculate_greeks_kernelPKfS0_S0_S0_fiPfS1_S1_i_param_1];
	ld.param.u64 	%rd42, [_Z23calculate_greeks_kernelPKfS0_S0_S0_fiPfS1_S1_i_param_2];
	ld.param.u64 	%rd43, [_Z23calculate_greeks_kernelPKfS0_S0_S0_fiPfS1_S1_i_param_3];
	ld.param.f32 	%f30, [_Z23calculate_greeks_kernelPKfS0_S0_S0_fiPfS1_S1_i_param_4];
	ld.param.u32 	%r2772, [_Z23calculate_greeks_kernelPKfS0_S0_S0_fiPfS1_S1_i_param_5];
	ld.param.u32 	%r2773, [_Z23calculate_greeks_kernelPKfS0_S0_S0_fiPfS1_S1_i_param_9];
	add.u64 	%rd1, %SPL, 0;
	mov.u32 	%r2774, %ctaid.x;
	mov.u32 	%r2775, %ntid.x;
	mov.u32 	%r2776, %tid.x;
	mad.lo.s32 	%r1, %r2774, %r2775, %r2776;
	setp.ge.s32 	%p1, %r1, %r2773;
	@%p1 bra 	$L__BB4_586;
	cvta.to.global.u64 	%rd48, %rd40;
	cvta.to.global.u64 	%rd49, %rd41;
	cvta.to.global.u64 	%rd50, %rd42;
	cvta.to.global.u64 	%rd51, %rd43;
	cvt.s64.s32 	%rd2, %r1;
	mul.wide.s32 	%rd52, %r1, 4;
	add.s64 	%rd53, %rd48, %rd52;
	ld.global.nc.f32 	%f1, [%rd53];
	add.s64 	%rd54, %rd49, %rd52;
	ld.global.nc.f32 	%f2, [%rd54];
	add.s64 	%rd55, %rd50, %rd52;
	ld.global.nc.f32 	%f3, [%rd55];
	add.s64 	%rd56, %rd51, %rd52;
	ld.global.nc.f32 	%f4, [%rd56];
	mul.f32 	%f5, %f1, 0f3C23D70A;
	mov.b32 	%r4691, 920557000;
	mov.b32 	%r2782, 158966987;
	st.local.v2.u32 	[%rd1], {%r2782, %r4691};
	mov.b32 	%r5878, -123459836;
	mov.b32 	%r4690, 974691670;
	st.local.v2.u32 	[%rd1+8], {%r4690, %r5878};
	mov.b32 	%r5876, 802883532;
	mov.b32 	%r5877, -589760388;
	st.local.v2.u32 	[%rd1+16], {%r5877, %r5876};
	setp.eq.s32 	%p2, %r1, 0;
	@%p2 bra 	$L__BB4_116;
	mov.b32 	%r4674, 0;
	mov.b32 	%r4691, 920557000;
	mov.b32 	%r4690, 974691670;
	mov.b32 	%r5878, -123459836;
	mov.b32 	%r5877, -589760388;
	mov.b32 	%r5876, 802883532;
	mov.u64 	%rd125, %rd2;
$L__BB4_3:
	mov.u64 	%rd3, %rd125;
	and.b64  	%rd4, %rd3, 3;
	setp.eq.s64 	%p3, %rd4, 0;
	@%p3 bra 	$L__BB4_115;
	mul.wide.u32 	%rd57, %r4674, 3200;
	mov.u64 	%rd58, precalc_xorwow_matrix;
	add.s64 	%rd5, %rd58, %rd57;
	mov.b32 	%r5876, 0;
	mov.u32 	%r5877, %r5876;
	mov.u32 	%r5878, %r5876;
	mov.u32 	%r4690, %r5876;
	mov.u32 	%r4691, %r5876;
	mov.u32 	%r4680, %r5876;
$L__BB4_5:
	mul.wide.u32 	%rd59, %r4680, 4;
	add.s64 	%rd60, %rd1, %rd59;
	ld.local.u32 	%r14, [%rd60+4];
	shl.b32 	%r15, %r4680, 5;
	mov.b32 	%r4686, 0;
$L__BB4_6:
	.pragma "nounroll";
	shr.u32 	%r2791, %r14, %r4686;
	and.b32  	%r2792, %r2791, 1;
	setp.eq.b32 	%p4, %r2792, 1;
	not.pred 	%p5, %p4;
	add.s32 	%r2793, %r15, %r4686;
	mul.lo.s32 	%r2794, %r2793, 5;
	mul.wide.u32 	%rd61, %r2794, 4;
	add.s64 	%rd6, %rd5, %rd61;
	@%p5 bra 	$L__BB4_8;
	ld.global.nc.u32 	%r2795, [%rd6];
	xor.b32  	%r4691, %r4691, %r2795;
	ld.global.nc.u32 	%r2796, [%rd6+4];
	xor.b32  	%r4690, %r4690, %r2796;
	ld.global.nc.u32 	%r2797, [%rd6+8];
	xor.b32  	%r5878, %r5878, %r2797;
	ld.global.nc.u32 	%r2798, [%rd6+12];
	xor.b32  	%r5877, %r5877, %r2798;
	ld.global.nc.u32 	%r2799, [%rd6+16];
	xor.b32  	%r5876, %r5876, %r2799;
$L__BB4_8:
	and.b32  	%r2801, %r2791, 2;
	setp.eq.s32 	%p6, %r2801, 0;
	@%p6 bra 	$L__BB4_10;
	ld.global.nc.u32 	%r2802, [%rd6+20];
	xor.b32  	%r4691, %r4691, %r2802;
	ld.global.nc.u32 	%r2803, [%rd6+24];
	xor.b32  	%r4690, %r4690, %r2803;
	ld.global.nc.u32 	%r2804, [%rd6+28];
	xor.b32  	%r5878, %r5878, %r2804;
	ld.global.nc.u32 	%r2805, [%rd6+32];
	xor.b32  	%r5877, %r5877, %r2805;
	ld.global.nc.u32 	%r2806, [%rd6+36];
	xor.b32  	%r5876, %r5876, %r2806;
$L__BB4_10:
	and.b32  	%r2808, %r2791, 4;
	setp.eq.s32 	%p7, %r2808, 0;
	@%p7 bra 	$L__BB4_12;
	ld.global.nc.u32 	%r2809, [%rd6+40];
	xor.b32  	%r4691, %r4691, %r2809;
	ld.global.nc.u32 	%r2810, [%rd6+44];
	xor.b32  	%r4690, %r4690, %r2810;
	ld.global.nc.u32 	%r2811, [%rd6+48];
	xor.b32  	%r5878, %r5878, %r2811;
	ld.global.nc.u32 	%r2812, [%rd6+52];
	xor.b32  	%r5877, %r5877, %r2812;
	ld.global.nc.u32 	%r2813, [%rd6+56];
	xor.b32  	%r5876, %r5876, %r2813;
$L__BB4_12:
	and.b32  	%r2815, %r2791, 8;
	setp.eq.s32 	%p8, %r2815, 0;
	@%p8 bra 	$L__BB4_14;
	ld.global.nc.u32 	%r2816, [%rd6+60];
	xor.b32  	%r4691, %r4691, %r2816;
	ld.global.nc.u32 	%r2817, [%rd6+64];
	xor.b32  	%r4690, %r4690, %r2817;
	ld.global.nc.u32 	%r2818, [%rd6+68];
	xor.b32  	%r5878, %r5878, %r2818;
	ld.global.nc.u32 	%r2819, [%rd6+72];
	xor.b32  	%r5877, %r5877, %r2819;
	ld.global.nc.u32 	%r2820, [%rd6+76];
	xor.b32  	%r5876, %r5876, %r2820;
$L__BB4_14:
	and.b32  	%r2822, %r2791, 16;
	setp.eq.s32 	%p9, %r2822, 0;
	@%p9 bra 	$L__BB4_16;
	ld.global.nc.u32 	%r2823, [%rd6+80];
	xor.b32  	%r4691, %r4691, %r2823;
	ld.global.nc.u32 	%r2824, [%rd6+84];
	xor.b32  	%r4690, %r4690, %r2824;
	ld.global.nc.u32 	%r2825, [%rd6+88];
	xor.b32  	%r5878, %r5878, %r2825;
	ld.global.nc.u32 	%r2826, [%rd6+92];
	xor.b32  	%r5877, %r5877, %r2826;
	ld.global.nc.u32 	%r2827, [%rd6+96];
	xor.b32  	%r5876, %r5876, %r2827;
$L__BB4_16:
	and.b32  	%r2829, %r2791, 32;
	setp.eq.s32 	%p10, %r2829, 0;
	@%p10 bra 	$L__BB4_18;
	ld.global.nc.u32 	%r2830, [%rd6+100];
	xor.b32  	%r4691, %r4691, %r2830;
	ld.global.nc.u32 	%r2831, [%rd6+104];
	xor.b32  	%r4690, %r4690, %r2831;
	ld.global.nc.u32 	%r2832, [%rd6+108];
	xor.b32  	%r5878, %r5878, %r2832;
	ld.global.nc.u32 	%r2833, [%rd6+112];
	xor.b32  	%r5877, %r5877, %r2833;
	ld.global.nc.u32 	%r2834, [%rd6+116];
	xor.b32  	%r5876, %r5876, %r2834;
$L__BB4_18:
	and.b32  	%r2836, %r2791, 64;
	setp.eq.s32 	%p11, %r2836, 0;
	@%p11 bra 	$L__BB4_20;
	ld.global.nc.u32 	%r2837, [%rd6+120];
	xor.b32  	%r4691, %r4691, %r2837;
	ld.global.nc.u32 	%r2838, [%rd6+124];
	xor.b32  	%r4690, %r4690, %r2838;
	ld.global.nc.u32 	%r2839, [%rd6+128];
	xor.b32  	%r5878, %r5878, %r2839;
	ld.global.nc.u32 	%r2840, [%rd6+132];
	xor.b32  	%r5877, %r5877, %r2840;
	ld.global.nc.u32 	%r2841, [%rd6+136];
	xor.b32  	%r5876, %r5876, %r2841;
$L__BB4_20:
	and.b32  	%r2843, %r2791, 128;
	setp.eq.s32 	%p12, %r2843, 0;
	@%p12 bra 	$L__BB4_22;
	ld.global.nc.u32 	%r2844, [%rd6+140];
	xor.b32  	%r4691, %r4691, %r2844;
	ld.global.nc.u32 	%r2845, [%rd6+144];
	xor.b32  	%r4690, %r4690, %r2845;
	ld.global.nc.u32 	%r2846, [%rd6+148];
	xor.b32  	%r5878, %r5878, %r2846;
	ld.global.nc.u32 	%r2847, [%rd6+152];
	xor.b32  	%r5877, %r5877, %r2847;
	ld.global.nc.u32 	%r2848, [%rd6+156];
	xor.b32  	%r5876, %r5876, %r2848;
$L__BB4_22:
	and.b32  	%r2850, %r2791, 256;
	setp.eq.s32 	%p13, %r2850, 0;
	@%p13 bra 	$L__BB4_24;
	ld.global.nc.u32 	%r2851, [%rd6+160];
	xor.b32  	%r4691, %r4691, %r2851;
	ld.global.nc.u32 	%r2852, [%rd6+164];
	xor.b32  	%r4690, %r4690, %r2852;
	ld.global.nc.u32 	%r2853, [%rd6+168];
	xor.b32  	%r5878, %r5878, %r2853;
	ld.global.nc.u32 	%r2854, [%rd6+172];
	xor.b32  	%r5877, %r5877, %r2854;
	ld.global.nc.u32 	%r2855, [%rd6+176];
	xor.b32  	%r5876, %r5876, %r2855;
$L__BB4_24:
	and.b32  	%r2857, %r2791, 512;
	setp.eq.s32 	%p14, %r2857, 0;
	@%p14 bra 	$L__BB4_26;
	ld.global.nc.u32 	%r2858, [%rd6+180];
	xor.b32  	%r4691, %r4691, %r2858;
	ld.global.nc.u32 	%r2859, [%rd6+184];
	xor.b32  	%r4690, %r4690, %r2859;
	ld.global.nc.u32 	%r2860, [%rd6+188];
	xor.b32  	%r5878, %r5878, %r2860;
	ld.global.nc.u32 	%r2861, [%rd6+192];
	xor.b32  	%r5877, %r5877, %r2861;
	ld.global.nc.u32 	%r2862, [%rd6+196];
	xor.b32  	%r5876, %r5876, %r2862;
$L__BB4_26:
	and.b32  	%r2864, %r2791, 1024;
	setp.eq.s32 	%p15, %r2864, 0;
	@%p15 bra 	$L__BB4_28;
	ld.global.nc.u32 	%r2865, [%rd6+200];
	xor.b32  	%r4691, %r4691, %r2865;
	ld.global.nc.u32 	%r2866, [%rd6+204];
	xor.b32  	%r4690, %r4690, %r2866;
	ld.global.nc.u32 	%r2867, [%rd6+208];
	xor.b32  	%r5878, %r5878, %r2867;
	ld.global.nc.u32 	%r2868, [%rd6+212];
	xor.b32  	%r5877, %r5877, %r2868;
	ld.global.nc.u32 	%r2869, [%rd6+216];
	xor.b32  	%r5876, %r5876, %r2869;
$L__BB4_28:
	and.b32  	%r2871, %r2791, 2048;
	setp.eq.s32 	%p16, %r2871, 0;
	@%p16 bra 	$L__BB4_30;
	ld.global.nc.u32 	%r2872, [%rd6+220];
	xor.b32  	%r4691, %r4691, %r2872;
	ld.global.nc.u32 	%r2873, [%rd6+224];
	xor.b32  	%r4690, %r4690, %r2873;
	ld.global.nc.u32 	%r2874, [%rd6+228];
	xor.b32  	%r5878, %r5878, %r2874;
	ld.global.nc.u32 	%r2875, [%rd6+232];
	xor.b32  	%r5877, %r5877, %r2875;
	ld.global.nc.u32 	%r2876, [%rd6+236];
	xor.b32  	%r5876, %r5876, %r2876;
$L__BB4_30:
	and.b32  	%r2878, %r2791, 4096;
	setp.eq.s32 	%p17, %r2878, 0;
	@%p17 bra 	$L__BB4_32;
	ld.global.nc.u32 	%r2879, [%rd6+240];
	xor.b32  	%r4691, %r4691, %r2879;
	ld.global.nc.u32 	%r2880, [%rd6+244];
	xor.b32  	%r4690, %r4690, %r2880;
	ld.global.nc.u32 	%r2881, [%rd6+248];
	xor.b32  	%r5878, %r5878, %r2881;
	ld.global.nc.u32 	%r2882, [%rd6+252];
	xor.b32  	%r5877, %r5877, %r2882;
	ld.global.nc.u32 	%r2883, [%rd6+256];
	xor.b32  	%r5876, %r5876, %r2883;
$L__BB4_32:
	and.b32  	%r2885, %r2791, 8192;
	setp.eq.s32 	%p18, %r2885, 0;
	@%p18 bra 	$L__BB4_34;
	ld.global.nc.u32 	%r2886, [%rd6+260];
	xor.b32  	%r4691, %r4691, %r2886;
	ld.global.nc.u32 	%r2887, [%rd6+264];
	xor.b32  	%r4690, %r4690, %r2887;
	ld.global.nc.u32 	%r2888, [%rd6+268];
	xor.b32  	%r5878, %r5878, %r2888;
	ld.global.nc.u32 	%r2889, [%rd6+272];
	xor.b32  	%r5877, %r5877, %r2889;
	ld.global.nc.u32 	%r2890, [%rd6+276];
	xor.b32  	%r5876, %r5876, %r2890;
$L__BB4_34:
	and.b32  	%r2892, %r2791, 16384;
	setp.eq.s32 	%p19, %r2892, 0;
	@%p19 bra 	$L__BB4_36;
	ld.global.nc.u32 	%r2893, [%rd6+280];
	xor.b32  	%r4691, %r4691, %r2893;
	ld.global.nc.u32 	%r2894, [%rd6+284];
	xor.b32  	%r4690, %r4690, %r2894;
	ld.global.nc.u32 	%r2895, [%rd6+288];
	xor.b32  	%r5878, %r5878, %r2895;
	ld.global.nc.u32 	%r2896, [%rd6+292];
	xor.b32  	%r5877, %r5877, %r2896;
	ld.global.nc.u32 	%r2897, [%rd6+296];
	xor.b32  	%r5876, %r5876, %r2897;
$L__BB4_36:
	and.b32  	%r2899, %r2791, 32768;
	setp.eq.s32 	%p20, %r2899, 0;
	@%p20 bra 	$L__BB4_38;
	ld.global.nc.u32 	%r2900, [%rd6+300];
	xor.b32  	%r4691, %r4691, %r2900;
	ld.global.nc.u32 	%r2901, [%rd6+304];
	xor.b32  	%r4690, %r4690, %r2901;
	ld.global.nc.u32 	%r2902, [%rd6+308];
	xor.b32  	%r5878, %r5878, %r2902;
	ld.global.nc.u32 	%r2903, [%rd6+312];
	xor.b32  	%r5877, %r5877, %r2903;
	ld.global.nc.u32 	%r2904, [%rd6+316];
	xor.b32  	%r5876, %r5876, %r2904;
$L__BB4_38:
	add.s32 	%r4686, %r4686, 16;
	setp.ne.s32 	%p21, %r4686, 32;
	@%p21 bra 	$L__BB4_6;
	mad.lo.s32 	%r2905, %r4680, -31, %r15;
	add.s32 	%r4680, %r2905, 1;
	setp.ne.s32 	%p22, %r4680, 5;
	@%p22 bra 	$L__BB4_5;
	st.local.u32 	[%rd1+4], %r4691;
	st.local.v2.u32 	[%rd1+8], {%r4690, %r5878};
	st.local.v2.u32 	[%rd1+16], {%r5877, %r5876};
	setp.eq.s64 	%p23, %rd4, 1;
	@%p23 bra 	$L__BB4_115;
	mov.b32 	%r5876, 0;
	mov.u32 	%r5877, %r5876;
	mov.u32 	%r5878, %r5876;
	mov.u32 	%r4690, %r5876;
	mov.u32 	%r4691, %r5876;
	mov.u32 	%r4772, %r5876;
$L__BB4_42:
	mul.wide.u32 	%rd62, %r4772, 4;
	add.s64 	%rd63, %rd1, %rd62;
	ld.local.u32 	%r190, [%rd63+4];
	shl.b32 	%r191, %r4772, 5;
	mov.b32 	%r4778, 0;
$L__BB4_43:
	.pragma "nounroll";
	shr.u32 	%r2908, %r190, %r4778;
	and.b32  	%r2909, %r2908, 1;
	setp.eq.b32 	%p24, %r2909, 1;
	not.pred 	%p25, %p24;
	add.s32 	%r2910, %r191, %r4778;
	mul.lo.s32 	%r2911, %r2910, 5;
	mul.wide.u32 	%rd64, %r2911, 4;
	add.s64 	%rd7, %rd5, %rd64;
	@%p25 bra 	$L__BB4_45;
	ld.global.nc.u32 	%r2912, [%rd7];
	xor.b32  	%r4691, %r4691, %r2912;
	ld.global.nc.u32 	%r2913, [%rd7+4];
	xor.b32  	%r4690, %r4690, %r2913;
	ld.global.nc.u32 	%r2914, [%rd7+8];
	xor.b32  	%r5878, %r5878, %r2914;
	ld.global.nc.u32 	%r2915, [%rd7+12];
	xor.b32  	%r5877, %r5877, %r2915;
	ld.global.nc.u32 	%r2916, [%rd7+16];
	xor.b32  	%r5876, %r5876, %r2916;
$L__BB4_45:
	and.b32  	%r2918, %r2908, 2;
	setp.eq.s32 	%p26, %r2918, 0;
	@%p26 bra 	$L__BB4_47;
	ld.global.nc.u32 	%r2919, [%rd7+20];
	xor.b32  	%r4691, %r4691, %r2919;
	ld.global.nc.u32 	%r2920, [%rd7+24];
	xor.b32  	%r4690, %r4690, %r2920;
	ld.global.nc.u32 	%r2921, [%rd7+28];
	xor.b32  	%r5878, %r5878, %r2921;
	ld.global.nc.u32 	%r2922, [%rd7+32];
	xor.b32  	%r5877, %r5877, %r2922;
	ld.global.nc.u32 	%r2923, [%rd7+36];
	xor.b32  	%r5876, %r5876, %r2923;
$L__BB4_47:
	and.b32  	%r2925, %r2908, 4;
	setp.eq.s32 	%p27, %r2925, 0;
	@%p27 bra 	$L__BB4_49;
	ld.global.nc.u32 	%r2926, [%rd7+40];
	xor.b32  	%r4691, %r4691, %r2926;
	ld.global.nc.u32 	%r2927, [%rd7+44];
	xor.b32  	%r4690, %r4690, %r2927;
	ld.global.nc.u32 	%r2928, [%rd7+48];
	xor.b32  	%r5878, %r5878, %r2928;
	ld.global.nc.u32 	%r2929, [%rd7+52];
	xor.b32  	%r5877, %r5877, %r2929;
	ld.global.nc.u32 	%r2930, [%rd7+56];
	xor.b32  	%r5876, %r5876, %r2930;
$L__BB4_49:
	and.b32  	%r2932, %r2908, 8;
	setp.eq.s32 	%p28, %r2932, 0;
	@%p28 bra 	$L__BB4_51;
	ld.global.nc.u32 	%r2933, [%rd7+60];
	xor.b32  	%r4691, %r4691, %r2933;
	ld.global.nc.u32 	%r2934, [%rd7+64];
	xor.b32  	%r4690, %r4690, %r2934;
	ld.global.nc.u32 	%r2935, [%rd7+68];
	xor.b32  	%r5878, %r5878, %r2935;
	ld.global.nc.u32 	%r2936, [%rd7+72];
	xor.b32  	%r5877, %r5877, %r2936;
	ld.global.nc.u32 	%r2937, [%rd7+76];
	xor.b32  	%r5876, %r5876, %r2937;
$L__BB4_51:
	and.b32  	%r2939, %r2908, 16;
	setp.eq.s32 	%p29, %r2939, 0;
	@%p29 bra 	$L__BB4_53;
	ld.global.nc.u32 	%r2940, [%rd7+80];
	xor.b32  	%r4691, %r4691, %r2940;
	ld.global.nc.u32 	%r2941, [%rd7+84];
	xor.b32  	%r4690, %r4690, %r2941;
	ld.global.nc.u32 	%r2942, [%rd7+88];
	xor.b32  	%r5878, %r5878, %r2942;
	ld.global.nc.u32 	%r2943, [%rd7+92];
	xor.b32  	%r5877, %r5877, %r2943;
	ld.global.nc.u32 	%r2944, [%rd7+96];
	xor.b32  	%r5876, %r5876, %r2944;
$L__BB4_53:
	and.b32  	%r2946, %r2908, 32;
	setp.eq.s32 	%p30, %r2946, 0;
	@%p30 bra 	$L__BB4_55;
	ld.global.nc.u32 	%r2947, [%rd7+100];
	xor.b32  	%r4691, %r4691, %r2947;
	ld.global.nc.u32 	%r2948, [%rd7+104];
	xor.b32  	%r4690, %r4690, %r2948;
	ld.global.nc.u32 	%r2949, [%rd7+108];
	xor.b32  	%r5878, %r5878, %r2949;
	ld.global.nc.u32 	%r2950, [%rd7+112];
	xor.b32  	%r5877, %r5877, %r2950;
	ld.global.nc.u32 	%r2951, [%rd7+116];
	xor.b32  	%r5876, %r5876, %r2951;
$L__BB4_55:
	and.b32  	%r2953, %r2908, 64;
	setp.eq.s32 	%p31, %r2953, 0;
	@%p31 bra 	$L__BB4_57;
	ld.global.nc.u32 	%r2954, [%rd7+120];
	xor.b32  	%r4691, %r4691, %r2954;
	ld.global.nc.u32 	%r2955, [%rd7+124];
	xor.b32  	%r4690, %r4690, %r2955;
	ld.global.nc.u32 	%r2956, [%rd7+128];
	xor.b32  	%r5878, %r5878, %r2956;
	ld.global.nc.u32 	%r2957, [%rd7+132];
	xor.b32  	%r5877, %r5877, %r2957;
	ld.global.nc.u32 	%r2958, [%rd7+136];
	xor.b32  	%r5876, %r5876, %r2958;
$L__BB4_57:
	and.b32  	%r2960, %r2908, 128;
	setp.eq.s32 	%p32, %r2960, 0;
	@%p32 bra 	$L__BB4_59;
	ld.global.nc.u32 	%r2961, [%rd7+140];
	xor.b32  	%r4691, %r4691, %r2961;
	ld.global.nc.u32 	%r2962, [%rd7+144];
	xor.b32  	%r4690, %r4690, %r2962;
	ld.global.nc.u32 	%r2963, [%rd7+148];
	xor.b32  	%r5878, %r5878, %r2963;
	ld.global.nc.u32 	%r2964, [%rd7+152];
	xor.b32  	%r5877, %r5877, %r2964;
	ld.global.nc.u32 	%r2965, [%rd7+156];
	xor.b32  	%r5876, %r5876, %r2965;
$L__BB4_59:
	and.b32  	%r2967, %r2908, 256;
	setp.eq.s32 	%p33, %r2967, 0;
	@%p33 bra 	$L__BB4_61;
	ld.global.nc.u32 	%r2968, [%rd7+160];
	xor.b32  	%r4691, %r4691, %r2968;
	ld.global.nc.u32 	%r2969, [%rd7+164];
	xor.b32  	%r4690, %r4690, %r2969;
	ld.global.nc.u32 	%r2970, [%rd7+168];
	xor.b32  	%r5878, %r5878, %r2970;
	ld.global.nc.u32 	%r2971, [%rd7+172];
	xor.b32  	%r5877, %r5877, %r2971;
	ld.global.nc.u32 	%r2972, [%rd7+176];
	xor.b32  	%r5876, %r5876, %r2972;
$L__BB4_61:
	and.b32  	%r2974, %r2908, 512;
	setp.eq.s32 	%p34, %r2974, 0;
	@%p34 bra 	$L__BB4_63;
	ld.global.nc.u32 	%r2975, [%rd7+180];
	xor.b32  	%r4691, %r4691, %r2975;
	ld.global.nc.u32 	%r2976, [%rd7+184];
	xor.b32  	%r4690, %r4690, %r2976;
	ld.global.nc.u32 	%r2977, [%rd7+188];
	xor.b32  	%r5878, %r5878, %r2977;
	ld.global.nc.u32 	%r2978, [%rd7+192];
	xor.b32  	%r5877, %r5877, %r2978;
	ld.global.nc.u32 	%r2979, [%rd7+196];
	xor.b32  	%r5876, %r5876, %r2979;
$L__BB4_63:
	and.b32  	%r2981, %r2908, 1024;
	setp.eq.s32 	%p35, %r2981, 0;
	@%p35 bra 	$L__BB4_65;
	ld.global.nc.u32 	%r2982, [%rd7+200];
	xor.b32  	%r4691, %r4691, %r2982;
	ld.global.nc.u32 	%r2983, [%rd7+204];
	xor.b32  	%r4690, %r4690, %r2983;
	ld.global.nc.u32 	%r2984, [%rd7+208];
	xor.b32  	%r5878, %r5878, %r2984;
	ld.global.nc.u32 	%r2985, [%rd7+212];
	xor.b32  	%r5877, %r5877, %r2985;
	ld.global.nc.u32 	%r2986, [%rd7+216];
	xor.b32  	%r5876, %r5876, %r2986;
$L__BB4_65:
	and.b32  	%r2988, %r2908, 2048;
	setp.eq.s32 	%p36, %r2988, 0;
	@%p36 bra 	$L__BB4_67;
	ld.global.nc.u32 	%r2989, [%rd7+220];
	xor.b32  	%r4691, %r4691, %r2989;
	ld.global.nc.u32 	%r2990, [%rd7+224];
	xor.b32  	%r4690, %r4690, %r2990;
	ld.global.nc.u32 	%r2991, [%rd7+228];
	xor.b32  	%r5878, %r5878, %r2991;
	ld.global.nc.u32 	%r2992, [%rd7+232];
	xor.b32  	%r5877, %r5877, %r2992;
	ld.global.nc.u32 	%r2993, [%rd7+236];
	xor.b32  	%r5876, %r5876, %r2993;
$L__BB4_67:
	and.b32  	%r2995, %r2908, 4096;
	setp.eq.s32 	%p37, %r2995, 0;
	@%p37 bra 	$L__BB4_69;
	ld.global.nc.u32 	%r2996, [%rd7+240];
	xor.b32  	%r4691, %r4691, %r2996;
	ld.global.nc.u32 	%r2997, [%rd7+244];
	xor.b32  	%r4690, %r4690, %r2997;
	ld.global.nc.u32 	%r2998, [%rd7+248];
	xor.b32  	%r5878, %r5878, %r2998;
	ld.global.nc.u32 	%r2999, [%rd7+252];
	xor.b32  	%r5877, %r5877, %r2999;
	ld.global.nc.u32 	%r3000, [%rd7+256];
	xor.b32  	%r5876, %r5876, %r3000;
$L__BB4_69:
	and.b32  	%r3002, %r2908, 8192;
	setp.eq.s32 	%p38, %r3002, 0;
	@%p38 bra 	$L__BB4_71;
	ld.global.nc.u32 	%r3003, [%rd7+260];
	xor.b32  	%r4691, %r4691, %r3003;
	ld.global.nc.u32 	%r3004, [%rd7+264];
	xor.b32  	%r4690, %r4690, %r3004;
	ld.global.nc.u32 	%r3005, [%rd7+268];
	xor.b32  	%r5878, %r5878, %r3005;
	ld.global.nc.u32 	%r3006, [%rd7+272];
	xor.b32  	%r5877, %r5877, %r3006;
	ld.global.nc.u32 	%r3007, [%rd7+276];
	xor.b32  	%r5876, %r5876, %r3007;
$L__BB4_71:
	and.b32  	%r3009, %r2908, 16384;
	setp.eq.s32 	%p39, %r3009, 0;
	@%p39 bra 	$L__BB4_73;
	ld.global.nc.u32 	%r3010, [%rd7+280];
	xor.b32  	%r4691, %r4691, %r3010;
	ld.global.nc.u32 	%r3011, [%rd7+284];
	xor.b32  	%r4690, %r4690, %r3011;
	ld.global.nc.u32 	%r3012, [%rd7+288];
	xor.b32  	%r5878, %r5878, %r3012;
	ld.global.nc.u32 	%r3013, [%rd7+292];
	xor.b32  	%r5877, %r5877, %r3013;
	ld.global.nc.u32 	%r3014, [%rd7+296];
	xor.b32  	%r5876, %r5876, %r3014;
$L__BB4_73:
	and.b32  	%r3016, %r2908, 32768;
	setp.eq.s32 	%p40, %r3016, 0;
	@%p40 bra 	$L__BB4_75;
	ld.global.nc.u32 	%r3017, [%rd7+300];
	xor.b32  	%r4691, %r4691, %r3017;
	ld.global.nc.u32 	%r3018, [%rd7+304];
	xor.b32  	%r4690, %r4690, %r3018;
	ld.global.nc.u32 	%r3019, [%rd7+308];
	xor.b32  	%r5878, %r5878, %r3019;
	ld.global.nc.u32 	%r3020, [%rd7+312];
	xor.b32  	%r5877, %r5877, %r3020;
	ld.global.nc.u32 	%r3021, [%rd7+316];
	xor.b32  	%r5876, %r5876, %r3021;
$L__BB4_75:
	add.s32 	%r4778, %r4778, 16;
	setp.ne.s32 	%p41, %r4778, 32;
	@%p41 bra 	$L__BB4_43;
	mad.lo.s32 	%r3022, %r4772, -31, %r191;
	add.s32 	%r4772, %r3022, 1;
	setp.ne.s32 	%p42, %r4772, 5;
	@%p42 bra 	$L__BB4_42;
	st.local.u32 	[%rd1+4], %r4691;
	st.local.v2.u32 	[%rd1+8], {%r4690, %r5878};
	st.local.v2.u32 	[%rd1+16], {%r5877, %r5876};
	setp.ne.s64 	%p43, %rd4, 3;
	@%p43 bra 	$L__BB4_115;
	mov.b32 	%r5876, 0;
	mov.u32 	%r5877, %r5876;
	mov.u32 	%r5878, %r5876;
	mov.u32 	%r4690, %r5876;
	mov.u32 	%r4691, %r5876;
	mov.u32 	%r4864, %r5876;
$L__BB4_79:
	mul.wide.u32 	%rd65, %r4864, 4;
	add.s64 	%rd66, %rd1, %rd65;
	ld.local.u32 	%r366, [%rd66+4];
	shl.b32 	%r367, %r4864, 5;
	mov.b32 	%r4870, 0;
$L__BB4_80:
	.pragma "nounroll";
	shr.u32 	%r3025, %r366, %r4870;
	and.b32  	%r3026, %r3025, 1;
	setp.eq.b32 	%p44, %r3026, 1;
	not.pred 	%p45, %p44;
	add.s32 	%r3027, %r367, %r4870;
	mul.lo.s32 	%r3028, %r3027, 5;
	mul.wide.u32 	%rd67, %r3028, 4;
	add.s64 	%rd8, %rd5, %rd67;
	@%p45 bra 	$L__BB4_82;
	ld.global.nc.u32 	%r3029, [%rd8];
	xor.b32  	%r4691, %r4691, %r3029;
	ld.global.nc.u32 	%r3030, [%rd8+4];
	xor.b32  	%r4690, %r4690, %r3030;
	ld.global.nc.u32 	%r3031, [%rd8+8];
	xor.b32  	%r5878, %r5878, %r3031;
	ld.global.nc.u32 	%r3032, [%rd8+12];
	xor.b32  	%r5877, %r5877, %r3032;
	ld.global.nc.u32 	%r3033, [%rd8+16];
	xor.b32  	%r5876, %r5876, %r3033;
$L__BB4_82:
	and.b32  	%r3035, %r3025, 2;
	setp.eq.s32 	%p46, %r3035, 0;
	@%p46 bra 	$L__BB4_84;
	ld.global.nc.u32 	%r3036, [%rd8+20];
	xor.b32  	%r4691, %r4691, %r3036;
	ld.global.nc.u32 	%r3037, [%rd8+24];
	xor.b32  	%r4690, %r4690, %r3037;
	ld.global.nc.u32 	%r3038, [%rd8+28];
	xor.b32  	%r5878, %r5878, %r3038;
	ld.global.nc.u32 	%r3039, [%rd8+32];
	xor.b32  	%r5877, %r5877, %r3039;
	ld.global.nc.u32 	%r3040, [%rd8+36];
	xor.b32  	%r5876, %r5876, %r3040;
$L__BB4_84:
	and.b32  	%r3042, %r3025, 4;
	setp.eq.s32 	%p47, %r3042, 0;
	@%p47 bra 	$L__BB4_86;
	ld.global.nc.u32 	%r3043, [%rd8+40];
	xor.b32  	%r4691, %r4691, %r3043;
	ld.global.nc.u32 	%r3044, [%rd8+44];
	xor.b32  	%r4690, %r4690, %r3044;
	ld.global.nc.u32 	%r3045, [%rd8+48];
	xor.b32  	%r5878, %r5878, %r3045;
	ld.global.nc.u32 	%r3046, [%rd8+52];
	xor.b32  	%r5877, %r5877, %r3046;
	ld.global.nc.u32 	%r3047, [%rd8+56];
	xor.b32  	%r5876, %r5876, %r3047;
$L__BB4_86:
	and.b32  	%r3049, %r3025, 8;
	setp.eq.s32 	%p48, %r3049, 0;
	@%p48 bra 	$L__BB4_88;
	ld.global.nc.u32 	%r3050, [%rd8+60];
	xor.b32  	%r4691, %r4691, %r3050;
	ld.global.nc.u32 	%r3051, [%rd8+64];
	xor.b32  	%r4690, %r4690, %r3051;
	ld.global.nc.u32 	%r3052, [%rd8+68];
	xor.b32  	%r5878, %r5878, %r3052;
	ld.global.nc.u32 	%r3053, [%rd8+72];
	xor.b32  	%r5877, %r5877, %r3053;
	ld.global.nc.u32 	%r3054, [%rd8+76];
	xor.b32  	%r5876, %r5876, %r3054;
$L__BB4_88:
	and.b32  	%r3056, %r3025, 16;
	setp.eq.s32 	%p49, %r3056, 0;
	@%p49 bra 	$L__BB4_90;
	ld.global.nc.u32 	%r3057, [%rd8+80];
	xor.b32  	%r4691, %r4691, %r3057;
	ld.global.nc.u32 	%r3058, [%rd8+84];
	xor.b32  	%r4690, %r4690, %r3058;
	ld.global.nc.u32 	%r3059, [%rd8+88];
	xor.b32  	%r5878, %r5878, %r3059;
	ld.global.nc.u32 	%r3060, [%rd8+92];
	xor.b32  	%r5877, %r5877, %r3060;
	ld.global.nc.u32 	%r3061, [%rd8+96];
	xor.b32  	%r5876, %r5876, %r3061;
$L__BB4_90:
	and.b32  	%r3063, %r3025, 32;
	setp.eq.s32 	%p50, %r3063, 0;
	@%p50 bra 	$L__BB4_92;
	ld.global.nc.u32 	%r3064, [%rd8+100];
	xor.b32  	%r4691, %r4691, %r3064;
	ld.global.nc.u32 	%r3065, [%rd8+104];
	xor.b32  	%r4690, %r4690, %r3065;
	ld.global.nc.u32 	%r3066, [%rd8+108];
	xor.b32  	%r5878, %r5878, %r3066;
	ld.global.nc.u32 	%r3067, [%rd8+112];
	xor.b32  	%r5877, %r5877, %r3067;
	ld.global.nc.u32 	%r3068, [%rd8+116];
	xor.b32  	%r5876, %r5876, %r3068;
$L__BB4_92:
	and.b32  	%r3070, %r3025, 64;
	setp.eq.s32 	%p51, %r3070, 0;
	@%p51 bra 	$L__BB4_94;
	ld.global.nc.u32 	%r3071, [%rd8+120];
	xor.b32  	%r4691, %r4691, %r3071;
	ld.global.nc.u32 	%r3072, [%rd8+124];
	xor.b32  	%r4690, %r4690, %r3072;
	ld.global.nc.u32 	%r3073, [%rd8+128];
	xor.b32  	%r5878, %r5878, %r3073;
	ld.global.nc.u32 	%r3074, [%rd8+132];
	xor.b32  	%r5877, %r5877, %r3074;
	ld.global.nc.u32 	%r3075, [%rd8+136];
	xor.b32  	%r5876, %r5876, %r3075;
$L__BB4_94:
	and.b32  	%r3077, %r3025, 128;
	setp.eq.s32 	%p52, %r3077, 0;
	@%p52 bra 	$L__BB4_96;
	ld.global.nc.u32 	%r3078, [%rd8+140];
	xor.b32  	%r4691, %r4691, %r3078;
	ld.global.nc.u32 	%r3079, [%rd8+144];
	xor.b32  	%r4690, %r4690, %r3079;
	ld.global.nc.u32 	%r3080, [%rd8+148];
	xor.b32  	%r5878, %r5878, %r3080;
	ld.global.nc.u32 	%r3081, [%rd8+152];
	xor.b32  	%r5877, %r5877, %r3081;
	ld.global.nc.u32 	%r3082, [%rd8+156];
	xor.b32  	%r5876, %r5876, %r3082;
$L__BB4_96:
	and.b32  	%r3084, %r3025, 256;
	setp.eq.s32 	%p53, %r3084, 0;
	@%p53 bra 	$L__BB4_98;
	ld.global.nc.u32 	%r3085, [%rd8+160];
	xor.b32  	%r4691, %r4691, %r3085;
	ld.global.nc.u32 	%r3086, [%rd8+164];
	xor.b32  	%r4690, %r4690, %r3086;
	ld.global.nc.u32 	%r3087, [%rd8+168];
	xor.b32  	%r5878, %r5878, %r3087;
	ld.global.nc.u32 	%r3088, [%rd8+172];
	xor.b32  	%r5877, %r5877, %r3088;
	ld.global.nc.u32 	%r3089, [%rd8+176];
	xor.b32  	%r5876, %r5876, %r3089;
$L__BB4_98:
	and.b32  	%r3091, %r3025, 512;
	setp.eq.s32 	%p54, %r3091, 0;
	@%p54 bra 	$L__BB4_100;
	ld.global.nc.u32 	%r3092, [%rd8+180];
	xor.b32  	%r4691, %r4691, %r3092;
	ld.global.nc.u32 	%r3093, [%rd8+184];
	xor.b32  	%r4690, %r4690, %r3093;
	ld.global.nc.u32 	%r3094, [%rd8+188];
	xor.b32  	%r5878, %r5878, %r3094;
	ld.global.nc.u32 	%r3095, [%rd8+192];
	xor.b32  	%r5877, %r5877, %r3095;
	ld.global.nc.u32 	%r3096, [%rd8+196];
	xor.b32  	%r5876, %r5876, %r3096;
$L__BB4_100:
	and.b32  	%r3098, %r3025, 1024;
	setp.eq.s32 	%p55, %r3098, 0;
	@%p55 bra 	$L__BB4_102;
	ld.global.nc.u32 	%r3099, [%rd8+200];
	xor.b32  	%r4691, %r4691, %r3099;
	ld.global.nc.u32 	%r3100, [%rd8+204];
	xor.b32  	%r4690, %r4690, %r3100;
	ld.global.nc.u32 	%r3101, [%rd8+208];
	xor.b32  	%r5878, %r5878, %r3101;
	ld.global.nc.u32 	%r3102, [%rd8+212];
	xor.b32  	%r5877, %r5877, %r3102;
	ld.global.nc.u32 	%r3103, [%rd8+216];
	xor.b32  	%r5876, %r5876, %r3103;
$L__BB4_102:
	and.b32  	%r3105, %r3025, 2048;
	setp.eq.s32 	%p56, %r3105, 0;
	@%p56 bra 	$L__BB4_104;
	ld.global.nc.u32 	%r3106, [%rd8+220];
	xor.b32  	%r4691, %r4691, %r3106;
	ld.global.nc.u32 	%r3107, [%rd8+224];
	xor.b32  	%r4690, %r4690, %r3107;
	ld.global.nc.u32 	%r3108, [%rd8+228];
	xor.b32  	%r5878, %r5878, %r3108;
	ld.global.nc.u32 	%r3109, [%rd8+232];
	xor.b32  	%r5877, %r5877, %r3109;
	ld.global.nc.u32 	%r3110, [%rd8+236];
	xor.b32  	%r5876, %r5876, %r3110;
$L__BB4_104:
	and.b32  	%r3112, %r3025, 4096;
	setp.eq.s32 	%p57, %r3112, 0;
	@%p57 bra 	$L__BB4_106;
	ld.global.nc.u32 	%r3113, [%rd8+240];
	xor.b32  	%r4691, %r4691, %r3113;
	ld.global.nc.u32 	%r3114, [%rd8+244];
	xor.b32  	%r4690, %r4690, %r3114;
	ld.global.nc.u32 	%r3115, [%rd8+248];
	xor.b32  	%r5878, %r5878, %r3115;
	ld.global.nc.u32 	%r3116, [%rd8+252];
	xor.b32  	%r5877, %r5877, %r3116;
	ld.global.nc.u32 	%r3117, [%rd8+256];
	xor.b32  	%r5876, %r5876, %r3117;
$L__BB4_106:
	and.b32  	%r3119, %r3025, 8192;
	setp.eq.s32 	%p58, %r3119, 0;
	@%p58 bra 	$L__BB4_108;
	ld.global.nc.u32 	%r3120, [%rd8+260];
	xor.b32  	%r4691, %r4691, %r3120;
	ld.global.nc.u32 	%r3121, [%rd8+264];
	xor.b32  	%r4690, %r4690, %r3121;
	ld.global.nc.u32 	%r3122, [%rd8+268];
	xor.b32  	%r5878, %r5878, %r3122;
	ld.global.nc.u32 	%r3123, [%rd8+272];
	xor.b32  	%r5877, %r5877, %r3123;
	ld.global.nc.u32 	%r3124, [%rd8+276];
	xor.b32  	%r5876, %r5876, %r3124;
$L__BB4_108:
	and.b32  	%r3126, %r3025, 16384;
	setp.eq.s32 	%p59, %r3126, 0;
	@%p59 bra 	$L__BB4_110;
	ld.global.nc.u32 	%r3127, [%rd8+280];
	xor.b32  	%r4691, %r4691, %r3127;
	ld.global.nc.u32 	%r3128, [%rd8+284];
	xor.b32  	%r4690, %r4690, %r3128;
	ld.global.nc.u32 	%r3129, [%rd8+288];
	xor.b32  	%r5878, %r5878, %r3129;
	ld.global.nc.u32 	%r3130, [%rd8+292];
	xor.b32  	%r5877, %r5877, %r3130;
	ld.global.nc.u32 	%r3131, [%rd8+296];
	xor.b32  	%r5876, %r5876, %r3131;
$L__BB4_110:
	and.b32  	%r3133, %r3025, 32768;
	setp.eq.s32 	%p60, %r3133, 0;
	@%p60 bra 	$L__BB4_112;
	ld.global.nc.u32 	%r3134, [%rd8+300];
	xor.b32  	%r4691, %r4691, %r3134;
	ld.global.nc.u32 	%r3135, [%rd8+304];
	xor.b32  	%r4690, %r4690, %r3135;
	ld.global.nc.u32 	%r3136, [%rd8+308];
	xor.b32  	%r5878, %r5878, %r3136;
	ld.global.nc.u32 	%r3137, [%rd8+312];
	xor.b32  	%r5877, %r5877, %r3137;
	ld.global.nc.u32 	%r3138, [%rd8+316];
	xor.b32  	%r5876, %r5876, %r3138;
$L__BB4_112:
	add.s32 	%r4870, %r4870, 16;
	setp.ne.s32 	%p61, %r4870, 32;
	@%p61 bra 	$L__BB4_80;
	mad.lo.s32 	%r3139, %r4864, -31, %r367;
	add.s32 	%r4864, %r3139, 1;
	setp.ne.s32 	%p62, %r4864, 5;
	@%p62 bra 	$L__BB4_79;
	st.local.u32 	[%rd1+4], %r4691;
	st.local.v2.u32 	[%rd1+8], {%r4690, %r5878};
	st.local.v2.u32 	[%rd1+16], {%r5877, %r5876};
$L__BB4_115:
	shr.u64 	%rd125, %rd3, 2;
	add.s32 	%r4674, %r4674, 1;
	setp.gt.u64 	%p63, %rd3, 3;
	@%p63 bra 	$L__BB4_3;
$L__BB4_116:
	mov.b32 	%r3140, 0;
	st.local.u32 	[%rd1+28], %r3140;
	mov.b64 	%rd68, 0;
	st.local.u64 	[%rd1+40], %rd68;
	setp.lt.s32 	%p64, %r2772, 1;
	mov.f32 	%f270, 0f00000000;
	mov.f32 	%f271, %f270;
	mov.f32 	%f272, %f270;
	@%p64 bra 	$L__BB4_585;
	div.rn.f32 	%f33, %f4, 0f437C0000;
	mul.f32 	%f34, %f3, 0fBF000000;
	fma.rn.f32 	%f35, %f3, %f34, %f30;
	mul.f32 	%f6, %f33, %f35;
	sqrt.rn.f32 	%f36, %f33;
	mul.f32 	%f7, %f3, %f36;
	mov.f32 	%f272, 0f00000000;
	mov.b32 	%r4967, 0;
	mov.b32 	%r4966, 158966987;
	mov.u64 	%rd104, precalc_xorwow_offset_matrix;
	mov.f32 	%f271, %f272;
	mov.f32 	%f270, %f272;
$L__BB4_118:
	shr.u32 	%r3144, %r4691, 2;
	xor.b32  	%r3145, %r3144, %r4691;
	shl.b32 	%r3146, %r5876, 4;
	shl.b32 	%r3147, %r3145, 1;
	xor.b32  	%r3148, %r3147, %r3146;
	xor.b32  	%r3149, %r3148, %r3145;
	xor.b32  	%r4971, %r3149, %r5876;
	add.s32 	%r3150, %r4966, %r4971;
	add.s32 	%r3151, %r3150, 362437;
	shr.u32 	%r3152, %r4690, 2;
	xor.b32  	%r3153, %r3152, %r4690;
	shl.b32 	%r3154, %r4971, 4;
	shl.b32 	%r3155, %r3153, 1;
	xor.b32  	%r3156, %r3155, %r3154;
	xor.b32  	%r3157, %r3156, %r3153;
	xor.b32  	%r4970, %r3157, %r4971;
	add.s32 	%r3158, %r4966, %r4970;
	add.s32 	%r3159, %r3158, 724874;
	cvt.rn.f32.u32 	%f37, %r3151;
	fma.rn.f32 	%f38, %f37, 0f2F800000, 0f2F000000;
	cvt.rn.f32.u32 	%f39, %r3159;
	fma.rn.f32 	%f40, %f39, 0f30C90FDB, 0f30490FDB;
	setp.lt.f32 	%p65, %f38, 0f00800000;
	mul.f32 	%f41, %f38, 0f4B000000;
	selp.f32 	%f42, %f41, %f38, %p65;
	selp.f32 	%f43, 0fC1B80000, 0f00000000, %p65;
	mov.b32 	%r3160, %f42;
	add.s32 	%r3161, %r3160, -1059760811;
	and.b32  	%r3162, %r3161, -8388608;
	sub.s32 	%r3163, %r3160, %r3162;
	mov.b32 	%f44, %r3163;
	cvt.rn.f32.s32 	%f45, %r3162;
	fma.rn.f32 	%f46, %f45, 0f34000000, %f43;
	add.f32 	%f47, %f44, 0fBF800000;
	fma.rn.f32 	%f48, %f47, 0fBE055027, 0f3E1039F6;
	fma.rn.f32 	%f49, %f48, %f47, 0fBDF8CDCC;
	fma.rn.f32 	%f50, %f49, %f47, 0f3E0F2955;
	fma.rn.f32 	%f51, %f50, %f47, 0fBE2AD8B9;
	fma.rn.f32 	%f52, %f51, %f47, 0f3E4CED0B;
	fma.rn.f32 	%f53, %f52, %f47, 0fBE7FFF22;
	fma.rn.f32 	%f54, %f53, %f47, 0f3EAAAA78;
	fma.rn.f32 	%f55, %f54, %f47, 0fBF000000;
	mul.f32 	%f56, %f47, %f55;
	fma.rn.f32 	%f57, %f56, %f47, %f47;
	fma.rn.f32 	%f58, %f46, 0f3F317218, %f57;
	setp.gt.u32 	%p66, %r3160, 2139095039;
	fma.rn.f32 	%f59, %f42, 0f7F800000, 0f7F800000;
	selp.f32 	%f60, %f59, %f58, %p66;
	setp.eq.f32 	%p67, %f42, 0f00000000;
	mul.f32 	%f61, %f60, 0fC0000000;
	selp.f32 	%f62, 0f7F800000, %f61, %p67;
	sqrt.rn.f32 	%f63, %f62;
	cos.approx.f32 	%f64, %f40;
	mul.f32 	%f266, %f63, %f64;
	add.s32 	%r4969, %r4966, 1449748;
	mov.b32 	%r4968, 1087311;
	mov.f32 	%f267, %f1;
$L__BB4_119:
	mov.u32 	%r561, %r5876;
	mov.u32 	%r560, %r4971;
	mov.u32 	%r5876, %r4970;
	fma.rn.f32 	%f65, %f266, %f7, %f6;
	fma.rn.f32 	%f66, %f65, 0f3BBB989D, 0f3F000000;
	cvt.sat.f32.f32 	%f67, %f66;
	mov.f32 	%f68, 0f4B400001;
	mov.f32 	%f69, 0f437C0000;
	fma.rm.f32 	%f70, %f67, %f69, %f68;
	add.f32 	%f71, %f70, 0fCB40007F;
	neg.f32 	%f72, %f71;
	fma.rn.f32 	%f73, %f65, 0f3FB8AA3B, %f72;
	fma.rn.f32 	%f74, %f65, 0f32A57060, %f73;
	mov.b32 	%r3164, %f70;
	shl.b32 	%r3165, %r3164, 23;
	mov.b32 	%f75, %r3165;
	ex2.approx.ftz.f32 	%f76, %f74;
	mul.f32 	%f77, %f76, %f75;
	mul.f32 	%f78, %f267, %f77;
	shr.u32 	%r3166, %r5878, 2;
	xor.b32  	%r3167, %r3166, %r5878;
	shl.b32 	%r3168, %r5876, 4;
	shl.b32 	%r3169, %r3167, 1;
	xor.b32  	%r3170, %r3169, %r3168;
	xor.b32  	%r3171, %r3170, %r3167;
	xor.b32  	%r4971, %r3171, %r5876;
	add.s32 	%r3172, %r4969, %r4971;
	add.s32 	%r3173, %r3172, -362437;
	shr.u32 	%r3174, %r5877, 2;
	xor.b32  	%r3175, %r3174, %r5877;
	shl.b32 	%r3176, %r4971, 4;
	shl.b32 	%r3177, %r3175, 1;
	xor.b32  	%r3178, %r3177, %r3176;
	xor.b32  	%r3179, %r3178, %r3175;
	xor.b32  	%r4970, %r3179, %r4971;
	add.s32 	%r3180, %r4969, %r4970;
	cvt.rn.f32.u32 	%f79, %r3173;
	fma.rn.f32 	%f80, %f79, 0f2F800000, 0f2F000000;
	cvt.rn.f32.u32 	%f81, %r3180;
	fma.rn.f32 	%f82, %f81, 0f30C90FDB, 0f30490FDB;
	setp.lt.f32 	%p68, %f80, 0f00800000;
	mul.f32 	%f83, %f80, 0f4B000000;
	selp.f32 	%f84, %f83, %f80, %p68;
	selp.f32 	%f85, 0fC1B80000, 0f00000000, %p68;
	mov.b32 	%r3181, %f84;
	add.s32 	%r3182, %r3181, -1059760811;
	and.b32  	%r3183, %r3182, -8388608;
	sub.s32 	%r3184, %r3181, %r3183;
	mov.b32 	%f86, %r3184;
	cvt.rn.f32.s32 	%f87, %r3183;
	fma.rn.f32 	%f88, %f87, 0f34000000, %f85;
	add.f32 	%f89, %f86, 0fBF800000;
	fma.rn.f32 	%f90, %f89, 0fBE055027, 0f3E1039F6;
	fma.rn.f32 	%f91, %f90, %f89, 0fBDF8CDCC;
	fma.rn.f32 	%f92, %f91, %f89, 0f3E0F2955;
	fma.rn.f32 	%f93, %f92, %f89, 0fBE2AD8B9;
	fma.rn.f32 	%f94, %f93, %f89, 0f3E4CED0B;
	fma.rn.f32 	%f95, %f94, %f89, 0fBE7FFF22;
	fma.rn.f32 	%f96, %f95, %f89, 0f3EAAAA78;
	fma.rn.f32 	%f97, %f96, %f89, 0fBF000000;
	mul.f32 	%f98, %f89, %f97;
	fma.rn.f32 	%f99, %f98, %f89, %f89;
	fma.rn.f32 	%f100, %f88, 0f3F317218, %f99;
	setp.gt.u32 	%p69, %r3181, 2139095039;
	fma.rn.f32 	%f101, %f84, 0f7F800000, 0f7F800000;
	selp.f32 	%f102, %f101, %f100, %p69;
	setp.eq.f32 	%p70, %f84, 0f00000000;
	mul.f32 	%f103, %f102, 0fC0000000;
	selp.f32 	%f104, 0f7F800000, %f103, %p70;
	sqrt.rn.f32 	%f105, %f104;
	sin.approx.f32 	%f106, %f82;
	cos.approx.f32 	%f107, %f82;
	mul.f32 	%f108, %f105, %f106;
	mul.f32 	%f266, %f105, %f107;
	fma.rn.f32 	%f109, %f108, %f7, %f6;
	fma.rn.f32 	%f110, %f109, 0f3BBB989D, 0f3F000000;
	cvt.sat.f32.f32 	%f111, %f110;
	fma.rm.f32 	%f112, %f111, %f69, %f68;
	add.f32 	%f113, %f112, 0fCB40007F;
	neg.f32 	%f114, %f113;
	fma.rn.f32 	%f115, %f109, 0f3FB8AA3B, %f114;
	fma.rn.f32 	%f116, %f109, 0f32A57060, %f115;
	mov.b32 	%r3185, %f112;
	shl.b32 	%r3186, %r3185, 23;
	mov.b32 	%f117, %r3186;
	ex2.approx.ftz.f32 	%f118, %f116;
	mul.f32 	%f119, %f118, %f117;
	mul.f32 	%f267, %f78, %f119;
	add.s32 	%r4969, %r4969, 724874;
	add.s32 	%r4968, %r4968, 724874;
	setp.ne.s32 	%p71, %r4968, 92421435;
	mov.u32 	%r5877, %r560;
	mov.u32 	%r5878, %r561;
	@%p71 bra 	$L__BB4_119;
	setp.eq.s32 	%p72, %r1, 0;
	mov.b32 	%r3192, 1;
	st.local.u32 	[%rd1+24], %r3192;
	st.local.f32 	[%rd1+32], %f266;
	sub.f32 	%f120, %f267, %f2;
	max.f32 	%f121, %f120, 0f00000000;
	add.f32 	%f270, %f270, %f121;
	mov.b32 	%r5289, 920557000;
	st.local.u32 	[%rd1+4], %r5289;
	mov.b32 	%r5287, -123459836;
	mov.b32 	%r5288, 974691670;
	st.local.v2.u32 	[%rd1+8], {%r5288, %r5287};
	mov.b32 	%r5285, 802883532;
	mov.b32 	%r5286, -589760388;
	st.local.v2.u32 	[%rd1+16], {%r5286, %r5285};
	@%p72 bra 	$L__BB4_235;
	mov.b32 	%r4985, 0;
	mov.b32 	%r5289, 920557000;
	mov.b32 	%r5288, 974691670;
	mov.b32 	%r5287, -123459836;
	mov.b32 	%r5286, -589760388;
	mov.b32 	%r5285, 802883532;
	mov.u64 	%rd126, %rd2;
$L__BB4_122:
	mov.u64 	%rd11, %rd126;
	and.b64  	%rd12, %rd11, 3;
	setp.eq.s64 	%p73, %rd12, 0;
	@%p73 bra 	$L__BB4_234;
	mul.wide.u32 	%rd69, %r4985, 3200;
	mov.u64 	%rd70, precalc_xorwow_matrix;
	add.s64 	%rd13, %rd70, %rd69;
	mov.b32 	%r5285, 0;
	mov.u32 	%r5286, %r5285;
	mov.u32 	%r5287, %r5285;
	mov.u32 	%r5288, %r5285;
	mov.u32 	%r5289, %r5285;
	mov.u32 	%r4991, %r5285;
$L__BB4_124:
	mul.wide.u32 	%rd71, %r4991, 4;
	add.s64 	%rd72, %rd1, %rd71;
	ld.local.u32 	%r585, [%rd72+4];
	shl.b32 	%r586, %r4991, 5;
	mov.b32 	%r4997, 0;
$L__BB4_125:
	.pragma "nounroll";
	shr.u32 	%r3201, %r585, %r4997;
	and.b32  	%r3202, %r3201, 1;
	setp.eq.b32 	%p74, %r3202, 1;
	not.pred 	%p75, %p74;
	add.s32 	%r3203, %r586, %r4997;
	mul.lo.s32 	%r3204, %r3203, 5;
	mul.wide.u32 	%rd73, %r3204, 4;
	add.s64 	%rd14, %rd13, %rd73;
	@%p75 bra 	$L__BB4_127;
	ld.global.nc.u32 	%r3205, [%rd14];
	xor.b32  	%r5289, %r5289, %r3205;
	ld.global.nc.u32 	%r3206, [%rd14+4];
	xor.b32  	%r5288, %r5288, %r3206;
	ld.global.nc.u32 	%r3207, [%rd14+8];
	xor.b32  	%r5287, %r5287, %r3207;
	ld.global.nc.u32 	%r3208, [%rd14+12];
	xor.b32  	%r5286, %r5286, %r3208;
	ld.global.nc.u32 	%r3209, [%rd14+16];
	xor.b32  	%r5285, %r5285, %r3209;
$L__BB4_127:
	and.b32  	%r3211, %r3201, 2;
	setp.eq.s32 	%p76, %r3211, 0;
	@%p76 bra 	$L__BB4_129;
	ld.global.nc.u32 	%r3212, [%rd14+20];
	xor.b32  	%r5289, %r5289, %r3212;
	ld.global.nc.u32 	%r3213, [%rd14+24];
	xor.b32  	%r5288, %r5288, %r3213;
	ld.global.nc.u32 	%r3214, [%rd14+28];
	xor.b32  	%r5287, %r5287, %r3214;
	ld.global.nc.u32 	%r3215, [%rd14+32];
	xor.b32  	%r5286, %r5286, %r3215;
	ld.global.nc.u32 	%r3216, [%rd14+36];
	xor.b32  	%r5285, %r5285, %r3216;
$L__BB4_129:
	and.b32  	%r3218, %r3201, 4;
	setp.eq.s32 	%p77, %r3218, 0;
	@%p77 bra 	$L__BB4_131;
	ld.global.nc.u32 	%r3219, [%rd14+40];
	xor.b32  	%r5289, %r5289, %r3219;
	ld.global.nc.u32 	%r3220, [%rd14+44];
	xor.b32  	%r5288, %r5288, %r3220;
	ld.global.nc.u32 	%r3221, [%rd14+48];
	xor.b32  	%r5287, %r5287, %r3221;
	ld.global.nc.u32 	%r3222, [%rd14+52];
	xor.b32  	%r5286, %r5286, %r3222;
	ld.global.nc.u32 	%r3223, [%rd14+56];
	xor.b32  	%r5285, %r5285, %r3223;
$L__BB4_131:
	and.b32  	%r3225, %r3201, 8;
	setp.eq.s32 	%p78, %r3225, 0;
	@%p78 bra 	$L__BB4_133;
	ld.global.nc.u32 	%r3226, [%rd14+60];
	xor.b32  	%r5289, %r5289, %r3226;
	ld.global.nc.u32 	%r3227, [%rd14+64];
	xor.b32  	%r5288, %r5288, %r3227;
	ld.global.nc.u32 	%r3228, [%rd14+68];
	xor.b32  	%r5287, %r5287, %r3228;
	ld.global.nc.u32 	%r3229, [%rd14+72];
	xor.b32  	%r5286, %r5286, %r3229;
	ld.global.nc.u32 	%r3230, [%rd14+76];
	xor.b32  	%r5285, %r5285, %r3230;
$L__BB4_133:
	and.b32  	%r3232, %r3201, 16;
	setp.eq.s32 	%p79, %r3232, 0;
	@%p79 bra 	$L__BB4_135;
	ld.global.nc.u32 	%r3233, [%rd14+80];
	xor.b32  	%r5289, %r5289, %r3233;
	ld.global.nc.u32 	%r3234, [%rd14+84];
	xor.b32  	%r5288, %r5288, %r3234;
	ld.global.nc.u32 	%r3235, [%rd14+88];
	xor.b32  	%r5287, %r5287, %r3235;
	ld.global.nc.u32 	%r3236, [%rd14+92];
	xor.b32  	%r5286, %r5286, %r3236;
	ld.global.nc.u32 	%r3237, [%rd14+96];
	xor.b32  	%r5285, %r5285, %r3237;
$L__BB4_135:
	and.b32  	%r3239, %r3201, 32;
	setp.eq.s32 	%p80, %r3239, 0;
	@%p80 bra 	$L__BB4_137;
	ld.global.nc.u32 	%r3240, [%rd14+100];
	xor.b32  	%r5289, %r5289, %r3240;
	ld.global.nc.u32 	%r3241, [%rd14+104];
	xor.b32  	%r5288, %r5288, %r3241;
	ld.global.nc.u32 	%r3242, [%rd14+108];
	xor.b32  	%r5287, %r5287, %r3242;
	ld.global.nc.u32 	%r3243, [%rd14+112];
	xor.b32  	%r5286, %r5286, %r3243;
	ld.global.nc.u32 	%r3244, [%rd14+116];
	xor.b32  	%r5285, %r5285, %r3244;
$L__BB4_137:
	and.b32  	%r3246, %r3201, 64;
	setp.eq.s32 	%p81, %r3246, 0;
	@%p81 bra 	$L__BB4_139;
	ld.global.nc.u32 	%r3247, [%rd14+120];
	xor.b32  	%r5289, %r5289, %r3247;
	ld.global.nc.u32 	%r3248, [%rd14+124];
	xor.b32  	%r5288, %r5288, %r3248;
	ld.global.nc.u32 	%r3249, [%rd14+128];
	xor.b32  	%r5287, %r5287, %r3249;
	ld.global.nc.u32 	%r3250, [%rd14+132];
	xor.b32  	%r5286, %r5286, %r3250;
	ld.global.nc.u32 	%r3251, [%rd14+136];
	xor.b32  	%r5285, %r5285, %r3251;
$L__BB4_139:
	and.b32  	%r3253, %r3201, 128;
	setp.eq.s32 	%p82, %r3253, 0;
	@%p82 bra 	$L__BB4_141;
	ld.global.nc.u32 	%r3254, [%rd14+140];
	xor.b32  	%r5289, %r5289, %r3254;
	ld.global.nc.u32 	%r3255, [%rd14+144];
	xor.b32  	%r5288, %r5288, %r3255;
	ld.global.nc.u32 	%r3256, [%rd14+148];
	xor.b32  	%r5287, %r5287, %r3256;
	ld.global.nc.u32 	%r3257, [%rd14+152];
	xor.b32  	%r5286, %r5286, %r3257;
	ld.global.nc.u32 	%r3258, [%rd14+156];
	xor.b32  	%r5285, %r5285, %r3258;
$L__BB4_141:
	and.b32  	%r3260, %r3201, 256;
	setp.eq.s32 	%p83, %r3260, 0;
	@%p83 bra 	$L__BB4_143;
	ld.global.nc.u32 	%r3261, [%rd14+160];
	xor.b32  	%r5289, %r5289, %r3261;
	ld.global.nc.u32 	%r3262, [%rd14+164];
	xor.b32  	%r5288, %r5288, %r3262;
	ld.global.nc.u32 	%r3263, [%rd14+168];
	xor.b32  	%r5287, %r5287, %r3263;
	ld.global.nc.u32 	%r3264, [%rd14+172];
	xor.b32  	%r5286, %r5286, %r3264;
	ld.global.nc.u32 	%r3265, [%rd14+176];
	xor.b32  	%r5285, %r5285, %r3265;
$L__BB4_143:
	and.b32  	%r3267, %r3201, 512;
	setp.eq.s32 	%p84, %r3267, 0;
	@%p84 bra 	$L__BB4_145;
	ld.global.nc.u32 	%r3268, [%rd14+180];
	xor.b32  	%r5289, %r5289, %r3268;
	ld.global.nc.u32 	%r3269, [%rd14+184];
	xor.b32  	%r5288, %r5288, %r3269;
	ld.global.nc.u32 	%r3270, [%rd14+188];
	xor.b32  	%r5287, %r5287, %r3270;
	ld.global.nc.u32 	%r3271, [%rd14+192];
	xor.b32  	%r5286, %r5286, %r3271;
	ld.global.nc.u32 	%r3272, [%rd14+196];
	xor.b32  	%r5285, %r5285, %r3272;
$L__BB4_145:
	and.b32  	%r3274, %r3201, 1024;
	setp.eq.s32 	%p85, %r3274, 0;
	@%p85 bra 	$L__BB4_147;
	ld.global.nc.u32 	%r3275, [%rd14+200];
	xor.b32  	%r5289, %r5289, %r3275;
	ld.global.nc.u32 	%r3276, [%rd14+204];
	xor.b32  	%r5288, %r5288, %r3276;
	ld.global.nc.u32 	%r3277, [%rd14+208];
	xor.b32  	%r5287, %r5287, %r3277;
	ld.global.nc.u32 	%r3278, [%rd14+212];
	xor.b32  	%r5286, %r5286, %r3278;
	ld.global.nc.u32 	%r3279, [%rd14+216];
	xor.b32  	%r5285, %r5285, %r3279;
$L__BB4_147:
	and.b32  	%r3281, %r3201, 2048;
	setp.eq.s32 	%p86, %r3281, 0;
	@%p86 bra 	$L__BB4_149;
	ld.global.nc.u32 	%r3282, [%rd14+220];
	xor.b32  	%r5289, %r5289, %r3282;
	ld.global.nc.u32 	%r3283, [%rd14+224];
	xor.b32  	%r5288, %r5288, %r3283;
	ld.global.nc.u32 	%r3284, [%rd14+228];
	xor.b32  	%r5287, %r5287, %r3284;
	ld.global.nc.u32 	%r3285, [%rd14+232];
	xor.b32  	%r5286, %r5286, %r3285;
	ld.global.nc.u32 	%r3286, [%rd14+236];
	xor.b32  	%r5285, %r5285, %r3286;
$L__BB4_149:
	and.b32  	%r3288, %r3201, 4096;
	setp.eq.s32 	%p87, %r3288, 0;
	@%p87 bra 	$L__BB4_151;
	ld.global.nc.u32 	%r3289, [%rd14+240];
	xor.b32  	%r5289, %r5289, %r3289;
	ld.global.nc.u32 	%r3290, [%rd14+244];
	xor.b32  	%r5288, %r5288, %r3290;
	ld.global.nc.u32 	%r3291, [%rd14+248];
	xor.b32  	%r5287, %r5287, %r3291;
	ld.global.nc.u32 	%r3292, [%rd14+252];
	xor.b32  	%r5286, %r5286, %r3292;
	ld.global.nc.u32 	%r3293, [%rd14+256];
	xor.b32  	%r5285, %r5285, %r3293;
$L__BB4_151:
	and.b32  	%r3295, %r3201, 8192;
	setp.eq.s32 	%p88, %r3295, 0;
	@%p88 bra 	$L__BB4_153;
	ld.global.nc.u32 	%r3296, [%rd14+260];
	xor.b32  	%r5289, %r5289, %r3296;
	ld.global.nc.u32 	%r3297, [%rd14+264];
	xor.b32  	%r5288, %r5288, %r3297;
	ld.global.nc.u32 	%r3298, [%rd14+268];
	xor.b32  	%r5287, %r5287, %r3298;
	ld.global.nc.u32 	%r3299, [%rd14+272];
	xor.b32  	%r5286, %r5286, %r3299;
	ld.global.nc.u32 	%r3300, [%rd14+276];
	xor.b32  	%r5285, %r5285, %r3300;
$L__BB4_153:
	and.b32  	%r3302, %r3201, 16384;
	setp.eq.s32 	%p89, %r3302, 0;
	@%p89 bra 	$L__BB4_155;
	ld.global.nc.u32 	%r3303, [%rd14+280];
	xor.b32  	%r5289, %r5289, %r3303;
	ld.global.nc.u32 	%r3304, [%rd14+284];
	xor.b32  	%r5288, %r5288, %r3304;
	ld.global.nc.u32 	%r3305, [%rd14+288];
	xor.b32  	%r5287, %r5287, %r3305;
	ld.global.nc.u32 	%r3306, [%rd14+292];
	xor.b32  	%r5286, %r5286, %r3306;
	ld.global.nc.u32 	%r3307, [%rd14+296];
	xor.b32  	%r5285, %r5285, %r3307;
$L__BB4_155:
	and.b32  	%r3309, %r3201, 32768;
	setp.eq.s32 	%p90, %r3309, 0;
	@%p90 bra 	$L__BB4_157;
	ld.global.nc.u32 	%r3310, [%rd14+300];
	xor.b32  	%r5289, %r5289, %r3310;
	ld.global.nc.u32 	%r3311, [%rd14+304];
	xor.b32  	%r5288, %r5288, %r3311;
	ld.global.nc.u32 	%r3312, [%rd14+308];
	xor.b32  	%r5287, %r5287, %r3312;
	ld.global.nc.u32 	%r3313, [%rd14+312];
	xor.b32  	%r5286, %r5286, %r3313;
	ld.global.nc.u32 	%r3314, [%rd14+316];
	xor.b32  	%r5285, %r5285, %r3314;
$L__BB4_157:
	add.s32 	%r4997, %r4997, 16;
	setp.ne.s32 	%p91, %r4997, 32;
	@%p91 bra 	$L__BB4_125;
	mad.lo.s32 	%r3315, %r4991, -31, %r586;
	add.s32 	%r4991, %r3315, 1;
	setp.ne.s32 	%p92, %r4991, 5;
	@%p92 bra 	$L__BB4_124;
	st.local.u32 	[%rd1+4], %r5289;
	st.local.v2.u32 	[%rd1+8], {%r5288, %r5287};
	st.local.v2.u32 	[%rd1+16], {%r5286, %r5285};
	setp.eq.s64 	%p93, %rd12, 1;
	@%p93 bra 	$L__BB4_234;
	mov.b32 	%r5285, 0;
	mov.u32 	%r5286, %r5285;
	mov.u32 	%r5287, %r5285;
	mov.u32 	%r5288, %r5285;
	mov.u32 	%r5289, %r5285;
	mov.u32 	%r5083, %r5285;
$L__BB4_161:
	mul.wide.u32 	%rd74, %r5083, 4;
	add.s64 	%rd75, %rd1, %rd74;
	ld.local.u32 	%r761, [%rd75+4];
	shl.b32 	%r762, %r5083, 5;
	mov.b32 	%r5089, 0;
$L__BB4_162:
	.pragma "nounroll";
	shr.u32 	%r3318, %r761, %r5089;
	and.b32  	%r3319, %r3318, 1;
	setp.eq.b32 	%p94, %r3319, 1;
	not.pred 	%p95, %p94;
	add.s32 	%r3320, %r762, %r5089;
	mul.lo.s32 	%r3321, %r3320, 5;
	mul.wide.u32 	%rd76, %r3321, 4;
	add.s64 	%rd15, %rd13, %rd76;
	@%p95 bra 	$L__BB4_164;
	ld.global.nc.u32 	%r3322, [%rd15];
	xor.b32  	%r5289, %r5289, %r3322;
	ld.global.nc.u32 	%r3323, [%rd15+4];
	xor.b32  	%r5288, %r5288, %r3323;
	ld.global.nc.u32 	%r3324, [%rd15+8];
	xor.b32  	%r5287, %r5287, %r3324;
	ld.global.nc.u32 	%r3325, [%rd15+12];
	xor.b32  	%r5286, %r5286, %r3325;
	ld.global.nc.u32 	%r3326, [%rd15+16];
	xor.b32  	%r5285, %r5285, %r3326;
$L__BB4_164:
	and.b32  	%r3328, %r3318, 2;
	setp.eq.s32 	%p96, %r3328, 0;
	@%p96 bra 	$L__BB4_166;
	ld.global.nc.u32 	%r3329, [%rd15+20];
	xor.b32  	%r5289, %r5289, %r3329;
	ld.global.nc.u32 	%r3330, [%rd15+24];
	xor.b32  	%r5288, %r5288, %r3330;
	ld.global.nc.u32 	%r3331, [%rd15+28];
	xor.b32  	%r5287, %r5287, %r3331;
	ld.global.nc.u32 	%r3332, [%rd15+32];
	xor.b32  	%r5286, %r5286, %r3332;
	ld.global.nc.u32 	%r3333, [%rd15+36];
	xor.b32  	%r5285, %r5285, %r3333;
$L__BB4_166:
	and.b32  	%r3335, %r3318, 4;
	setp.eq.s32 	%p97, %r3335, 0;
	@%p97 bra 	$L__BB4_168;
	ld.global.nc.u32 	%r3336, [%rd15+40];
	xor.b32  	%r5289, %r5289, %r3336;
	ld.global.nc.u32 	%r3337, [%rd15+44];
	xor.b32  	%r5288, %r5288, %r3337;
	ld.global.nc.u32 	%r3338, [%rd15+48];
	xor.b32  	%r5287, %r5287, %r3338;
	ld.global.nc.u32 	%r3339, [%rd15+52];
	xor.b32  	%r5286, %r5286, %r3339;
	ld.global.nc.u32 	%r3340, [%rd15+56];
	xor.b32  	%r5285, %r5285, %r3340;
$L__BB4_168:
	and.b32  	%r3342, %r3318, 8;
	setp.eq.s32 	%p98, %r3342, 0;
	@%p98 bra 	$L__BB4_170;
	ld.global.nc.u32 	%r3343, [%rd15+60];
	xor.b32  	%r5289, %r5289, %r3343;
	ld.global.nc.u32 	%r3344, [%rd15+64];
	xor.b32  	%r5288, %r5288, %r3344;
	ld.global.nc.u32 	%r3345, [%rd15+68];
	xor.b32  	%r5287, %r5287, %r3345;
	ld.global.nc.u32 	%r3346, [%rd15+72];
	xor.b32  	%r5286, %r5286, %r3346;
	ld.global.nc.u32 	%r3347, [%rd15+76];
	xor.b32  	%r5285, %r5285, %r3347;
$L__BB4_170:
	and.b32  	%r3349, %r3318, 16;
	setp.eq.s32 	%p99, %r3349, 0;
	@%p99 bra 	$L__BB4_172;
	ld.global.nc.u32 	%r3350, [%rd15+80];
	xor.b32  	%r5289, %r5289, %r3350;
	ld.global.nc.u32 	%r3351, [%rd15+84];
	xor.b32  	%r5288, %r5288, %r3351;
	ld.global.nc.u32 	%r3352, [%rd15+88];
	xor.b32  	%r5287, %r5287, %r3352;
	ld.global.nc.u32 	%r3353, [%rd15+92];
	xor.b32  	%r5286, %r5286, %r3353;
	ld.global.nc.u32 	%r3354, [%rd15+96];
	xor.b32  	%r5285, %r5285, %r3354;
$L__BB4_172:
	and.b32  	%r3356, %r3318, 32;
	setp.eq.s32 	%p100, %r3356, 0;
	@%p100 bra 	$L__BB4_174;
	ld.global.nc.u32 	%r3357, [%rd15+100];
	xor.b32  	%r5289, %r5289, %r3357;
	ld.global.nc.u32 	%r3358, [%rd15+104];
	xor.b32  	%r5288, %r5288, %r3358;
	ld.global.nc.u32 	%r3359, [%rd15+108];
	xor.b32  	%r5287, %r5287, %r3359;
	ld.global.nc.u32 	%r3360, [%rd15+112];
	xor.b32  	%r5286, %r5286, %r3360;
	ld.global.nc.u32 	%r3361, [%rd15+116];
	xor.b32  	%r5285, %r5285, %r3361;
$L__BB4_174:
	and.b32  	%r3363, %r3318, 64;
	setp.eq.s32 	%p101, %r3363, 0;
	@%p101 bra 	$L__BB4_176;
	ld.global.nc.u32 	%r3364, [%rd15+120];
	xor.b32  	%r5289, %r5289, %r3364;
	ld.global.nc.u32 	%r3365, [%rd15+124];
	xor.b32  	%r5288, %r5288, %r3365;
	ld.global.nc.u32 	%r3366, [%rd15+128];
	xor.b32  	%r5287, %r5287, %r3366;
	ld.global.nc.u32 	%r3367, [%rd15+132];
	xor.b32  	%r5286, %r5286, %r3367;
	ld.global.nc.u32 	%r3368, [%rd15+136];
	xor.b32  	%r5285, %r5285, %r3368;
$L__BB4_176:
	and.b32  	%r3370, %r3318, 128;
	setp.eq.s32 	%p102, %r3370, 0;
	@%p102 bra 	$L__BB4_178;
	ld.global.nc.u32 	%r3371, [%rd15+140];
	xor.b32  	%r5289, %r5289, %r3371;
	ld.global.nc.u32 	%r3372, [%rd15+144];
	xor.b32  	%r5288, %r5288, %r3372;
	ld.global.nc.u32 	%r3373, [%rd15+148];
	xor.b32  	%r5287, %r5287, %r3373;
	ld.global.nc.u32 	%r3374, [%rd15+152];
	xor.b32  	%r5286, %r5286, %r3374;
	ld.global.nc.u32 	%r3375, [%rd15+156];
	xor.b32  	%r5285, %r5285, %r3375;
$L__BB4_178:
	and.b32  	%r3377, %r3318, 256;
	setp.eq.s32 	%p103, %r3377, 0;
	@%p103 bra 	$L__BB4_180;
	ld.global.nc.u32 	%r3378, [%rd15+160];
	xor.b32  	%r5289, %r5289, %r3378;
	ld.global.nc.u32 	%r3379, [%rd15+164];
	xor.b32  	%r5288, %r5288, %r3379;
	ld.global.nc.u32 	%r3380, [%rd15+168];
	xor.b32  	%r5287, %r5287, %r3380;
	ld.global.nc.u32 	%r3381, [%rd15+172];
	xor.b32  	%r5286, %r5286, %r3381;
	ld.global.nc.u32 	%r3382, [%rd15+176];
	xor.b32  	%r5285, %r5285, %r3382;
$L__BB4_180:
	and.b32  	%r3384, %r3318, 512;
	setp.eq.s32 	%p104, %r3384, 0;
	@%p104 bra 	$L__BB4_182;
	ld.global.nc.u32 	%r3385, [%rd15+180];
	xor.b32  	%r5289, %r5289, %r3385;
	ld.global.nc.u32 	%r3386, [%rd15+184];
	xor.b32  	%r5288, %r5288, %r3386;
	ld.global.nc.u32 	%r3387, [%rd15+188];
	xor.b32  	%r5287, %r5287, %r3387;
	ld.global.nc.u32 	%r3388, [%rd15+192];
	xor.b32  	%r5286, %r5286, %r3388;
	ld.global.nc.u32 	%r3389, [%rd15+196];
	xor.b32  	%r5285, %r5285, %r3389;
$L__BB4_182:
	and.b32  	%r3391, %r3318, 1024;
	setp.eq.s32 	%p105, %r3391, 0;
	@%p105 bra 	$L__BB4_184;
	ld.global.nc.u32 	%r3392, [%rd15+200];
	xor.b32  	%r5289, %r5289, %r3392;
	ld.global.nc.u32 	%r3393, [%rd15+204];
	xor.b32  	%r5288, %r5288, %r3393;
	ld.global.nc.u32 	%r3394, [%rd15+208];
	xor.b32  	%r5287, %r5287, %r3394;
	ld.global.nc.u32 	%r3395, [%rd15+212];
	xor.b32  	%r5286, %r5286, %r3395;
	ld.global.nc.u32 	%r3396, [%rd15+216];
	xor.b32  	%r5285, %r5285, %r3396;
$L__BB4_184:
	and.b32  	%r3398, %r3318, 2048;
	setp.eq.s32 	%p106, %r3398, 0;
	@%p106 bra 	$L__BB4_186;
	ld.global.nc.u32 	%r3399, [%rd15+220];
	xor.b32  	%r5289, %r5289, %r3399;
	ld.global.nc.u32 	%r3400, [%rd15+224];
	xor.b32  	%r5288, %r5288, %r3400;
	ld.global.nc.u32 	%r3401, [%rd15+228];
	xor.b32  	%r5287, %r5287, %r3401;
	ld.global.nc.u32 	%r3402, [%rd15+232];
	xor.b32  	%r5286, %r5286, %r3402;
	ld.global.nc.u32 	%r3403, [%rd15+236];
	xor.b32  	%r5285, %r5285, %r3403;
$L__BB4_186:
	and.b32  	%r3405, %r3318, 4096;
	setp.eq.s32 	%p107, %r3405, 0;
	@%p107 bra 	$L__BB4_188;
	ld.global.nc.u32 	%r3406, [%rd15+240];
	xor.b32  	%r5289, %r5289, %r3406;
	ld.global.nc.u32 	%r3407, [%rd15+244];
	xor.b32  	%r5288, %r5288, %r3407;
	ld.global.nc.u32 	%r3408, [%rd15+248];
	xor.b32  	%r5287, %r5287, %r3408;
	ld.global.nc.u32 	%r3409, [%rd15+252];
	xor.b32  	%r5286, %r5286, %r3409;
	ld.global.nc.u32 	%r3410, [%rd15+256];
	xor.b32  	%r5285, %r5285, %r3410;
$L__BB4_188:
	and.b32  	%r3412, %r3318, 8192;
	setp.eq.s32 	%p108, %r3412, 0;
	@%p108 bra 	$L__BB4_190;
	ld.global.nc.u32 	%r3413, [%rd15+260];
	xor.b32  	%r5289, %r5289, %r3413;
	ld.global.nc.u32 	%r3414, [%rd15+264];
	xor.b32  	%r5288, %r5288, %r3414;
	ld.global.nc.u32 	%r3415, [%rd15+268];
	xor.b32  	%r5287, %r5287, %r3415;
	ld.global.nc.u32 	%r3416, [%rd15+272];
	xor.b32  	%r5286, %r5286, %r3416;
	ld.global.nc.u32 	%r3417, [%rd15+276];
	xor.b32  	%r5285, %r5285, %r3417;
$L__BB4_190:
	and.b32  	%r3419, %r3318, 16384;
	setp.eq.s32 	%p109, %r3419, 0;
	@%p109 bra 	$L__BB4_192;
	ld.global.nc.u32 	%r3420, [%rd15+280];
	xor.b32  	%r5289, %r5289, %r3420;
	ld.global.nc.u32 	%r3421, [%rd15+284];
	xor.b32  	%r5288, %r5288, %r3421;
	ld.global.nc.u32 	%r3422, [%rd15+288];
	xor.b32  	%r5287, %r5287, %r3422;
	ld.global.nc.u32 	%r3423, [%rd15+292];
	xor.b32  	%r5286, %r5286, %r3423;
	ld.global.nc.u32 	%r3424, [%rd15+296];
	xor.b32  	%r5285, %r5285, %r3424;
$L__BB4_192:
	and.b32  	%r3426, %r3318, 32768;
	setp.eq.s32 	%p110, %r3426, 0;
	@%p110 bra 	$L__BB4_194;
	ld.global.nc.u32 	%r3427, [%rd15+300];
	xor.b32  	%r5289, %r5289, %r3427;
	ld.global.nc.u32 	%r3428, [%rd15+304];
	xor.b32  	%r5288, %r5288, %r3428;
	ld.global.nc.u32 	%r3429, [%rd15+308];
	xor.b32  	%r5287, %r5287, %r3429;
	ld.global.nc.u32 	%r3430, [%rd15+312];
	xor.b32  	%r5286, %r5286, %r3430;
	ld.global.nc.u32 	%r3431, [%rd15+316];
	xor.b32  	%r5285, %r5285, %r3431;
$L__BB4_194:
	add.s32 	%r5089, %r5089, 16;
	setp.ne.s32 	%p111, %r5089, 32;
	@%p111 bra 	$L__BB4_162;
	mad.lo.s32 	%r3432, %r5083, -31, %r762;
	add.s32 	%r5083, %r3432, 1;
	setp.ne.s32 	%p112, %r5083, 5;
	@%p112 bra 	$L__BB4_161;
	st.local.u32 	[%rd1+4], %r5289;
	st.local.v2.u32 	[%rd1+8], {%r5288, %r5287};
	st.local.v2.u32 	[%rd1+16], {%r5286, %r5285};
	setp.ne.s64 	%p113, %rd12, 3;
	@%p113 bra 	$L__BB4_234;
	mov.b32 	%r5285, 0;
	mov.u32 	%r5286, %r5285;
	mov.u32 	%r5287, %r5285;
	mov.u32 	%r5288, %r5285;
	mov.u32 	%r5289, %r5285;
	mov.u32 	%r5175, %r5285;
$L__BB4_198:
	mul.wide.u32 	%rd77, %r5175, 4;
	add.s64 	%rd78, %rd1, %rd77;
	ld.local.u32 	%r937, [%rd78+4];
	shl.b32 	%r938, %r5175, 5;
	mov.b32 	%r5181, 0;
$L__BB4_199:
	.pragma "nounroll";
	shr.u32 	%r3435, %r937, %r5181;
	and.b32  	%r3436, %r3435, 1;
	setp.eq.b32 	%p114, %r3436, 1;
	not.pred 	%p115, %p114;
	add.s32 	%r3437, %r938, %r5181;
	mul.lo.s32 	%r3438, %r3437, 5;
	mul.wide.u32 	%rd79, %r3438, 4;
	add.s64 	%rd16, %rd13, %rd79;
	@%p115 bra 	$L__BB4_201;
	ld.global.nc.u32 	%r3439, [%rd16];
	xor.b32  	%r5289, %r5289, %r3439;
	ld.global.nc.u32 	%r3440, [%rd16+4];
	xor.b32  	%r5288, %r5288, %r3440;
	ld.global.nc.u32 	%r3441, [%rd16+8];
	xor.b32  	%r5287, %r5287, %r3441;
	ld.global.nc.u32 	%r3442, [%rd16+12];
	xor.b32  	%r5286, %r5286, %r3442;
	ld.global.nc.u32 	%r3443, [%rd16+16];
	xor.b32  	%r5285, %r5285, %r3443;
$L__BB4_201:
	and.b32  	%r3445, %r3435, 2;
	setp.eq.s32 	%p116, %r3445, 0;
	@%p116 bra 	$L__BB4_203;
	ld.global.nc.u32 	%r3446, [%rd16+20];
	xor.b32  	%r5289, %r5289, %r3446;
	ld.global.nc.u32 	%r3447, [%rd16+24];
	xor.b32  	%r5288, %r5288, %r3447;
	ld.global.nc.u32 	%r3448, [%rd16+28];
	xor.b32  	%r5287, %r5287, %r3448;
	ld.global.nc.u32 	%r3449, [%rd16+32];
	xor.b32  	%r5286, %r5286, %r3449;
	ld.global.nc.u32 	%r3450, [%rd16+36];
	xor.b32  	%r5285, %r5285, %r3450;
$L__BB4_203:
	and.b32  	%r3452, %r3435, 4;
	setp.eq.s32 	%p117, %r3452, 0;
	@%p117 bra 	$L__BB4_205;
	ld.global.nc.u32 	%r3453, [%rd16+40];
	xor.b32  	%r5289, %r5289, %r3453;
	ld.global.nc.u32 	%r3454, [%rd16+44];
	xor.b32  	%r5288, %r5288, %r3454;
	ld.global.nc.u32 	%r3455, [%rd16+48];
	xor.b32  	%r5287, %r5287, %r3455;
	ld.global.nc.u32 	%r3456, [%rd16+52];
	xor.b32  	%r5286, %r5286, %r3456;
	ld.global.nc.u32 	%r3457, [%rd16+56];
	xor.b32  	%r5285, %r5285, %r3457;
$L__BB4_205:
	and.b32  	%r3459, %r3435, 8;
	setp.eq.s32 	%p118, %r3459, 0;
	@%p118 bra 	$L__BB4_207;
	ld.global.nc.u32 	%r3460, [%rd16+60];
	xor.b32  	%r5289, %r5289, %r3460;
	ld.global.nc.u32 	%r3461, [%rd16+64];
	xor.b32  	%r5288, %r5288, %r3461;
	ld.global.nc.u32 	%r3462, [%rd16+68];
	xor.b32  	%r5287, %r5287, %r3462;
	ld.global.nc.u32 	%r3463, [%rd16+72];
	xor.b32  	%r5286, %r5286, %r3463;
	ld.global.nc.u32 	%r3464, [%rd16+76];
	xor.b32  	%r5285, %r5285, %r3464;
$L__BB4_207:
	and.b32  	%r3466, %r3435, 16;
	setp.eq.s32 	%p119, %r3466, 0;
	@%p119 bra 	$L__BB4_209;
	ld.global.nc.u32 	%r3467, [%rd16+80];
	xor.b32  	%r5289, %r5289, %r3467;
	ld.global.nc.u32 	%r3468, [%rd16+84];
	xor.b32  	%r5288, %r5288, %r3468;
	ld.global.nc.u32 	%r3469, [%rd16+88];
	xor.b32  	%r5287, %r5287, %r3469;
	ld.global.nc.u32 	%r3470, [%rd16+92];
	xor.b32  	%r5286, %r5286, %r3470;
	ld.global.nc.u32 	%r3471, [%rd16+96];
	xor.b32  	%r5285, %r5285, %r3471;
$L__BB4_209:
	and.b32  	%r3473, %r3435, 32;
	setp.eq.s32 	%p120, %r3473, 0;
	@%p120 bra 	$L__BB4_211;
	ld.global.nc.u32 	%r3474, [%rd16+100];
	xor.b32  	%r5289, %r5289, %r3474;
	ld.global.nc.u32 	%r3475, [%rd16+104];
	xor.b32  	%r5288, %r5288, %r3475;
	ld.global.nc.u32 	%r3476, [%rd16+108];
	xor.b32  	%r5287, %r5287, %r3476;
	ld.global.nc.u32 	%r3477, [%rd16+112];
	xor.b32  	%r5286, %r5286, %r3477;
	ld.global.nc.u32 	%r3478, [%rd16+116];
	xor.b32  	%r5285, %r5285, %r3478;
$L__BB4_211:
	and.b32  	%r3480, %r3435, 64;
	setp.eq.s32 	%p121, %r3480, 0;
	@%p121 bra 	$L__BB4_213;
	ld.global.nc.u32 	%r3481, [%rd16+120];
	xor.b32  	%r5289, %r5289, %r3481;
	ld.global.nc.u32 	%r3482, [%rd16+124];
	xor.b32  	%r5288, %r5288, %r3482;
	ld.global.nc.u32 	%r3483, [%rd16+128];
	xor.b32  	%r5287, %r5287, %r3483;
	ld.global.nc.u32 	%r3484, [%rd16+132];
	xor.b32  	%r5286, %r5286, %r3484;
	ld.global.nc.u32 	%r3485, [%rd16+136];
	xor.b32  	%r5285, %r5285, %r3485;
$L__BB4_213:
	and.b32  	%r3487, %r3435, 128;
	setp.eq.s32 	%p122, %r3487, 0;
	@%p122 bra 	$L__BB4_215;
	ld.global.nc.u32 	%r3488, [%rd16+140];
	xor.b32  	%r5289, %r5289, %r3488;
	ld.global.nc.u32 	%r3489, [%rd16+144];
	xor.b32  	%r5288, %r5288, %r3489;
	ld.global.nc.u32 	%r3490, [%rd16+148];
	xor.b32  	%r5287, %r5287, %r3490;
	ld.global.nc.u32 	%r3491, [%rd16+152];
	xor.b32  	%r5286, %r5286, %r3491;
	ld.global.nc.u32 	%r3492, [%rd16+156];
	xor.b32  	%r5285, %r5285, %r3492;
$L__BB4_215:
	and.b32  	%r3494, %r3435, 256;
	setp.eq.s32 	%p123, %r3494, 0;
	@%p123 bra 	$L__BB4_217;
	ld.global.nc.u32 	%r3495, [%rd16+160];
	xor.b32  	%r5289, %r5289, %r3495;
	ld.global.nc.u32 	%r3496, [%rd16+164];
	xor.b32  	%r5288, %r5288, %r3496;
	ld.global.nc.u32 	%r3497, [%rd16+168];
	xor.b32  	%r5287, %r5287, %r3497;
	ld.global.nc.u32 	%r3498, [%rd16+172];
	xor.b32  	%r5286, %r5286, %r3498;
	ld.global.nc.u32 	%r3499, [%rd16+176];
	xor.b32  	%r5285, %r5285, %r3499;
$L__BB4_217:
	and.b32  	%r3501, %r3435, 512;
	setp.eq.s32 	%p124, %r3501, 0;
	@%p124 bra 	$L__BB4_219;
	ld.global.nc.u32 	%r3502, [%rd16+180];
	xor.b32  	%r5289, %r5289, %r3502;
	ld.global.nc.u32 	%r3503, [%rd16+184];
	xor.b32  	%r5288, %r5288, %r3503;
	ld.global.nc.u32 	%r3504, [%rd16+188];
	xor.b32  	%r5287, %r5287, %r3504;
	ld.global.nc.u32 	%r3505, [%rd16+192];
	xor.b32  	%r5286, %r5286, %r3505;
	ld.global.nc.u32 	%r3506, [%rd16+196];
	xor.b32  	%r5285, %r5285, %r3506;
$L__BB4_219:
	and.b32  	%r3508, %r3435, 1024;
	setp.eq.s32 	%p125, %r3508, 0;
	@%p125 bra 	$L__BB4_221;
	ld.global.nc.u32 	%r3509, [%rd16+200];
	xor.b32  	%r5289, %r5289, %r3509;
	ld.global.nc.u32 	%r3510, [%rd16+204];
	xor.b32  	%r5288, %r5288, %r3510;
	ld.global.nc.u32 	%r3511, [%rd16+208];
	xor.b32  	%r5287, %r5287, %r3511;
	ld.global.nc.u32 	%r3512, [%rd16+212];
	xor.b32  	%r5286, %r5286, %r3512;
	ld.global.nc.u32 	%r3513, [%rd16+216];
	xor.b32  	%r5285, %r5285, %r3513;
$L__BB4_221:
	and.b32  	%r3515, %r3435, 2048;
	setp.eq.s32 	%p126, %r3515, 0;
	@%p126 bra 	$L__BB4_223;
	ld.global.nc.u32 	%r3516, [%rd16+220];
	xor.b32  	%r5289, %r5289, %r3516;
	ld.global.nc.u32 	%r3517, [%rd16+224];
	xor.b32  	%r5288, %r5288, %r3517;
	ld.global.nc.u32 	%r3518, [%rd16+228];
	xor.b32  	%r5287, %r5287, %r3518;
	ld.global.nc.u32 	%r3519, [%rd16+232];
	xor.b32  	%r5286, %r5286, %r3519;
	ld.global.nc.u32 	%r3520, [%rd16+236];
	xor.b32  	%r5285, %r5285, %r3520;
$L__BB4_223:
	and.b32  	%r3522, %r3435, 4096;
	setp.eq.s32 	%p127, %r3522, 0;
	@%p127 bra 	$L__BB4_225;
	ld.global.nc.u32 	%r3523, [%rd16+240];
	xor.b32  	%r5289, %r5289, %r3523;
	ld.global.nc.u32 	%r3524, [%rd16+244];
	xor.b32  	%r5288, %r5288, %r3524;
	ld.global.nc.u32 	%r3525, [%rd16+248];
	xor.b32  	%r5287, %r5287, %r3525;
	ld.global.nc.u32 	%r3526, [%rd16+252];
	xor.b32  	%r5286, %r5286, %r3526;
	ld.global.nc.u32 	%r3527, [%rd16+256];
	xor.b32  	%r5285, %r5285, %r3527;
$L__BB4_225:
	and.b32  	%r3529, %r3435, 8192;
	setp.eq.s32 	%p128, %r3529, 0;
	@%p128 bra 	$L__BB4_227;
	ld.global.nc.u32 	%r3530, [%rd16+260];
	xor.b32  	%r5289, %r5289, %r3530;
	ld.global.nc.u32 	%r3531, [%rd16+264];
	xor.b32  	%r5288, %r5288, %r3531;
	ld.global.nc.u32 	%r3532, [%rd16+268];
	xor.b32  	%r5287, %r5287, %r3532;
	ld.global.nc.u32 	%r3533, [%rd16+272];
	xor.b32  	%r5286, %r5286, %r3533;
	ld.global.nc.u32 	%r3534, [%rd16+276];
	xor.b32  	%r5285, %r5285, %r3534;
$L__BB4_227:
	and.b32  	%r3536, %r3435, 16384;
	setp.eq.s32 	%p129, %r3536, 0;
	@%p129 bra 	$L__BB4_229;
	ld.global.nc.u32 	%r3537, [%rd16+280];
	xor.b32  	%r5289, %r5289, %r3537;
	ld.global.nc.u32 	%r3538, [%rd16+284];
	xor.b32  	%r5288, %r5288, %r3538;
	ld.global.nc.u32 	%r3539, [%rd16+288];
	xor.b32  	%r5287, %r5287, %r3539;
	ld.global.nc.u32 	%r3540, [%rd16+292];
	xor.b32  	%r5286, %r5286, %r3540;
	ld.global.nc.u32 	%r3541, [%rd16+296];
	xor.b32  	%r5285, %r5285, %r3541;
$L__BB4_229:
	and.b32  	%r3543, %r3435, 32768;
	setp.eq.s32 	%p130, %r3543, 0;
	@%p130 bra 	$L__BB4_231;
	ld.global.nc.u32 	%r3544, [%rd16+300];
	xor.b32  	%r5289, %r5289, %r3544;
	ld.global.nc.u32 	%r3545, [%rd16+304];
	xor.b32  	%r5288, %r5288, %r3545;
	ld.global.nc.u32 	%r3546, [%rd16+308];
	xor.b32  	%r5287, %r5287, %r3546;
	ld.global.nc.u32 	%r3547, [%rd16+312];
	xor.b32  	%r5286, %r5286, %r3547;
	ld.global.nc.u32 	%r3548, [%rd16+316];
	xor.b32  	%r5285, %r5285, %r3548;
$L__BB4_231:
	add.s32 	%r5181, %r5181, 16;
	setp.ne.s32 	%p131, %r5181, 32;
	@%p131 bra 	$L__BB4_199;
	mad.lo.s32 	%r3549, %r5175, -31, %r938;
	add.s32 	%r5175, %r3549, 1;
	setp.ne.s32 	%p132, %r5175, 5;
	@%p132 bra 	$L__BB4_198;
	st.local.u32 	[%rd1+4], %r5289;
	st.local.v2.u32 	[%rd1+8], {%r5288, %r5287};
	st.local.v2.u32 	[%rd1+16], {%r5286, %r5285};
$L__BB4_234:
	shr.u64 	%rd126, %rd11, 2;
	add.s32 	%r4985, %r4985, 1;
	setp.lt.u64 	%p133, %rd11, 4;
	@%p133 bra 	$L__BB4_235;
	bra.uni 	$L__BB4_122;
$L__BB4_235:
	setp.eq.s32 	%p134, %r4967, 0;
	@%p134 bra 	$L__BB4_350;
	cvt.u64.u32 	%rd127, %r4967;
	mov.b32 	%r5272, 0;
$L__BB4_237:
	mov.u64 	%rd18, %rd127;
	and.b64  	%rd19, %rd18, 3;
	setp.eq.s64 	%p135, %rd19, 0;
	@%p135 bra 	$L__BB4_349;
	mul.wide.u32 	%rd80, %r5272, 3200;
	mov.u64 	%rd81, precalc_xorwow_offset_matrix;
	add.s64 	%rd20, %rd81, %rd80;
	mov.b32 	%r5285, 0;
	mov.u32 	%r5286, %r5285;
	mov.u32 	%r5287, %r5285;
	mov.u32 	%r5288, %r5285;
	mov.u32 	%r5289, %r5285;
	mov.u32 	%r5278, %r5285;
$L__BB4_239:
	mul.wide.u32 	%rd82, %r5278, 4;
	add.s64 	%rd83, %rd1, %rd82;
	ld.local.u32 	%r1125, [%rd83+4];
	shl.b32 	%r1126, %r5278, 5;
	mov.b32 	%r5284, 0;
$L__BB4_240:
	.pragma "nounroll";
	shr.u32 	%r3553, %r1125, %r5284;
	and.b32  	%r3554, %r3553, 1;
	setp.eq.b32 	%p136, %r3554, 1;
	not.pred 	%p137, %p136;
	add.s32 	%r3555, %r1126, %r5284;
	mul.lo.s32 	%r3556, %r3555, 5;
	mul.wide.u32 	%rd84, %r3556, 4;
	add.s64 	%rd21, %rd20, %rd84;
	@%p137 bra 	$L__BB4_242;
	ld.global.nc.u32 	%r3557, [%rd21];
	xor.b32  	%r5289, %r5289, %r3557;
	ld.global.nc.u32 	%r3558, [%rd21+4];
	xor.b32  	%r5288, %r5288, %r3558;
	ld.global.nc.u32 	%r3559, [%rd21+8];
	xor.b32  	%r5287, %r5287, %r3559;
	ld.global.nc.u32 	%r3560, [%rd21+12];
	xor.b32  	%r5286, %r5286, %r3560;
	ld.global.nc.u32 	%r3561, [%rd21+16];
	xor.b32  	%r5285, %r5285, %r3561;
$L__BB4_242:
	and.b32  	%r3563, %r3553, 2;
	setp.eq.s32 	%p138, %r3563, 0;
	@%p138 bra 	$L__BB4_244;
	ld.global.nc.u32 	%r3564, [%rd21+20];
	xor.b32  	%r5289, %r5289, %r3564;
	ld.global.nc.u32 	%r3565, [%rd21+24];
	xor.b32  	%r5288, %r5288, %r3565;
	ld.global.nc.u32 	%r3566, [%rd21+28];
	xor.b32  	%r5287, %r5287, %r3566;
	ld.global.nc.u32 	%r3567, [%rd21+32];
	xor.b32  	%r5286, %r5286, %r3567;
	ld.global.nc.u32 	%r3568, [%rd21+36];
	xor.b32  	%r5285, %r5285, %r3568;
$L__BB4_244:
	and.b32  	%r3570, %r3553, 4;
	setp.eq.s32 	%p139, %r3570, 0;
	@%p139 bra 	$L__BB4_246;
	ld.global.nc.u32 	%r3571, [%rd21+40];
	xor.b32  	%r5289, %r5289, %r3571;
	ld.global.nc.u32 	%r3572, [%rd21+44];
	xor.b32  	%r5288, %r5288, %r3572;
	ld.global.nc.u32 	%r3573, [%rd21+48];
	xor.b32  	%r5287, %r5287, %r3573;
	ld.global.nc.u32 	%r3574, [%rd21+52];
	xor.b32  	%r5286, %r5286, %r3574;
	ld.global.nc.u32 	%r3575, [%rd21+56];
	xor.b32  	%r5285, %r5285, %r3575;
$L__BB4_246:
	and.b32  	%r3577, %r3553, 8;
	setp.eq.s32 	%p140, %r3577, 0;
	@%p140 bra 	$L__BB4_248;
	ld.global.nc.u32 	%r3578, [%rd21+60];
	xor.b32  	%r5289, %r5289, %r3578;
	ld.global.nc.u32 	%r3579, [%rd21+64];
	xor.b32  	%r5288, %r5288, %r3579;
	ld.global.nc.u32 	%r3580, [%rd21+68];
	xor.b32  	%r5287, %r5287, %r3580;
	ld.global.nc.u32 	%r3581, [%rd21+72];
	xor.b32  	%r5286, %r5286, %r3581;
	ld.global.nc.u32 	%r3582, [%rd21+76];
	xor.b32  	%r5285, %r5285, %r3582;
$L__BB4_248:
	and.b32  	%r3584, %r3553, 16;
	setp.eq.s32 	%p141, %r3584, 0;
	@%p141 bra 	$L__BB4_250;
	ld.global.nc.u32 	%r3585, [%rd21+80];
	xor.b32  	%r5289, %r5289, %r3585;
	ld.global.nc.u32 	%r3586, [%rd21+84];
	xor.b32  	%r5288, %r5288, %r3586;
	ld.global.nc.u32 	%r3587, [%rd21+88];
	xor.b32  	%r5287, %r5287, %r3587;
	ld.global.nc.u32 	%r3588, [%rd21+92];
	xor.b32  	%r5286, %r5286, %r3588;
	ld.global.nc.u32 	%r3589, [%rd21+96];
	xor.b32  	%r5285, %r5285, %r3589;
$L__BB4_250:
	and.b32  	%r3591, %r3553, 32;
	setp.eq.s32 	%p142, %r3591, 0;
	@%p142 bra 	$L__BB4_252;
	ld.global.nc.u32 	%r3592, [%rd21+100];
	xor.b32  	%r5289, %r5289, %r3592;
	ld.global.nc.u32 	%r3593, [%rd21+104];
	xor.b32  	%r5288, %r5288, %r3593;
	ld.global.nc.u32 	%r3594, [%rd21+108];
	xor.b32  	%r5287, %r5287, %r3594;
	ld.global.nc.u32 	%r3595, [%rd21+112];
	xor.b32  	%r5286, %r5286, %r3595;
	ld.global.nc.u32 	%r3596, [%rd21+116];
	xor.b32  	%r5285, %r5285, %r3596;
$L__BB4_252:
	and.b32  	%r3598, %r3553, 64;
	setp.eq.s32 	%p143, %r3598, 0;
	@%p143 bra 	$L__BB4_254;
	ld.global.nc.u32 	%r3599, [%rd21+120];
	xor.b32  	%r5289, %r5289, %r3599;
	ld.global.nc.u32 	%r3600, [%rd21+124];
	xor.b32  	%r5288, %r5288, %r3600;
	ld.global.nc.u32 	%r3601, [%rd21+128];
	xor.b32  	%r5287, %r5287, %r3601;
	ld.global.nc.u32 	%r3602, [%rd21+132];
	xor.b32  	%r5286, %r5286, %r3602;
	ld.global.nc.u32 	%r3603, [%rd21+136];
	xor.b32  	%r5285, %r5285, %r3603;
$L__BB4_254:
	and.b32  	%r3605, %r3553, 128;
	setp.eq.s32 	%p144, %r3605, 0;
	@%p144 bra 	$L__BB4_256;
	ld.global.nc.u32 	%r3606, [%rd21+140];
	xor.b32  	%r5289, %r5289, %r3606;
	ld.global.nc.u32 	%r3607, [%rd21+144];
	xor.b32  	%r5288, %r5288, %r3607;
	ld.global.nc.u32 	%r3608, [%rd21+148];
	xor.b32  	%r5287, %r5287, %r3608;
	ld.global.nc.u32 	%r3609, [%rd21+152];
	xor.b32  	%r5286, %r5286, %r3609;
	ld.global.nc.u32 	%r3610, [%rd21+156];
	xor.b32  	%r5285, %r5285, %r3610;
$L__BB4_256:
	and.b32  	%r3612, %r3553, 256;
	setp.eq.s32 	%p145, %r3612, 0;
	@%p145 bra 	$L__BB4_258;
	ld.global.nc.u32 	%r3613, [%rd21+160];
	xor.b32  	%r5289, %r5289, %r3613;
	ld.global.nc.u32 	%r3614, [%rd21+164];
	xor.b32  	%r5288, %r5288, %r3614;
	ld.global.nc.u32 	%r3615, [%rd21+168];
	xor.b32  	%r5287, %r5287, %r3615;
	ld.global.nc.u32 	%r3616, [%rd21+172];
	xor.b32  	%r5286, %r5286, %r3616;
	ld.global.nc.u32 	%r3617, [%rd21+176];
	xor.b32  	%r5285, %r5285, %r3617;
$L__BB4_258:
	and.b32  	%r3619, %r3553, 512;
	setp.eq.s32 	%p146, %r3619, 0;
	@%p146 bra 	$L__BB4_260;
	ld.global.nc.u32 	%r3620, [%rd21+180];
	xor.b32  	%r5289, %r5289, %r3620;
	ld.global.nc.u32 	%r3621, [%rd21+184];
	xor.b32  	%r5288, %r5288, %r3621;
	ld.global.nc.u32 	%r3622, [%rd21+188];
	xor.b32  	%r5287, %r5287, %r3622;
	ld.global.nc.u32 	%r3623, [%rd21+192];
	xor.b32  	%r5286, %r5286, %r3623;
	ld.global.nc.u32 	%r3624, [%rd21+196];
	xor.b32  	%r5285, %r5285, %r3624;
$L__BB4_260:
	and.b32  	%r3626, %r3553, 1024;
	setp.eq.s32 	%p147, %r3626, 0;
	@%p147 bra 	$L__BB4_262;
	ld.global.nc.u32 	%r3627, [%rd21+200];
	xor.b32  	%r5289, %r5289, %r3627;
	ld.global.nc.u32 	%r3628, [%rd21+204];
	xor.b32  	%r5288, %r5288, %r3628;
	ld.global.nc.u32 	%r3629, [%rd21+208];
	xor.b32  	%r5287, %r5287, %r3629;
	ld.global.nc.u32 	%r3630, [%rd21+212];
	xor.b32  	%r5286, %r5286, %r3630;
	ld.global.nc.u32 	%r3631, [%rd21+216];
	xor.b32  	%r5285, %r5285, %r3631;
$L__BB4_262:
	and.b32  	%r3633, %r3553, 2048;
	setp.eq.s32 	%p148, %r3633, 0;
	@%p148 bra 	$L__BB4_264;
	ld.global.nc.u32 	%r3634, [%rd21+220];
	xor.b32  	%r5289, %r5289, %r3634;
	ld.global.nc.u32 	%r3635, [%rd21+224];
	xor.b32  	%r5288, %r5288, %r3635;
	ld.global.nc.u32 	%r3636, [%rd21+228];
	xor.b32  	%r5287, %r5287, %r3636;
	ld.global.nc.u32 	%r3637, [%rd21+232];
	xor.b32  	%r5286, %r5286, %r3637;
	ld.global.nc.u32 	%r3638, [%rd21+236];
	xor.b32  	%r5285, %r5285, %r3638;
$L__BB4_264:
	and.b32  	%r3640, %r3553, 4096;
	setp.eq.s32 	%p149, %r3640, 0;
	@%p149 bra 	$L__BB4_266;
	ld.global.nc.u32 	%r3641, [%rd21+240];
	xor.b32  	%r5289, %r5289, %r3641;
	ld.global.nc.u32 	%r3642, [%rd21+244];
	xor.b32  	%r5288, %r5288, %r3642;
	ld.global.nc.u32 	%r3643, [%rd21+248];
	xor.b32  	%r5287, %r5287, %r3643;
	ld.global.nc.u32 	%r3644, [%rd21+252];
	xor.b32  	%r5286, %r5286, %r3644;
	ld.global.nc.u32 	%r3645, [%rd21+256];
	xor.b32  	%r5285, %r5285, %r3645;
$L__BB4_266:
	and.b32  	%r3647, %r3553, 8192;
	setp.eq.s32 	%p150, %r3647, 0;
	@%p150 bra 	$L__BB4_268;
	ld.global.nc.u32 	%r3648, [%rd21+260];
	xor.b32  	%r5289, %r5289, %r3648;
	ld.global.nc.u32 	%r3649, [%rd21+264];
	xor.b32  	%r5288, %r5288, %r3649;
	ld.global.nc.u32 	%r3650, [%rd21+268];
	xor.b32  	%r5287, %r5287, %r3650;
	ld.global.nc.u32 	%r3651, [%rd21+272];
	xor.b32  	%r5286, %r5286, %r3651;
	ld.global.nc.u32 	%r3652, [%rd21+276];
	xor.b32  	%r5285, %r5285, %r3652;
$L__BB4_268:
	and.b32  	%r3654, %r3553, 16384;
	setp.eq.s32 	%p151, %r3654, 0;
	@%p151 bra 	$L__BB4_270;
	ld.global.nc.u32 	%r3655, [%rd21+280];
	xor.b32  	%r5289, %r5289, %r3655;
	ld.global.nc.u32 	%r3656, [%rd21+284];
	xor.b32  	%r5288, %r5288, %r3656;
	ld.global.nc.u32 	%r3657, [%rd21+288];
	xor.b32  	%r5287, %r5287, %r3657;
	ld.global.nc.u32 	%r3658, [%rd21+292];
	xor.b32  	%r5286, %r5286, %r3658;
	ld.global.nc.u32 	%r3659, [%rd21+296];
	xor.b32  	%r5285, %r5285, %r3659;
$L__BB4_270:
	and.b32  	%r3661, %r3553, 32768;
	setp.eq.s32 	%p152, %r3661, 0;
	@%p152 bra 	$L__BB4_272;
	ld.global.nc.u32 	%r3662, [%rd21+300];
	xor.b32  	%r5289, %r5289, %r3662;
	ld.global.nc.u32 	%r3663, [%rd21+304];
	xor.b32  	%r5288, %r5288, %r3663;
	ld.global.nc.u32 	%r3664, [%rd21+308];
	xor.b32  	%r5287, %r5287, %r3664;
	ld.global.nc.u32 	%r3665, [%rd21+312];
	xor.b32  	%r5286, %r5286, %r3665;
	ld.global.nc.u32 	%r3666, [%rd21+316];
	xor.b32  	%r5285, %r5285, %r3666;
$L__BB4_272:
	add.s32 	%r5284, %r5284, 16;
	setp.ne.s32 	%p153, %r5284, 32;
	@%p153 bra 	$L__BB4_240;
	mad.lo.s32 	%r3667, %r5278, -31, %r1126;
	add.s32 	%r5278, %r3667, 1;
	setp.ne.s32 	%p154, %r5278, 5;
	@%p154 bra 	$L__BB4_239;
	st.local.u32 	[%rd1+4], %r5289;
	st.local.v2.u32 	[%rd1+8], {%r5288, %r5287};
	st.local.v2.u32 	[%rd1+16], {%r5286, %r5285};
	setp.eq.s64 	%p155, %rd19, 1;
	@%p155 bra 	$L__BB4_349;
	mov.b32 	%r5285, 0;
	mov.u32 	%r5286, %r5285;
	mov.u32 	%r5287, %r5285;
	mov.u32 	%r5288, %r5285;
	mov.u32 	%r5289, %r5285;
	mov.u32 	%r5370, %r5285;
$L__BB4_276:
	mul.wide.u32 	%rd85, %r5370, 4;
	add.s64 	%rd86, %rd1, %rd85;
	ld.local.u32 	%r1301, [%rd86+4];
	shl.b32 	%r1302, %r5370, 5;
	mov.b32 	%r5376, 0;
$L__BB4_277:
	.pragma "nounroll";
	shr.u32 	%r3670, %r1301, %r5376;
	and.b32  	%r3671, %r3670, 1;
	setp.eq.b32 	%p156, %r3671, 1;
	not.pred 	%p157, %p156;
	add.s32 	%r3672, %r1302, %r5376;
	mul.lo.s32 	%r3673, %r3672, 5;
	mul.wide.u32 	%rd87, %r3673, 4;
	add.s64 	%rd22, %rd20, %rd87;
	@%p157 bra 	$L__BB4_279;
	ld.global.nc.u32 	%r3674, [%rd22];
	xor.b32  	%r5289, %r5289, %r3674;
	ld.global.nc.u32 	%r3675, [%rd22+4];
	xor.b32  	%r5288, %r5288, %r3675;
	ld.global.nc.u32 	%r3676, [%rd22+8];
	xor.b32  	%r5287, %r5287, %r3676;
	ld.global.nc.u32 	%r3677, [%rd22+12];
	xor.b32  	%r5286, %r5286, %r3677;
	ld.global.nc.u32 	%r3678, [%rd22+16];
	xor.b32  	%r5285, %r5285, %r3678;
$L__BB4_279:
	and.b32  	%r3680, %r3670, 2;
	setp.eq.s32 	%p158, %r3680, 0;
	@%p158 bra 	$L__BB4_281;
	ld.global.nc.u32 	%r3681, [%rd22+20];
	xor.b32  	%r5289, %r5289, %r3681;
	ld.global.nc.u32 	%r3682, [%rd22+24];
	xor.b32  	%r5288, %r5288, %r3682;
	ld.global.nc.u32 	%r3683, [%rd22+28];
	xor.b32  	%r5287, %r5287, %r3683;
	ld.global.nc.u32 	%r3684, [%rd22+32];
	xor.b32  	%r5286, %r5286, %r3684;
	ld.global.nc.u32 	%r3685, [%rd22+36];
	xor.b32  	%r5285, %r5285, %r3685;
$L__BB4_281:
	and.b32  	%r3687, %r3670, 4;
	setp.eq.s32 	%p159, %r3687, 0;
	@%p159 bra 	$L__BB4_283;
	ld.global.nc.u32 	%r3688, [%rd22+40];
	xor.b32  	%r5289, %r5289, %r3688;
	ld.global.nc.u32 	%r3689, [%rd22+44];
	xor.b32  	%r5288, %r5288, %r3689;
	ld.global.nc.u32 	%r3690, [%rd22+48];
	xor.b32  	%r5287, %r5287, %r3690;
	ld.global.nc.u32 	%r3691, [%rd22+52];
	xor.b32  	%r5286, %r5286, %r3691;
	ld.global.nc.u32 	%r3692, [%rd22+56];
	xor.b32  	%r5285, %r5285, %r3692;
$L__BB4_283:
	and.b32  	%r3694, %r3670, 8;
	setp.eq.s32 	%p160, %r3694, 0;
	@%p160 bra 	$L__BB4_285;
	ld.global.nc.u32 	%r3695, [%rd22+60];
	xor.b32  	%r5289, %r5289, %r3695;
	ld.global.nc.u32 	%r3696, [%rd22+64];
	xor.b32  	%r5288, %r5288, %r3696;
	ld.global.nc.u32 	%r3697, [%rd22+68];
	xor.b32  	%r5287, %r5287, %r3697;
	ld.global.nc.u32 	%r3698, [%rd22+72];
	xor.b32  	%r5286, %r5286, %r3698;
	ld.global.nc.u32 	%r3699, [%rd22+76];
	xor.b32  	%r5285, %r5285, %r3699;
$L__BB4_285:
	and.b32  	%r3701, %r3670, 16;
	setp.eq.s32 	%p161, %r3701, 0;
	@%p161 bra 	$L__BB4_287;
	ld.global.nc.u32 	%r3702, [%rd22+80];
	xor.b32  	%r5289, %r5289, %r3702;
	ld.global.nc.u32 	%r3703, [%rd22+84];
	xor.b32  	%r5288, %r5288, %r3703;
	ld.global.nc.u32 	%r3704, [%rd22+88];
	xor.b32  	%r5287, %r5287, %r3704;
	ld.global.nc.u32 	%r3705, [%rd22+92];
	xor.b32  	%r5286, %r5286, %r3705;
	ld.global.nc.u32 	%r3706, [%rd22+96];
	xor.b32  	%r5285, %r5285, %r3706;
$L__BB4_287:
	and.b32  	%r3708, %r3670, 32;
	setp.eq.s32 	%p162, %r3708, 0;
	@%p162 bra 	$L__BB4_289;
	ld.global.nc.u32 	%r3709, [%rd22+100];
	xor.b32  	%r5289, %r5289, %r3709;
	ld.global.nc.u32 	%r3710, [%rd22+104];
	xor.b32  	%r5288, %r5288, %r3710;
	ld.global.nc.u32 	%r3711, [%rd22+108];
	xor.b32  	%r5287, %r5287, %r3711;
	ld.global.nc.u32 	%r3712, [%rd22+112];
	xor.b32  	%r5286, %r5286, %r3712;
	ld.global.nc.u32 	%r3713, [%rd22+116];
	xor.b32  	%r5285, %r5285, %r3713;
$L__BB4_289:
	and.b32  	%r3715, %r3670, 64;
	setp.eq.s32 	%p163, %r3715, 0;
	@%p163 bra 	$L__BB4_291;
	ld.global.nc.u32 	%r3716, [%rd22+120];
	xor.b32  	%r5289, %r5289, %r3716;
	ld.global.nc.u32 	%r3717, [%rd22+124];
	xor.b32  	%r5288, %r5288, %r3717;
	ld.global.nc.u32 	%r3718, [%rd22+128];
	xor.b32  	%r5287, %r5287, %r3718;
	ld.global.nc.u32 	%r3719, [%rd22+132];
	xor.b32  	%r5286, %r5286, %r3719;
	ld.global.nc.u32 	%r3720, [%rd22+136];
	xor.b32  	%r5285, %r5285, %r3720;
$L__BB4_291:
	and.b32  	%r3722, %r3670, 128;
	setp.eq.s32 	%p164, %r3722, 0;
	@%p164 bra 	$L__BB4_293;
	ld.global.nc.u32 	%r3723, [%rd22+140];
	xor.b32  	%r5289, %r5289, %r3723;
	ld.global.nc.u32 	%r3724, [%rd22+144];
	xor.b32  	%r5288, %r5288, %r3724;
	ld.global.nc.u32 	%r3725, [%rd22+148];
	xor.b32  	%r5287, %r5287, %r3725;
	ld.global.nc.u32 	%r3726, [%rd22+152];
	xor.b32  	%r5286, %r5286, %r3726;
	ld.global.nc.u32 	%r3727, [%rd22+156];
	xor.b32  	%r5285, %r5285, %r3727;
$L__BB4_293:
	and.b32  	%r3729, %r3670, 256;
	setp.eq.s32 	%p165, %r3729, 0;
	@%p165 bra 	$L__BB4_295;
	ld.global.nc.u32 	%r3730, [%rd22+160];
	xor.b32  	%r5289, %r5289, %r3730;
	ld.global.nc.u32 	%r3731, [%rd22+164];
	xor.b32  	%r5288, %r5288, %r3731;
	ld.global.nc.u32 	%r3732, [%rd22+168];
	xor.b32  	%r5287, %r5287, %r3732;
	ld.global.nc.u32 	%r3733, [%rd22+172];
	xor.b32  	%r5286, %r5286, %r3733;
	ld.global.nc.u32 	%r3734, [%rd22+176];
	xor.b32  	%r5285, %r5285, %r3734;
$L__BB4_295:
	and.b32  	%r3736, %r3670, 512;
	setp.eq.s32 	%p166, %r3736, 0;
	@%p166 bra 	$L__BB4_297;
	ld.global.nc.u32 	%r3737, [%rd22+180];
	xor.b32  	%r5289, %r5289, %r3737;
	ld.global.nc.u32 	%r3738, [%rd22+184];
	xor.b32  	%r5288, %r5288, %r3738;
	ld.global.nc.u32 	%r3739, [%rd22+188];
	xor.b32  	%r5287, %r5287, %r3739;
	ld.global.nc.u32 	%r3740, [%rd22+192];
	xor.b32  	%r5286, %r5286, %r3740;
	ld.global.nc.u32 	%r3741, [%rd22+196];
	xor.b32  	%r5285, %r5285, %r3741;
$L__BB4_297:
	and.b32  	%r3743, %r3670, 1024;
	setp.eq.s32 	%p167, %r3743, 0;
	@%p167 bra 	$L__BB4_299;
	ld.global.nc.u32 	%r3744, [%rd22+200];
	xor.b32  	%r5289, %r5289, %r3744;
	ld.global.nc.u32 	%r3745, [%rd22+204];
	xor.b32  	%r5288, %r5288, %r3745;
	ld.global.nc.u32 	%r3746, [%rd22+208];
	xor.b32  	%r5287, %r5287, %r3746;
	ld.global.nc.u32 	%r3747, [%rd22+212];
	xor.b32  	%r5286, %r5286, %r3747;
	ld.global.nc.u32 	%r3748, [%rd22+216];
	xor.b32  	%r5285, %r5285, %r3748;
$L__BB4_299:
	and.b32  	%r3750, %r3670, 2048;
	setp.eq.s32 	%p168, %r3750, 0;
	@%p168 bra 	$L__BB4_301;
	ld.global.nc.u32 	%r3751, [%rd22+220];
	xor.b32  	%r5289, %r5289, %r3751;
	ld.global.nc.u32 	%r3752, [%rd22+224];
	xor.b32  	%r5288, %r5288, %r3752;
	ld.global.nc.u32 	%r3753, [%rd22+228];
	xor.b32  	%r5287, %r5287, %r3753;
	ld.global.nc.u32 	%r3754, [%rd22+232];
	xor.b32  	%r5286, %r5286, %r3754;
	ld.global.nc.u32 	%r3755, [%rd22+236];
	xor.b32  	%r5285, %r5285, %r3755;
$L__BB4_301:
	and.b32  	%r3757, %r3670, 4096;
	setp.eq.s32 	%p169, %r3757, 0;
	@%p169 bra 	$L__BB4_303;
	ld.global.nc.u32 	%r3758, [%rd22+240];
	xor.b32  	%r5289, %r5289, %r3758;
	ld.global.nc.u32 	%r3759, [%rd22+244];
	xor.b32  	%r5288, %r5288, %r3759;
	ld.global.nc.u32 	%r3760, [%rd22+248];
	xor.b32  	%r5287, %r5287, %r3760;
	ld.global.nc.u32 	%r3761, [%rd22+252];
	xor.b32  	%r5286, %r5286, %r3761;
	ld.global.nc.u32 	%r3762, [%rd22+256];
	xor.b32  	%r5285, %r5285, %r3762;
$L__BB4_303:
	and.b32  	%r3764, %r3670, 8192;
	setp.eq.s32 	%p170, %r3764, 0;
	@%p170 bra 	$L__BB4_305;
	ld.global.nc.u32 	%r3765, [%rd22+260];
	xor.b32  	%r5289, %r5289, %r3765;
	ld.global.nc.u32 	%r3766, [%rd22+264];
	xor.b32  	%r5288, %r5288, %r3766;
	ld.global.nc.u32 	%r3767, [%rd22+268];
	xor.b32  	%r5287, %r5287, %r3767;
	ld.global.nc.u32 	%r3768, [%rd22+272];
	xor.b32  	%r5286, %r5286, %r3768;
	ld.global.nc.u32 	%r3769, [%rd22+276];
	xor.b32  	%r5285, %r5285, %r3769;
$L__BB4_305:
	and.b32  	%r3771, %r3670, 16384;
	setp.eq.s32 	%p171, %r3771, 0;
	@%p171 bra 	$L__BB4_307;
	ld.global.nc.u32 	%r3772, [%rd22+280];
	xor.b32  	%r5289, %r5289, %r3772;
	ld.global.nc.u32 	%r3773, [%rd22+284];
	xor.b32  	%r5288, %r5288, %r3773;
	ld.global.nc.u32 	%r3774, [%rd22+288];
	xor.b32  	%r5287, %r5287, %r3774;
	ld.global.nc.u32 	%r3775, [%rd22+292];
	xor.b32  	%r5286, %r5286, %r3775;
	ld.global.nc.u32 	%r3776, [%rd22+296];
	xor.b32  	%r5285, %r5285, %r3776;
$L__BB4_307:
	and.b32  	%r3778, %r3670, 32768;
	setp.eq.s32 	%p172, %r3778, 0;
	@%p172 bra 	$L__BB4_309;
	ld.global.nc.u32 	%r3779, [%rd22+300];
	xor.b32  	%r5289, %r5289, %r3779;
	ld.global.nc.u32 	%r3780, [%rd22+304];
	xor.b32  	%r5288, %r5288, %r3780;
	ld.global.nc.u32 	%r3781, [%rd22+308];
	xor.b32  	%r5287, %r5287, %r3781;
	ld.global.nc.u32 	%r3782, [%rd22+312];
	xor.b32  	%r5286, %r5286, %r3782;
	ld.global.nc.u32 	%r3783, [%rd22+316];
	xor.b32  	%r5285, %r5285, %r3783;
$L__BB4_309:
	add.s32 	%r5376, %r5376, 16;
	setp.ne.s32 	%p173, %r5376, 32;
	@%p173 bra 	$L__BB4_277;
	mad.lo.s32 	%r3784, %r5370, -31, %r1302;
	add.s32 	%r5370, %r3784, 1;
	setp.ne.s32 	%p174, %r5370, 5;
	@%p174 bra 	$L__BB4_276;
	st.local.u32 	[%rd1+4], %r5289;
	st.local.v2.u32 	[%rd1+8], {%r5288, %r5287};
	st.local.v2.u32 	[%rd1+16], {%r5286, %r5285};
	setp.ne.s64 	%p175, %rd19, 3;
	@%p175 bra 	$L__BB4_349;
	mov.b32 	%r5285, 0;
	mov.u32 	%r5286, %r5285;
	mov.u32 	%r5287, %r5285;
	mov.u32 	%r5288, %r5285;
	mov.u32 	%r5289, %r5285;
	mov.u32 	%r5462, %r5285;
$L__BB4_313:
	mul.wide.u32 	%rd88, %r5462, 4;
	add.s64 	%rd89, %rd1, %rd88;
	ld.local.u32 	%r1477, [%rd89+4];
	shl.b32 	%r1478, %r5462, 5;
	mov.b32 	%r5468, 0;
$L__BB4_314:
	.pragma "nounroll";
	shr.u32 	%r3787, %r1477, %r5468;
	and.b32  	%r3788, %r3787, 1;
	setp.eq.b32 	%p176, %r3788, 1;
	not.pred 	%p177, %p176;
	add.s32 	%r3789, %r1478, %r5468;
	mul.lo.s32 	%r3790, %r3789, 5;
	mul.wide.u32 	%rd90, %r3790, 4;
	add.s64 	%rd23, %rd20, %rd90;
	@%p177 bra 	$L__BB4_316;
	ld.global.nc.u32 	%r3791, [%rd23];
	xor.b32  	%r5289, %r5289, %r3791;
	ld.global.nc.u32 	%r3792, [%rd23+4];
	xor.b32  	%r5288, %r5288, %r3792;
	ld.global.nc.u32 	%r3793, [%rd23+8];
	xor.b32  	%r5287, %r5287, %r3793;
	ld.global.nc.u32 	%r3794, [%rd23+12];
	xor.b32  	%r5286, %r5286, %r3794;
	ld.global.nc.u32 	%r3795, [%rd23+16];
	xor.b32  	%r5285, %r5285, %r3795;
$L__BB4_316:
	and.b32  	%r3797, %r3787, 2;
	setp.eq.s32 	%p178, %r3797, 0;
	@%p178 bra 	$L__BB4_318;
	ld.global.nc.u32 	%r3798, [%rd23+20];
	xor.b32  	%r5289, %r5289, %r3798;
	ld.global.nc.u32 	%r3799, [%rd23+24];
	xor.b32  	%r5288, %r5288, %r3799;
	ld.global.nc.u32 	%r3800, [%rd23+28];
	xor.b32  	%r5287, %r5287, %r3800;
	ld.global.nc.u32 	%r3801, [%rd23+32];
	xor.b32  	%r5286, %r5286, %r3801;
	ld.global.nc.u32 	%r3802, [%rd23+36];
	xor.b32  	%r5285, %r5285, %r3802;
$L__BB4_318:
	and.b32  	%r3804, %r3787, 4;
	setp.eq.s32 	%p179, %r3804, 0;
	@%p179 bra 	$L__BB4_320;
	ld.global.nc.u32 	%r3805, [%rd23+40];
	xor.b32  	%r5289, %r5289, %r3805;
	ld.global.nc.u32 	%r3806, [%rd23+44];
	xor.b32  	%r5288, %r5288, %r3806;
	ld.global.nc.u32 	%r3807, [%rd23+48];
	xor.b32  	%r5287, %r5287, %r3807;
	ld.global.nc.u32 	%r3808, [%rd23+52];
	xor.b32  	%r5286, %r5286, %r3808;
	ld.global.nc.u32 	%r3809, [%rd23+56];
	xor.b32  	%r5285, %r5285, %r3809;
$L__BB4_320:
	and.b32  	%r3811, %r3787, 8;
	setp.eq.s32 	%p180, %r3811, 0;
	@%p180 bra 	$L__BB4_322;
	ld.global.nc.u32 	%r3812, [%rd23+60];
	xor.b32  	%r5289, %r5289, %r3812;
	ld.global.nc.u32 	%r3813, [%rd23+64];
	xor.b32  	%r5288, %r5288, %r3813;
	ld.global.nc.u32 	%r3814, [%rd23+68];
	xor.b32  	%r5287, %r5287, %r3814;
	ld.global.nc.u32 	%r3815, [%rd23+72];
	xor.b32  	%r5286, %r5286, %r3815;
	ld.global.nc.u32 	%r3816, [%rd23+76];
	xor.b32  	%r5285, %r5285, %r3816;
$L__BB4_322:
	and.b32  	%r3818, %r3787, 16;
	setp.eq.s32 	%p181, %r3818, 0;
	@%p181 bra 	$L__BB4_324;
	ld.global.nc.u32 	%r3819, [%rd23+80];
	xor.b32  	%r5289, %r5289, %r3819;
	ld.global.nc.u32 	%r3820, [%rd23+84];
	xor.b32  	%r5288, %r5288, %r3820;
	ld.global.nc.u32 	%r3821, [%rd23+88];
	xor.b32  	%r5287, %r5287, %r3821;
	ld.global.nc.u32 	%r3822, [%rd23+92];
	xor.b32  	%r5286, %r5286, %r3822;
	ld.global.nc.u32 	%r3823, [%rd23+96];
	xor.b32  	%r5285, %r5285, %r3823;
$L__BB4_324:
	and.b32  	%r3825, %r3787, 32;
	setp.eq.s32 	%p182, %r3825, 0;
	@%p182 bra 	$L__BB4_326;
	ld.global.nc.u32 	%r3826, [%rd23+100];
	xor.b32  	%r5289, %r5289, %r3826;
	ld.global.nc.u32 	%r3827, [%rd23+104];
	xor.b32  	%r5288, %r5288, %r3827;
	ld.global.nc.u32 	%r3828, [%rd23+108];
	xor.b32  	%r5287, %r5287, %r3828;
	ld.global.nc.u32 	%r3829, [%rd23+112];
	xor.b32  	%r5286, %r5286, %r3829;
	ld.global.nc.u32 	%r3830, [%rd23+116];
	xor.b32  	%r5285, %r5285, %r3830;
$L__BB4_326:
	and.b32  	%r3832, %r3787, 64;
	setp.eq.s32 	%p183, %r3832, 0;
	@%p183 bra 	$L__BB4_328;
	ld.global.nc.u32 	%r3833, [%rd23+120];
	xor.b32  	%r5289, %r5289, %r3833;
	ld.global.nc.u32 	%r3834, [%rd23+124];
	xor.b32  	%r5288, %r5288, %r3834;
	ld.global.nc.u32 	%r3835, [%rd23+128];
	xor.b32  	%r5287, %r5287, %r3835;
	ld.global.nc.u32 	%r3836, [%rd23+132];
	xor.b32  	%r5286, %r5286, %r3836;
	ld.global.nc.u32 	%r3837, [%rd23+136];
	xor.b32  	%r5285, %r5285, %r3837;
$L__BB4_328:
	and.b32  	%r3839, %r3787, 128;
	setp.eq.s32 	%p184, %r3839, 0;
	@%p184 bra 	$L__BB4_330;
	ld.global.nc.u32 	%r3840, [%rd23+140];
	xor.b32  	%r5289, %r5289, %r3840;
	ld.global.nc.u32 	%r3841, [%rd23+144];
	xor.b32  	%r5288, %r5288, %r3841;
	ld.global.nc.u32 	%r3842, [%rd23+148];
	xor.b32  	%r5287, %r5287, %r3842;
	ld.global.nc.u32 	%r3843, [%rd23+152];
	xor.b32  	%r5286, %r5286, %r3843;
	ld.global.nc.u32 	%r3844, [%rd23+156];
	xor.b32  	%r5285, %r5285, %r3844;
$L__BB4_330:
	and.b32  	%r3846, %r3787, 256;
	setp.eq.s32 	%p185, %r3846, 0;
	@%p185 bra 	$L__BB4_332;
	ld.global.nc.u32 	%r3847, [%rd23+160];
	xor.b32  	%r5289, %r5289, %r3847;
	ld.global.nc.u32 	%r3848, [%rd23+164];
	xor.b32  	%r5288, %r5288, %r3848;
	ld.global.nc.u32 	%r3849, [%rd23+168];
	xor.b32  	%r5287, %r5287, %r3849;
	ld.global.nc.u32 	%r3850, [%rd23+172];
	xor.b32  	%r5286, %r5286, %r3850;
	ld.global.nc.u32 	%r3851, [%rd23+176];
	xor.b32  	%r5285, %r5285, %r3851;
$L__BB4_332:
	and.b32  	%r3853, %r3787, 512;
	setp.eq.s32 	%p186, %r3853, 0;
	@%p186 bra 	$L__BB4_334;
	ld.global.nc.u32 	%r3854, [%rd23+180];
	xor.b32  	%r5289, %r5289, %r3854;
	ld.global.nc.u32 	%r3855, [%rd23+184];
	xor.b32  	%r5288, %r5288, %r3855;
	ld.global.nc.u32 	%r3856, [%rd23+188];
	xor.b32  	%r5287, %r5287, %r3856;
	ld.global.nc.u32 	%r3857, [%rd23+192];
	xor.b32  	%r5286, %r5286, %r3857;
	ld.global.nc.u32 	%r3858, [%rd23+196];
	xor.b32  	%r5285, %r5285, %r3858;
$L__BB4_334:
	and.b32  	%r3860, %r3787, 1024;
	setp.eq.s32 	%p187, %r3860, 0;
	@%p187 bra 	$L__BB4_336;
	ld.global.nc.u32 	%r3861, [%rd23+200];
	xor.b32  	%r5289, %r5289, %r3861;
	ld.global.nc.u32 	%r3862, [%rd23+204];
	xor.b32  	%r5288, %r5288, %r3862;
	ld.global.nc.u32 	%r3863, [%rd23+208];
	xor.b32  	%r5287, %r5287, %r3863;
	ld.global.nc.u32 	%r3864, [%rd23+212];
	xor.b32  	%r5286, %r5286, %r3864;
	ld.global.nc.u32 	%r3865, [%rd23+216];
	xor.b32  	%r5285, %r5285, %r3865;
$L__BB4_336:
	and.b32  	%r3867, %r3787, 2048;
	setp.eq.s32 	%p188, %r3867, 0;
	@%p188 bra 	$L__BB4_338;
	ld.global.nc.u32 	%r3868, [%rd23+220];
	xor.b32  	%r5289, %r5289, %r3868;
	ld.global.nc.u32 	%r3869, [%rd23+224];
	xor.b32  	%r5288, %r5288, %r3869;
	ld.global.nc.u32 	%r3870, [%rd23+228];
	xor.b32  	%r5287, %r5287, %r3870;
	ld.global.nc.u32 	%r3871, [%rd23+232];
	xor.b32  	%r5286, %r5286, %r3871;
	ld.global.nc.u32 	%r3872, [%rd23+236];
	xor.b32  	%r5285, %r5285, %r3872;
$L__BB4_338:
	and.b32  	%r3874, %r3787, 4096;
	setp.eq.s32 	%p189, %r3874, 0;
	@%p189 bra 	$L__BB4_340;
	ld.global.nc.u32 	%r3875, [%rd23+240];
	xor.b32  	%r5289, %r5289, %r3875;
	ld.global.nc.u32 	%r3876, [%rd23+244];
	xor.b32  	%r5288, %r5288, %r3876;
	ld.global.nc.u32 	%r3877, [%rd23+248];
	xor.b32  	%r5287, %r5287, %r3877;
	ld.global.nc.u32 	%r3878, [%rd23+252];
	xor.b32  	%r5286, %r5286, %r3878;
	ld.global.nc.u32 	%r3879, [%rd23+256];
	xor.b32  	%r5285, %r5285, %r3879;
$L__BB4_340:
	and.b32  	%r3881, %r3787, 8192;
	setp.eq.s32 	%p190, %r3881, 0;
	@%p190 bra 	$L__BB4_342;
	ld.global.nc.u32 	%r3882, [%rd23+260];
	xor.b32  	%r5289, %r5289, %r3882;
	ld.global.nc.u32 	%r3883, [%rd23+264];
	xor.b32  	%r5288, %r5288, %r3883;
	ld.global.nc.u32 	%r3884, [%rd23+268];
	xor.b32  	%r5287, %r5287, %r3884;
	ld.global.nc.u32 	%r3885, [%rd23+272];
	xor.b32  	%r5286, %r5286, %r3885;
	ld.global.nc.u32 	%r3886, [%rd23+276];
	xor.b32  	%r5285, %r5285, %r3886;
$L__BB4_342:
	and.b32  	%r3888, %r3787, 16384;
	setp.eq.s32 	%p191, %r3888, 0;
	@%p191 bra 	$L__BB4_344;
	ld.global.nc.u32 	%r3889, [%rd23+280];
	xor.b32  	%r5289, %r5289, %r3889;
	ld.global.nc.u32 	%r3890, [%rd23+284];
	xor.b32  	%r5288, %r5288, %r3890;
	ld.global.nc.u32 	%r3891, [%rd23+288];
	xor.b32  	%r5287, %r5287, %r3891;
	ld.global.nc.u32 	%r3892, [%rd23+292];
	xor.b32  	%r5286, %r5286, %r3892;
	ld.global.nc.u32 	%r3893, [%rd23+296];
	xor.b32  	%r5285, %r5285, %r3893;
$L__BB4_344:
	and.b32  	%r3895, %r3787, 32768;
	setp.eq.s32 	%p192, %r3895, 0;
	@%p192 bra 	$L__BB4_346;
	ld.global.nc.u32 	%r3896, [%rd23+300];
	xor.b32  	%r5289, %r5289, %r3896;
	ld.global.nc.u32 	%r3897, [%rd23+304];
	xor.b32  	%r5288, %r5288, %r3897;
	ld.global.nc.u32 	%r3898, [%rd23+308];
	xor.b32  	%r5287, %r5287, %r3898;
	ld.global.nc.u32 	%r3899, [%rd23+312];
	xor.b32  	%r5286, %r5286, %r3899;
	ld.global.nc.u32 	%r3900, [%rd23+316];
	xor.b32  	%r5285, %r5285, %r3900;
$L__BB4_346:
	add.s32 	%r5468, %r5468, 16;
	setp.ne.s32 	%p193, %r5468, 32;
	@%p193 bra 	$L__BB4_314;
	mad.lo.s32 	%r3901, %r5462, -31, %r1478;
	add.s32 	%r5462, %r3901, 1;
	setp.ne.s32 	%p194, %r5462, 5;
	@%p194 bra 	$L__BB4_313;
	st.local.u32 	[%rd1+4], %r5289;
	st.local.v2.u32 	[%rd1+8], {%r5288, %r5287};
	st.local.v2.u32 	[%rd1+16], {%r5286, %r5285};
$L__BB4_349:
	shr.u64 	%rd127, %rd18, 2;
	add.s32 	%r5272, %r5272, 1;
	setp.gt.u64 	%p195, %rd18, 3;
	@%p195 bra 	$L__BB4_237;
$L__BB4_350:
	add.f32 	%f268, %f1, %f5;
	mad.lo.s32 	%r4966, %r4967, 362437, 158966987;
	mov.b32 	%r5565, 0;
	st.local.u32 	[%rd1+28], %r5565;
	mov.b64 	%rd91, 0;
	st.local.u64 	[%rd1+40], %rd91;
	mov.u32 	%r5559, %r4966;
$L__BB4_351:
	mov.u32 	%r1662, %r5287;
	mov.u32 	%r1661, %r5286;
	mov.u32 	%r5287, %r5285;
	shr.u32 	%r3903, %r5289, 2;
	xor.b32  	%r3904, %r3903, %r5289;
	shl.b32 	%r3905, %r5287, 4;
	shl.b32 	%r3906, %r3904, 1;
	xor.b32  	%r3907, %r3906, %r3905;
	xor.b32  	%r3908, %r3907, %r3904;
	xor.b32  	%r5286, %r3908, %r5287;
	add.s32 	%r3909, %r5559, %r5286;
	add.s32 	%r3910, %r3909, 362437;
	shr.u32 	%r3911, %r5288, 2;
	xor.b32  	%r3912, %r3911, %r5288;
	shl.b32 	%r3913, %r5286, 4;
	shl.b32 	%r3914, %r3912, 1;
	xor.b32  	%r3915, %r3914, %r3913;
	xor.b32  	%r3916, %r3915, %r3912;
	xor.b32  	%r5285, %r3916, %r5286;
	add.s32 	%r5559, %r5559, 724874;
	add.s32 	%r3917, %r5285, %r5559;
	cvt.rn.f32.u32 	%f122, %r3910;
	fma.rn.f32 	%f123, %f122, 0f2F800000, 0f2F000000;
	cvt.rn.f32.u32 	%f124, %r3917;
	fma.rn.f32 	%f125, %f124, 0f30C90FDB, 0f30490FDB;
	setp.lt.f32 	%p196, %f123, 0f00800000;
	mul.f32 	%f126, %f123, 0f4B000000;
	selp.f32 	%f127, %f126, %f123, %p196;
	selp.f32 	%f128, 0fC1B80000, 0f00000000, %p196;
	mov.b32 	%r3918, %f127;
	add.s32 	%r3919, %r3918, -1059760811;
	and.b32  	%r3920, %r3919, -8388608;
	sub.s32 	%r3921, %r3918, %r3920;
	mov.b32 	%f129, %r3921;
	cvt.rn.f32.s32 	%f130, %r3920;
	fma.rn.f32 	%f131, %f130, 0f34000000, %f128;
	add.f32 	%f132, %f129, 0fBF800000;
	fma.rn.f32 	%f133, %f132, 0fBE055027, 0f3E1039F6;
	fma.rn.f32 	%f134, %f133, %f132, 0fBDF8CDCC;
	fma.rn.f32 	%f135, %f134, %f132, 0f3E0F2955;
	fma.rn.f32 	%f136, %f135, %f132, 0fBE2AD8B9;
	fma.rn.f32 	%f137, %f136, %f132, 0f3E4CED0B;
	fma.rn.f32 	%f138, %f137, %f132, 0fBE7FFF22;
	fma.rn.f32 	%f139, %f138, %f132, 0f3EAAAA78;
	fma.rn.f32 	%f140, %f139, %f132, 0fBF000000;
	mul.f32 	%f141, %f132, %f140;
	fma.rn.f32 	%f142, %f141, %f132, %f132;
	fma.rn.f32 	%f143, %f131, 0f3F317218, %f142;
	setp.gt.u32 	%p197, %r3918, 2139095039;
	fma.rn.f32 	%f144, %f127, 0f7F800000, 0f7F800000;
	selp.f32 	%f145, %f144, %f143, %p197;
	setp.eq.f32 	%p198, %f127, 0f00000000;
	mul.f32 	%f146, %f145, 0fC0000000;
	selp.f32 	%f147, 0f7F800000, %f146, %p198;
	sqrt.rn.f32 	%f148, %f147;
	sin.approx.f32 	%f149, %f125;
	cos.approx.f32 	%f150, %f125;
	mul.f32 	%f151, %f148, %f149;
	mul.f32 	%f19, %f148, %f150;
	fma.rn.f32 	%f152, %f151, %f7, %f6;
	fma.rn.f32 	%f153, %f152, 0f3BBB989D, 0f3F000000;
	cvt.sat.f32.f32 	%f154, %f153;
	mov.f32 	%f155, 0f4B400001;
	mov.f32 	%f156, 0f437C0000;
	fma.rm.f32 	%f157, %f154, %f156, %f155;
	add.f32 	%f158, %f157, 0fCB40007F;
	neg.f32 	%f159, %f158;
	fma.rn.f32 	%f160, %f152, 0f3FB8AA3B, %f159;
	fma.rn.f32 	%f161, %f152, 0f32A57060, %f160;
	mov.b32 	%r3922, %f157;
	shl.b32 	%r3923, %r3922, 23;
	mov.b32 	%f162, %r3923;
	ex2.approx.ftz.f32 	%f163, %f161;
	mul.f32 	%f164, %f163, %f162;
	mul.f32 	%f165, %f268, %f164;
	fma.rn.f32 	%f166, %f19, %f7, %f6;
	fma.rn.f32 	%f167, %f166, 0f3BBB989D, 0f3F000000;
	cvt.sat.f32.f32 	%f168, %f167;
	fma.rm.f32 	%f169, %f168, %f156, %f155;
	add.f32 	%f170, %f169, 0fCB40007F;
	neg.f32 	%f171, %f170;
	fma.rn.f32 	%f172, %f166, 0f3FB8AA3B, %f171;
	fma.rn.f32 	%f173, %f166, 0f32A57060, %f172;
	mov.b32 	%r3924, %f169;
	shl.b32 	%r3925, %r3924, 23;
	mov.b32 	%f174, %r3925;
	ex2.approx.ftz.f32 	%f175, %f173;
	mul.f32 	%f176, %f175, %f174;
	mul.f32 	%f268, %f165, %f176;
	add.s32 	%r5565, %r5565, 2;
	setp.ne.s32 	%p199, %r5565, 252;
	mov.u32 	%r5288, %r1661;
	mov.u32 	%r5289, %r1662;
	@%p199 bra 	$L__BB4_351;
	setp.eq.s32 	%p200, %r1, 0;
	mov.b32 	%r3931, 0;
	st.local.u32 	[%rd1+24], %r3931;
	st.local.f32 	[%rd1+32], %f19;
	sub.f32 	%f177, %f268, %f2;
	max.f32 	%f178, %f177, 0f00000000;
	add.f32 	%f271, %f271, %f178;
	mov.b32 	%r5880, 920557000;
	st.local.u32 	[%rd1+4], %r5880;
	mov.b32 	%r5878, -123459836;
	mov.b32 	%r5879, 974691670;
	st.local.v2.u32 	[%rd1+8], {%r5879, %r5878};
	mov.b32 	%r5876, 802883532;
	mov.b32 	%r5877, -589760388;
	st.local.v2.u32 	[%rd1+16], {%r5877, %r5876};
	@%p200 bra 	$L__BB4_467;
	mov.b32 	%r5576, 0;
	mov.b32 	%r5880, 920557000;
	mov.b32 	%r5879, 974691670;
	mov.b32 	%r5878, -123459836;
	mov.b32 	%r5877, -589760388;
	mov.b32 	%r5876, 802883532;
	mov.u64 	%rd128, %rd2;
$L__BB4_354:
	mov.u64 	%rd26, %rd128;
	and.b64  	%rd27, %rd26, 3;
	setp.eq.s64 	%p201, %rd27, 0;
	@%p201 bra 	$L__BB4_466;
	mul.wide.u32 	%rd92, %r5576, 3200;
	mov.u64 	%rd93, precalc_xorwow_matrix;
	add.s64 	%rd28, %rd93, %rd92;
	mov.b32 	%r5876, 0;
	mov.u32 	%r5877, %r5876;
	mov.u32 	%r5878, %r5876;
	mov.u32 	%r5879, %r5876;
	mov.u32 	%r5880, %r5876;
	mov.u32 	%r5582, %r5876;
$L__BB4_356:
	mul.wide.u32 	%rd94, %r5582, 4;
	add.s64 	%rd95, %rd1, %rd94;
	ld.local.u32 	%r1687, [%rd95+4];
	shl.b32 	%r1688, %r5582, 5;
	mov.b32 	%r5588, 0;
$L__BB4_357:
	.pragma "nounroll";
	shr.u32 	%r3940, %r1687, %r5588;
	and.b32  	%r3941, %r3940, 1;
	setp.eq.b32 	%p202, %r3941, 1;
	not.pred 	%p203, %p202;
	add.s32 	%r3942, %r1688, %r5588;
	mul.lo.s32 	%r3943, %r3942, 5;
	mul.wide.u32 	%rd96, %r3943, 4;
	add.s64 	%rd29, %rd28, %rd96;
	@%p203 bra 	$L__BB4_359;
	ld.global.nc.u32 	%r3944, [%rd29];
	xor.b32  	%r5880, %r5880, %r3944;
	ld.global.nc.u32 	%r3945, [%rd29+4];
	xor.b32  	%r5879, %r5879, %r3945;
	ld.global.nc.u32 	%r3946, [%rd29+8];
	xor.b32  	%r5878, %r5878, %r3946;
	ld.global.nc.u32 	%r3947, [%rd29+12];
	xor.b32  	%r5877, %r5877, %r3947;
	ld.global.nc.u32 	%r3948, [%rd29+16];
	xor.b32  	%r5876, %r5876, %r3948;
$L__BB4_359:
	and.b32  	%r3950, %r3940, 2;
	setp.eq.s32 	%p204, %r3950, 0;
	@%p204 bra 	$L__BB4_361;
	ld.global.nc.u32 	%r3951, [%rd29+20];
	xor.b32  	%r5880, %r5880, %r3951;
	ld.global.nc.u32 	%r3952, [%rd29+24];
	xor.b32  	%r5879, %r5879, %r3952;
	ld.global.nc.u32 	%r3953, [%rd29+28];
	xor.b32  	%r5878, %r5878, %r3953;
	ld.global.nc.u32 	%r3954, [%rd29+32];
	xor.b32  	%r5877, %r5877, %r3954;
	ld.global.nc.u32 	%r3955, [%rd29+36];
	xor.b32  	%r5876, %r5876, %r3955;
$L__BB4_361:
	and.b32  	%r3957, %r3940, 4;
	setp.eq.s32 	%p205, %r3957, 0;
	@%p205 bra 	$L__BB4_363;
	ld.global.nc.u32 	%r3958, [%rd29+40];
	xor.b32  	%r5880, %r5880, %r3958;
	ld.global.nc.u32 	%r3959, [%rd29+44];
	xor.b32  	%r5879, %r5879, %r3959;
	ld.global.nc.u32 	%r3960, [%rd29+48];
	xor.b32  	%r5878, %r5878, %r3960;
	ld.global.nc.u32 	%r3961, [%rd29+52];
	xor.b32  	%r5877, %r5877, %r3961;
	ld.global.nc.u32 	%r3962, [%rd29+56];
	xor.b32  	%r5876, %r5876, %r3962;
$L__BB4_363:
	and.b32  	%r3964, %r3940, 8;
	setp.eq.s32 	%p206, %r3964, 0;
	@%p206 bra 	$L__BB4_365;
	ld.global.nc.u32 	%r3965, [%rd29+60];
	xor.b32  	%r5880, %r5880, %r3965;
	ld.global.nc.u32 	%r3966, [%rd29+64];
	xor.b32  	%r5879, %r5879, %r3966;
	ld.global.nc.u32 	%r3967, [%rd29+68];
	xor.b32  	%r5878, %r5878, %r3967;
	ld.global.nc.u32 	%r3968, [%rd29+72];
	xor.b32  	%r5877, %r5877, %r3968;
	ld.global.nc.u32 	%r3969, [%rd29+76];
	xor.b32  	%r5876, %r5876, %r3969;
$L__BB4_365:
	and.b32  	%r3971, %r3940, 16;
	setp.eq.s32 	%p207, %r3971, 0;
	@%p207 bra 	$L__BB4_367;
	ld.global.nc.u32 	%r3972, [%rd29+80];
	xor.b32  	%r5880, %r5880, %r3972;
	ld.global.nc.u32 	%r3973, [%rd29+84];
	xor.b32  	%r5879, %r5879, %r3973;
	ld.global.nc.u32 	%r3974, [%rd29+88];
	xor.b32  	%r5878, %r5878, %r3974;
	ld.global.nc.u32 	%r3975, [%rd29+92];
	xor.b32  	%r5877, %r5877, %r3975;
	ld.global.nc.u32 	%r3976, [%rd29+96];
	xor.b32  	%r5876, %r5876, %r3976;
$L__BB4_367:
	and.b32  	%r3978, %r3940, 32;
	setp.eq.s32 	%p208, %r3978, 0;
	@%p208 bra 	$L__BB4_369;
	ld.global.nc.u32 	%r3979, [%rd29+100];
	xor.b32  	%r5880, %r5880, %r3979;
	ld.global.nc.u32 	%r3980, [%rd29+104];
	xor.b32  	%r5879, %r5879, %r3980;
	ld.global.nc.u32 	%r3981, [%rd29+108];
	xor.b32  	%r5878, %r5878, %r3981;
	ld.global.nc.u32 	%r3982, [%rd29+112];
	xor.b32  	%r5877, %r5877, %r3982;
	ld.global.nc.u32 	%r3983, [%rd29+116];
	xor.b32  	%r5876, %r5876, %r3983;
$L__BB4_369:
	and.b32  	%r3985, %r3940, 64;
	setp.eq.s32 	%p209, %r3985, 0;
	@%p209 bra 	$L__BB4_371;
	ld.global.nc.u32 	%r3986, [%rd29+120];
	xor.b32  	%r5880, %r5880, %r3986;
	ld.global.nc.u32 	%r3987, [%rd29+124];
	xor.b32  	%r5879, %r5879, %r3987;
	ld.global.nc.u32 	%r3988, [%rd29+128];
	xor.b32  	%r5878, %r5878, %r3988;
	ld.global.nc.u32 	%r3989, [%rd29+132];
	xor.b32  	%r5877, %r5877, %r3989;
	ld.global.nc.u32 	%r3990, [%rd29+136];
	xor.b32  	%r5876, %r5876, %r3990;
$L__BB4_371:
	and.b32  	%r3992, %r3940, 128;
	setp.eq.s32 	%p210, %r3992, 0;
	@%p210 bra 	$L__BB4_373;
	ld.global.nc.u32 	%r3993, [%rd29+140];
	xor.b32  	%r5880, %r5880, %r3993;
	ld.global.nc.u32 	%r3994, [%rd29+144];
	xor.b32  	%r5879, %r5879, %r3994;
	ld.global.nc.u32 	%r3995, [%rd29+148];
	xor.b32  	%r5878, %r5878, %r3995;
	ld.global.nc.u32 	%r3996, [%rd29+152];
	xor.b32  	%r5877, %r5877, %r3996;
	ld.global.nc.u32 	%r3997, [%rd29+156];
	xor.b32  	%r5876, %r5876, %r3997;
$L__BB4_373:
	and.b32  	%r3999, %r3940, 256;
	setp.eq.s32 	%p211, %r3999, 0;
	@%p211 bra 	$L__BB4_375;
	ld.global.nc.u32 	%r4000, [%rd29+160];
	xor.b32  	%r5880, %r5880, %r4000;
	ld.global.nc.u32 	%r4001, [%rd29+164];
	xor.b32  	%r5879, %r5879, %r4001;
	ld.global.nc.u32 	%r4002, [%rd29+168];
	xor.b32  	%r5878, %r5878, %r4002;
	ld.global.nc.u32 	%r4003, [%rd29+172];
	xor.b32  	%r5877, %r5877, %r4003;
	ld.global.nc.u32 	%r4004, [%rd29+176];
	xor.b32  	%r5876, %r5876, %r4004;
$L__BB4_375:
	and.b32  	%r4006, %r3940, 512;
	setp.eq.s32 	%p212, %r4006, 0;
	@%p212 bra 	$L__BB4_377;
	ld.global.nc.u32 	%r4007, [%rd29+180];
	xor.b32  	%r5880, %r5880, %r4007;
	ld.global.nc.u32 	%r4008, [%rd29+184];
	xor.b32  	%r5879, %r5879, %r4008;
	ld.global.nc.u32 	%r4009, [%rd29+188];
	xor.b32  	%r5878, %r5878, %r4009;
	ld.global.nc.u32 	%r4010, [%rd29+192];
	xor.b32  	%r5877, %r5877, %r4010;
	ld.global.nc.u32 	%r4011, [%rd29+196];
	xor.b32  	%r5876, %r5876, %r4011;
$L__BB4_377:
	and.b32  	%r4013, %r3940, 1024;
	setp.eq.s32 	%p213, %r4013, 0;
	@%p213 bra 	$L__BB4_379;
	ld.global.nc.u32 	%r4014, [%rd29+200];
	xor.b32  	%r5880, %r5880, %r4014;
	ld.global.nc.u32 	%r4015, [%rd29+204];
	xor.b32  	%r5879, %r5879, %r4015;
	ld.global.nc.u32 	%r4016, [%rd29+208];
	xor.b32  	%r5878, %r5878, %r4016;
	ld.global.nc.u32 	%r4017, [%rd29+212];
	xor.b32  	%r5877, %r5877, %r4017;
	ld.global.nc.u32 	%r4018, [%rd29+216];
	xor.b32  	%r5876, %r5876, %r4018;
$L__BB4_379:
	and.b32  	%r4020, %r3940, 2048;
	setp.eq.s32 	%p214, %r4020, 0;
	@%p214 bra 	$L__BB4_381;
	ld.global.nc.u32 	%r4021, [%rd29+220];
	xor.b32  	%r5880, %r5880, %r4021;
	ld.global.nc.u32 	%r4022, [%rd29+224];
	xor.b32  	%r5879, %r5879, %r4022;
	ld.global.nc.u32 	%r4023, [%rd29+228];
	xor.b32  	%r5878, %r5878, %r4023;
	ld.global.nc.u32 	%r4024, [%rd29+232];
	xor.b32  	%r5877, %r5877, %r4024;
	ld.global.nc.u32 	%r4025, [%rd29+236];
	xor.b32  	%r5876, %r5876, %r4025;
$L__BB4_381:
	and.b32  	%r4027, %r3940, 4096;
	setp.eq.s32 	%p215, %r4027, 0;
	@%p215 bra 	$L__BB4_383;
	ld.global.nc.u32 	%r4028, [%rd29+240];
	xor.b32  	%r5880, %r5880, %r4028;
	ld.global.nc.u32 	%r4029, [%rd29+244];
	xor.b32  	%r5879, %r5879, %r4029;
	ld.global.nc.u32 	%r4030, [%rd29+248];
	xor.b32  	%r5878, %r5878, %r4030;
	ld.global.nc.u32 	%r4031, [%rd29+252];
	xor.b32  	%r5877, %r5877, %r4031;
	ld.global.nc.u32 	%r4032, [%rd29+256];
	xor.b32  	%r5876, %r5876, %r4032;
$L__BB4_383:
	and.b32  	%r4034, %r3940, 8192;
	setp.eq.s32 	%p216, %r4034, 0;
	@%p216 bra 	$L__BB4_385;
	ld.global.nc.u32 	%r4035, [%rd29+260];
	xor.b32  	%r5880, %r5880, %r4035;
	ld.global.nc.u32 	%r4036, [%rd29+264];
	xor.b32  	%r5879, %r5879, %r4036;
	ld.global.nc.u32 	%r4037, [%rd29+268];
	xor.b32  	%r5878, %r5878, %r4037;
	ld.global.nc.u32 	%r4038, [%rd29+272];
	xor.b32  	%r5877, %r5877, %r4038;
	ld.global.nc.u32 	%r4039, [%rd29+276];
	xor.b32  	%r5876, %r5876, %r4039;
$L__BB4_385:
	and.b32  	%r4041, %r3940, 16384;
	setp.eq.s32 	%p217, %r4041, 0;
	@%p217 bra 	$L__BB4_387;
	ld.global.nc.u32 	%r4042, [%rd29+280];
	xor.b32  	%r5880, %r5880, %r4042;
	ld.global.nc.u32 	%r4043, [%rd29+284];
	xor.b32  	%r5879, %r5879, %r4043;
	ld.global.nc.u32 	%r4044, [%rd29+288];
	xor.b32  	%r5878, %r5878, %r4044;
	ld.global.nc.u32 	%r4045, [%rd29+292];
	xor.b32  	%r5877, %r5877, %r4045;
	ld.global.nc.u32 	%r4046, [%rd29+296];
	xor.b32  	%r5876, %r5876, %r4046;
$L__BB4_387:
	and.b32  	%r4048, %r3940, 32768;
	setp.eq.s32 	%p218, %r4048, 0;
	@%p218 bra 	$L__BB4_389;
	ld.global.nc.u32 	%r4049, [%rd29+300];
	xor.b32  	%r5880, %r5880, %r4049;
	ld.global.nc.u32 	%r4050, [%rd29+304];
	xor.b32  	%r5879, %r5879, %r4050;
	ld.global.nc.u32 	%r4051, [%rd29+308];
	xor.b32  	%r5878, %r5878, %r4051;
	ld.global.nc.u32 	%r4052, [%rd29+312];
	xor.b32  	%r5877, %r5877, %r4052;
	ld.global.nc.u32 	%r4053, [%rd29+316];
	xor.b32  	%r5876, %r5876, %r4053;
$L__BB4_389:
	add.s32 	%r5588, %r5588, 16;
	setp.ne.s32 	%p219, %r5588, 32;
	@%p219 bra 	$L__BB4_357;
	mad.lo.s32 	%r4054, %r5582, -31, %r1688;
	add.s32 	%r5582, %r4054, 1;
	setp.ne.s32 	%p220, %r5582, 5;
	@%p220 bra 	$L__BB4_356;
	st.local.u32 	[%rd1+4], %r5880;
	st.local.v2.u32 	[%rd1+8], {%r5879, %r5878};
	st.local.v2.u32 	[%rd1+16], {%r5877, %r5876};
	setp.eq.s64 	%p221, %rd27, 1;
	@%p221 bra 	$L__BB4_466;
	mov.b32 	%r5876, 0;
	mov.u32 	%r5877, %r5876;
	mov.u32 	%r5878, %r5876;
	mov.u32 	%r5879, %r5876;
	mov.u32 	%r5880, %r5876;
	mov.u32 	%r5674, %r5876;
$L__BB4_393:
	mul.wide.u32 	%rd97, %r5674, 4;
	add.s64 	%rd98, %rd1, %rd97;
	ld.local.u32 	%r1863, [%rd98+4];
	shl.b32 	%r1864, %r5674, 5;
	mov.b32 	%r5680, 0;
$L__BB4_394:
	.pragma "nounroll";
	shr.u32 	%r4057, %r1863, %r5680;
	and.b32  	%r4058, %r4057, 1;
	setp.eq.b32 	%p222, %r4058, 1;
	not.pred 	%p223, %p222;
	add.s32 	%r4059, %r1864, %r5680;
	mul.lo.s32 	%r4060, %r4059, 5;
	mul.wide.u32 	%rd99, %r4060, 4;
	add.s64 	%rd30, %rd28, %rd99;
	@%p223 bra 	$L__BB4_396;
	ld.global.nc.u32 	%r4061, [%rd30];
	xor.b32  	%r5880, %r5880, %r4061;
	ld.global.nc.u32 	%r4062, [%rd30+4];
	xor.b32  	%r5879, %r5879, %r4062;
	ld.global.nc.u32 	%r4063, [%rd30+8];
	xor.b32  	%r5878, %r5878, %r4063;
	ld.global.nc.u32 	%r4064, [%rd30+12];
	xor.b32  	%r5877, %r5877, %r4064;
	ld.global.nc.u32 	%r4065, [%rd30+16];
	xor.b32  	%r5876, %r5876, %r4065;
$L__BB4_396:
	and.b32  	%r4067, %r4057, 2;
	setp.eq.s32 	%p224, %r4067, 0;
	@%p224 bra 	$L__BB4_398;
	ld.global.nc.u32 	%r4068, [%rd30+20];
	xor.b32  	%r5880, %r5880, %r4068;
	ld.global.nc.u32 	%r4069, [%rd30+24];
	xor.b32  	%r5879, %r5879, %r4069;
	ld.global.nc.u32 	%r4070, [%rd30+28];
	xor.b32  	%r5878, %r5878, %r4070;
	ld.global.nc.u32 	%r4071, [%rd30+32];
	xor.b32  	%r5877, %r5877, %r4071;
	ld.global.nc.u32 	%r4072, [%rd30+36];
	xor.b32  	%r5876, %r5876, %r4072;
$L__BB4_398:
	and.b32  	%r4074, %r4057, 4;
	setp.eq.s32 	%p225, %r4074, 0;
	@%p225 bra 	$L__BB4_400;
	ld.global.nc.u32 	%r4075, [%rd30+40];
	xor.b32  	%r5880, %r5880, %r4075;
	ld.global.nc.u32 	%r4076, [%rd30+44];
	xor.b32  	%r5879, %r5879, %r4076;
	ld.global.nc.u32 	%r4077, [%rd30+48];
	xor.b32  	%r5878, %r5878, %r4077;
	ld.global.nc.u32 	%r4078, [%rd30+52];
	xor.b32  	%r5877, %r5877, %r4078;
	ld.global.nc.u32 	%r4079, [%rd30+56];
	xor.b32  	%r5876, %r5876, %r4079;
$L__BB4_400:
	and.b32  	%r4081, %r4057, 8;
	setp.eq.s32 	%p226, %r4081, 0;
	@%p226 bra 	$L__BB4_402;
	ld.global.nc.u32 	%r4082, [%rd30+60];
	xor.b32  	%r5880, %r5880, %r4082;
	ld.global.nc.u32 	%r4083, [%rd30+64];
	xor.b32  	%r5879, %r5879, %r4083;
	ld.global.nc.u32 	%r4084, [%rd30+68];
	xor.b32  	%r5878, %r5878, %r4084;
	ld.global.nc.u32 	%r4085, [%rd30+72];
	xor.b32  	%r5877, %r5877, %r4085;
	ld.global.nc.u32 	%r4086, [%rd30+76];
	xor.b32  	%r5876, %r5876, %r4086;
$L__BB4_402:
	and.b32  	%r4088, %r4057, 16;
	setp.eq.s32 	%p227, %r4088, 0;
	@%p227 bra 	$L__BB4_404;
	ld.global.nc.u32 	%r4089, [%rd30+80];
	xor.b32  	%r5880, %r5880, %r4089;
	ld.global.nc.u32 	%r4090, [%rd30+84];
	xor.b32  	%r5879, %r5879, %r4090;
	ld.global.nc.u32 	%r4091, [%rd30+88];
	xor.b32  	%r5878, %r5878, %r4091;
	ld.global.nc.u32 	%r4092, [%rd30+92];
	xor.b32  	%r5877, %r5877, %r4092;
	ld.global.nc.u32 	%r4093, [%rd30+96];
	xor.b32  	%r5876, %r5876, %r4093;
$L__BB4_404:
	and.b32  	%r4095, %r4057, 32;
	setp.eq.s32 	%p228, %r4095, 0;
	@%p228 bra 	$L__BB4_406;
	ld.global.nc.u32 	%r4096, [%rd30+100];
	xor.b32  	%r5880, %r5880, %r4096;
	ld.global.nc.u32 	%r4097, [%rd30+104];
	xor.b32  	%r5879, %r5879, %r4097;
	ld.global.nc.u32 	%r4098, [%rd30+108];
	xor.b32  	%r5878, %r5878, %r4098;
	ld.global.nc.u32 	%r4099, [%rd30+112];
	xor.b32  	%r5877, %r5877, %r4099;
	ld.global.nc.u32 	%r4100, [%rd30+116];
	xor.b32  	%r5876, %r5876, %r4100;
$L__BB4_406:
	and.b32  	%r4102, %r4057, 64;
	setp.eq.s32 	%p229, %r4102, 0;
	@%p229 bra 	$L__BB4_408;
	ld.global.nc.u32 	%r4103, [%rd30+120];
	xor.b32  	%r5880, %r5880, %r4103;
	ld.global.nc.u32 	%r4104, [%rd30+124];
	xor.b32  	%r5879, %r5879, %r4104;
	ld.global.nc.u32 	%r4105, [%rd30+128];
	xor.b32  	%r5878, %r5878, %r4105;
	ld.global.nc.u32 	%r4106, [%rd30+132];
	xor.b32  	%r5877, %r5877, %r4106;
	ld.global.nc.u32 	%r4107, [%rd30+136];
	xor.b32  	%r5876, %r5876, %r4107;
$L__BB4_408:
	and.b32  	%r4109, %r4057, 128;
	setp.eq.s32 	%p230, %r4109, 0;
	@%p230 bra 	$L__BB4_410;
	ld.global.nc.u32 	%r4110, [%rd30+140];
	xor.b32  	%r5880, %r5880, %r4110;
	ld.global.nc.u32 	%r4111, [%rd30+144];
	xor.b32  	%r5879, %r5879, %r4111;
	ld.global.nc.u32 	%r4112, [%rd30+148];
	xor.b32  	%r5878, %r5878, %r4112;
	ld.global.nc.u32 	%r4113, [%rd30+152];
	xor.b32  	%r5877, %r5877, %r4113;
	ld.global.nc.u32 	%r4114, [%rd30+156];
	xor.b32  	%r5876, %r5876, %r4114;
$L__BB4_410:
	and.b32  	%r4116, %r4057, 256;
	setp.eq.s32 	%p231, %r4116, 0;
	@%p231 bra 	$L__BB4_412;
	ld.global.nc.u32 	%r4117, [%rd30+160];
	xor.b32  	%r5880, %r5880, %r4117;
	ld.global.nc.u32 	%r4118, [%rd30+164];
	xor.b32  	%r5879, %r5879, %r4118;
	ld.global.nc.u32 	%r4119, [%rd30+168];
	xor.b32  	%r5878, %r5878, %r4119;
	ld.global.nc.u32 	%r4120, [%rd30+172];
	xor.b32  	%r5877, %r5877, %r4120;
	ld.global.nc.u32 	%r4121, [%rd30+176];
	xor.b32  	%r5876, %r5876, %r4121;
$L__BB4_412:
	and.b32  	%r4123, %r4057, 512;
	setp.eq.s32 	%p232, %r4123, 0;
	@%p232 bra 	$L__BB4_414;
	ld.global.nc.u32 	%r4124, [%rd30+180];
	xor.b32  	%r5880, %r5880, %r4124;
	ld.global.nc.u32 	%r4125, [%rd30+184];
	xor.b32  	%r5879, %r5879, %r4125;
	ld.global.nc.u32 	%r4126, [%rd30+188];
	xor.b32  	%r5878, %r5878, %r4126;
	ld.global.nc.u32 	%r4127, [%rd30+192];
	xor.b32  	%r5877, %r5877, %r4127;
	ld.global.nc.u32 	%r4128, [%rd30+196];
	xor.b32  	%r5876, %r5876, %r4128;
$L__BB4_414:
	and.b32  	%r4130, %r4057, 1024;
	setp.eq.s32 	%p233, %r4130, 0;
	@%p233 bra 	$L__BB4_416;
	ld.global.nc.u32 	%r4131, [%rd30+200];
	xor.b32  	%r5880, %r5880, %r4131;
	ld.global.nc.u32 	%r4132, [%rd30+204];
	xor.b32  	%r5879, %r5879, %r4132;
	ld.global.nc.u32 	%r4133, [%rd30+208];
	xor.b32  	%r5878, %r5878, %r4133;
	ld.global.nc.u32 	%r4134, [%rd30+212];
	xor.b32  	%r5877, %r5877, %r4134;
	ld.global.nc.u32 	%r4135, [%rd30+216];
	xor.b32  	%r5876, %r5876, %r4135;
$L__BB4_416:
	and.b32  	%r4137, %r4057, 2048;
	setp.eq.s32 	%p234, %r4137, 0;
	@%p234 bra 	$L__BB4_418;
	ld.global.nc.u32 	%r4138, [%rd30+220];
	xor.b32  	%r5880, %r5880, %r4138;
	ld.global.nc.u32 	%r4139, [%rd30+224];
	xor.b32  	%r5879, %r5879, %r4139;
	ld.global.nc.u32 	%r4140, [%rd30+228];
	xor.b32  	%r5878, %r5878, %r4140;
	ld.global.nc.u32 	%r4141, [%rd30+232];
	xor.b32  	%r5877, %r5877, %r4141;
	ld.global.nc.u32 	%r4142, [%rd30+236];
	xor.b32  	%r5876, %r5876, %r4142;
$L__BB4_418:
	and.b32  	%r4144, %r4057, 4096;
	setp.eq.s32 	%p235, %r4144, 0;
	@%p235 bra 	$L__BB4_420;
	ld.global.nc.u32 	%r4145, [%rd30+240];
	xor.b32  	%r5880, %r5880, %r4145;
	ld.global.nc.u32 	%r4146, [%rd30+244];
	xor.b32  	%r5879, %r5879, %r4146;
	ld.global.nc.u32 	%r4147, [%rd30+248];
	xor.b32  	%r5878, %r5878, %r4147;
	ld.global.nc.u32 	%r4148, [%rd30+252];
	xor.b32  	%r5877, %r5877, %r4148;
	ld.global.nc.u32 	%r4149, [%rd30+256];
	xor.b32  	%r5876, %r5876, %r4149;
$L__BB4_420:
	and.b32  	%r4151, %r4057, 8192;
	setp.eq.s32 	%p236, %r4151, 0;
	@%p236 bra 	$L__BB4_422;
	ld.global.nc.u32 	%r4152, [%rd30+260];
	xor.b32  	%r5880, %r5880, %r4152;
	ld.global.nc.u32 	%r4153, [%rd30+264];
	xor.b32  	%r5879, %r5879, %r4153;
	ld.global.nc.u32 	%r4154, [%rd30+268];
	xor.b32  	%r5878, %r5878, %r4154;
	ld.global.nc.u32 	%r4155, [%rd30+272];
	xor.b32  	%r5877, %r5877, %r4155;
	ld.global.nc.u32 	%r4156, [%rd30+276];
	xor.b32  	%r5876, %r5876, %r4156;
$L__BB4_422:
	and.b32  	%r4158, %r4057, 16384;
	setp.eq.s32 	%p237, %r4158, 0;
	@%p237 bra 	$L__BB4_424;
	ld.global.nc.u32 	%r4159, [%rd30+280];
	xor.b32  	%r5880, %r5880, %r4159;
	ld.global.nc.u32 	%r4160, [%rd30+284];
	xor.b32  	%r5879, %r5879, %r4160;
	ld.global.nc.u32 	%r4161, [%rd30+288];
	xor.b32  	%r5878, %r5878, %r4161;
	ld.global.nc.u32 	%r4162, [%rd30+292];
	xor.b32  	%r5877, %r5877, %r4162;
	ld.global.nc.u32 	%r4163, [%rd30+296];
	xor.b32  	%r5876, %r5876, %r4163;
$L__BB4_424:
	and.b32  	%r4165, %r4057, 32768;
	setp.eq.s32 	%p238, %r4165, 0;
	@%p238 bra 	$L__BB4_426;
	ld.global.nc.u32 	%r4166, [%rd30+300];
	xor.b32  	%r5880, %r5880, %r4166;
	ld.global.nc.u32 	%r4167, [%rd30+304];
	xor.b32  	%r5879, %r5879, %r4167;
	ld.global.nc.u32 	%r4168, [%rd30+308];
	xor.b32  	%r5878, %r5878, %r4168;
	ld.global.nc.u32 	%r4169, [%rd30+312];
	xor.b32  	%r5877, %r5877, %r4169;
	ld.global.nc.u32 	%r4170, [%rd30+316];
	xor.b32  	%r5876, %r5876, %r4170;
$L__BB4_426:
	add.s32 	%r5680, %r5680, 16;
	setp.ne.s32 	%p239, %r5680, 32;
	@%p239 bra 	$L__BB4_394;
	mad.lo.s32 	%r4171, %r5674, -31, %r1864;
	add.s32 	%r5674, %r4171, 1;
	setp.ne.s32 	%p240, %r5674, 5;
	@%p240 bra 	$L__BB4_393;
	st.local.u32 	[%rd1+4], %r5880;
	st.local.v2.u32 	[%rd1+8], {%r5879, %r5878};
	st.local.v2.u32 	[%rd1+16], {%r5877, %r5876};
	setp.ne.s64 	%p241, %rd27, 3;
	@%p241 bra 	$L__BB4_466;
	mov.b32 	%r5876, 0;
	mov.u32 	%r5877, %r5876;
	mov.u32 	%r5878, %r5876;
	mov.u32 	%r5879, %r5876;
	mov.u32 	%r5880, %r5876;
	mov.u32 	%r5766, %r5876;
$L__BB4_430:
	mul.wide.u32 	%rd100, %r5766, 4;
	add.s64 	%rd101, %rd1, %rd100;
	ld.local.u32 	%r2039, [%rd101+4];
	shl.b32 	%r2040, %r5766, 5;
	mov.b32 	%r5772, 0;
$L__BB4_431:
	.pragma "nounroll";
	shr.u32 	%r4174, %r2039, %r5772;
	and.b32  	%r4175, %r4174, 1;
	setp.eq.b32 	%p242, %r4175, 1;
	not.pred 	%p243, %p242;
	add.s32 	%r4176, %r2040, %r5772;
	mul.lo.s32 	%r4177, %r4176, 5;
	mul.wide.u32 	%rd102, %r4177, 4;
	add.s64 	%rd31, %rd28, %rd102;
	@%p243 bra 	$L__BB4_433;
	ld.global.nc.u32 	%r4178, [%rd31];
	xor.b32  	%r5880, %r5880, %r4178;
	ld.global.nc.u32 	%r4179, [%rd31+4];
	xor.b32  	%r5879, %r5879, %r4179;
	ld.global.nc.u32 	%r4180, [%rd31+8];
	xor.b32  	%r5878, %r5878, %r4180;
	ld.global.nc.u32 	%r4181, [%rd31+12];
	xor.b32  	%r5877, %r5877, %r4181;
	ld.global.nc.u32 	%r4182, [%rd31+16];
	xor.b32  	%r5876, %r5876, %r4182;
$L__BB4_433:
	and.b32  	%r4184, %r4174, 2;
	setp.eq.s32 	%p244, %r4184, 0;
	@%p244 bra 	$L__BB4_435;
	ld.global.nc.u32 	%r4185, [%rd31+20];
	xor.b32  	%r5880, %r5880, %r4185;
	ld.global.nc.u32 	%r4186, [%rd31+24];
	xor.b32  	%r5879, %r5879, %r4186;
	ld.global.nc.u32 	%r4187, [%rd31+28];
	xor.b32  	%r5878, %r5878, %r4187;
	ld.global.nc.u32 	%r4188, [%rd31+32];
	xor.b32  	%r5877, %r5877, %r4188;
	ld.global.nc.u32 	%r4189, [%rd31+36];
	xor.b32  	%r5876, %r5876, %r4189;
$L__BB4_435:
	and.b32  	%r4191, %r4174, 4;
	setp.eq.s32 	%p245, %r4191, 0;
	@%p245 bra 	$L__BB4_437;
	ld.global.nc.u32 	%r4192, [%rd31+40];
	xor.b32  	%r5880, %r5880, %r4192;
	ld.global.nc.u32 	%r4193, [%rd31+44];
	xor.b32  	%r5879, %r5879, %r4193;
	ld.global.nc.u32 	%r4194, [%rd31+48];
	xor.b32  	%r5878, %r5878, %r4194;
	ld.global.nc.u32 	%r4195, [%rd31+52];
	xor.b32  	%r5877, %r5877, %r4195;
	ld.global.nc.u32 	%r4196, [%rd31+56];
	xor.b32  	%r5876, %r5876, %r4196;
$L__BB4_437:
	and.b32  	%r4198, %r4174, 8;
	setp.eq.s32 	%p246, %r4198, 0;
	@%p246 bra 	$L__BB4_439;
	ld.global.nc.u32 	%r4199, [%rd31+60];
	xor.b32  	%r5880, %r5880, %r4199;
	ld.global.nc.u32 	%r4200, [%rd31+64];
	xor.b32  	%r5879, %r5879, %r4200;
	ld.global.nc.u32 	%r4201, [%rd31+68];
	xor.b32  	%r5878, %r5878, %r4201;
	ld.global.nc.u32 	%r4202, [%rd31+72];
	xor.b32  	%r5877, %r5877, %r4202;
	ld.global.nc.u32 	%r4203, [%rd31+76];
	xor.b32  	%r5876, %r5876, %r4203;
$L__BB4_439:
	and.b32  	%r4205, %r4174, 16;
	setp.eq.s32 	%p247, %r4205, 0;
	@%p247 bra 	$L__BB4_441;
	ld.global.nc.u32 	%r4206, [%rd31+80];
	xor.b32  	%r5880, %r5880, %r4206;
	ld.global.nc.u32 	%r4207, [%rd31+84];
	xor.b32  	%r5879, %r5879, %r4207;
	ld.global.nc.u32 	%r4208, [%rd31+88];
	xor.b32  	%r5878, %r5878, %r4208;
	ld.global.nc.u32 	%r4209, [%rd31+92];
	xor.b32  	%r5877, %r5877, %r4209;
	ld.global.nc.u32 	%r4210, [%rd31+96];
	xor.b32  	%r5876, %r5876, %r4210;
$L__BB4_441:
	and.b32  	%r4212, %r4174, 32;
	setp.eq.s32 	%p248, %r4212, 0;
	@%p248 bra 	$L__BB4_443;
	ld.global.nc.u32 	%r4213, [%rd31+100];
	xor.b32  	%r5880, %r5880, %r4213;
	ld.global.nc.u32 	%r4214, [%rd31+104];
	xor.b32  	%r5879, %r5879, %r4214;
	ld.global.nc.u32 	%r4215, [%rd31+108];
	xor.b32  	%r5878, %r5878, %r4215;
	ld.global.nc.u32 	%r4216, [%rd31+112];
	xor.b32  	%r5877, %r5877, %r4216;
	ld.global.nc.u32 	%r4217, [%rd31+116];
	xor.b32  	%r5876, %r5876, %r4217;
$L__BB4_443:
	and.b32  	%r4219, %r4174, 64;
	setp.eq.s32 	%p249, %r4219, 0;
	@%p249 bra 	$L__BB4_445;
	ld.global.nc.u32 	%r4220, [%rd31+120];
	xor.b32  	%r5880, %r5880, %r4220;
	ld.global.nc.u32 	%r4221, [%rd31+124];
	xor.b32  	%r5879, %r5879, %r4221;
	ld.global.nc.u32 	%r4222, [%rd31+128];
	xor.b32  	%r5878, %r5878, %r4222;
	ld.global.nc.u32 	%r4223, [%rd31+132];
	xor.b32  	%r5877, %r5877, %r4223;
	ld.global.nc.u32 	%r4224, [%rd31+136];
	xor.b32  	%r5876, %r5876, %r4224;
$L__BB4_445:
	and.b32  	%r4226, %r4174, 128;
	setp.eq.s32 	%p250, %r4226, 0;
	@%p250 bra 	$L__BB4_447;
	ld.global.nc.u32 	%r4227, [%rd31+140];
	xor.b32  	%r5880, %r5880, %r4227;
	ld.global.nc.u32 	%r4228, [%rd31+144];
	xor.b32  	%r5879, %r5879, %r4228;
	ld.global.nc.u32 	%r4229, [%rd31+148];
	xor.b32  	%r5878, %r5878, %r4229;
	ld.global.nc.u32 	%r4230, [%rd31+152];
	xor.b32  	%r5877, %r5877, %r4230;
	ld.global.nc.u32 	%r4231, [%rd31+156];
	xor.b32  	%r5876, %r5876, %r4231;
$L__BB4_447:
	and.b32  	%r4233, %r4174, 256;
	setp.eq.s32 	%p251, %r4233, 0;
	@%p251 bra 	$L__BB4_449;
	ld.global.nc.u32 	%r4234, [%rd31+160];
	xor.b32  	%r5880, %r5880, %r4234;
	ld.global.nc.u32 	%r4235, [%rd31+164];
	xor.b32  	%r5879, %r5879, %r4235;
	ld.global.nc.u32 	%r4236, [%rd31+168];
	xor.b32  	%r5878, %r5878, %r4236;
	ld.global.nc.u32 	%r4237, [%rd31+172];
	xor.b32  	%r5877, %r5877, %r4237;
	ld.global.nc.u32 	%r4238, [%rd31+176];
	xor.b32  	%r5876, %r5876, %r4238;
$L__BB4_449:
	and.b32  	%r4240, %r4174, 512;
	setp.eq.s32 	%p252, %r4240, 0;
	@%p252 bra 	$L__BB4_451;
	ld.global.nc.u32 	%r4241, [%rd31+180];
	xor.b32  	%r5880, %r5880, %r4241;
	ld.global.nc.u32 	%r4242, [%rd31+184];
	xor.b32  	%r5879, %r5879, %r4242;
	ld.global.nc.u32 	%r4243, [%rd31+188];
	xor.b32  	%r5878, %r5878, %r4243;
	ld.global.nc.u32 	%r4244, [%rd31+192];
	xor.b32  	%r5877, %r5877, %r4244;
	ld.global.nc.u32 	%r4245, [%rd31+196];
	xor.b32  	%r5876, %r5876, %r4245;
$L__BB4_451:
	and.b32  	%r4247, %r4174, 1024;
	setp.eq.s32 	%p253, %r4247, 0;
	@%p253 bra 	$L__BB4_453;
	ld.global.nc.u32 	%r4248, [%rd31+200];
	xor.b32  	%r5880, %r5880, %r4248;
	ld.global.nc.u32 	%r4249, [%rd31+204];
	xor.b32  	%r5879, %r5879, %r4249;
	ld.global.nc.u32 	%r4250, [%rd31+208];
	xor.b32  	%r5878, %r5878, %r4250;
	ld.global.nc.u32 	%r4251, [%rd31+212];
	xor.b32  	%r5877, %r5877, %r4251;
	ld.global.nc.u32 	%r4252, [%rd31+216];
	xor.b32  	%r5876, %r5876, %r4252;
$L__BB4_453:
	and.b32  	%r4254, %r4174, 2048;
	setp.eq.s32 	%p254, %r4254, 0;
	@%p254 bra 	$L__BB4_455;
	ld.global.nc.u32 	%r4255, [%rd31+220];
	xor.b32  	%r5880, %r5880, %r4255;
	ld.global.nc.u32 	%r4256, [%rd31+224];
	xor.b32  	%r5879, %r5879, %r4256;
	ld.global.nc.u32 	%r4257, [%rd31+228];
	xor.b32  	%r5878, %r5878, %r4257;
	ld.global.nc.u32 	%r4258, [%rd31+232];
	xor.b32  	%r5877, %r5877, %r4258;
	ld.global.nc.u32 	%r4259, [%rd31+236];
	xor.b32  	%r5876, %r5876, %r4259;
$L__BB4_455:
	and.b32  	%r4261, %r4174, 4096;
	setp.eq.s32 	%p255, %r4261, 0;
	@%p255 bra 	$L__BB4_457;
	ld.global.nc.u32 	%r4262, [%rd31+240];
	xor.b32  	%r5880, %r5880, %r4262;
	ld.global.nc.u32 	%r4263, [%rd31+244];
	xor.b32  	%r5879, %r5879, %r4263;
	ld.global.nc.u32 	%r4264, [%rd31+248];
	xor.b32  	%r5878, %r5878, %r4264;
	ld.global.nc.u32 	%r4265, [%rd31+252];
	xor.b32  	%r5877, %r5877, %r4265;
	ld.global.nc.u32 	%r4266, [%rd31+256];
	xor.b32  	%r5876, %r5876, %r4266;
$L__BB4_457:
	and.b32  	%r4268, %r4174, 8192;
	setp.eq.s32 	%p256, %r4268, 0;
	@%p256 bra 	$L__BB4_459;
	ld.global.nc.u32 	%r4269, [%rd31+260];
	xor.b32  	%r5880, %r5880, %r4269;
	ld.global.nc.u32 	%r4270, [%rd31+264];
	xor.b32  	%r5879, %r5879, %r4270;
	ld.global.nc.u32 	%r4271, [%rd31+268];
	xor.b32  	%r5878, %r5878, %r4271;
	ld.global.nc.u32 	%r4272, [%rd31+272];
	xor.b32  	%r5877, %r5877, %r4272;
	ld.global.nc.u32 	%r4273, [%rd31+276];
	xor.b32  	%r5876, %r5876, %r4273;
$L__BB4_459:
	and.b32  	%r4275, %r4174, 16384;
	setp.eq.s32 	%p257, %r4275, 0;
	@%p257 bra 	$L__BB4_461;
	ld.global.nc.u32 	%r4276, [%rd31+280];
	xor.b32  	%r5880, %r5880, %r4276;
	ld.global.nc.u32 	%r4277, [%rd31+284];
	xor.b32  	%r5879, %r5879, %r4277;
	ld.global.nc.u32 	%r4278, [%rd31+288];
	xor.b32  	%r5878, %r5878, %r4278;
	ld.global.nc.u32 	%r4279, [%rd31+292];
	xor.b32  	%r5877, %r5877, %r4279;
	ld.global.nc.u32 	%r4280, [%rd31+296];
	xor.b32  	%r5876, %r5876, %r4280;
$L__BB4_461:
	and.b32  	%r4282, %r4174, 32768;
	setp.eq.s32 	%p258, %r4282, 0;
	@%p258 bra 	$L__BB4_463;
	ld.global.nc.u32 	%r4283, [%rd31+300];
	xor.b32  	%r5880, %r5880, %r4283;
	ld.global.nc.u32 	%r4284, [%rd31+304];
	xor.b32  	%r5879, %r5879, %r4284;
	ld.global.nc.u32 	%r4285, [%rd31+308];
	xor.b32  	%r5878, %r5878, %r4285;
	ld.global.nc.u32 	%r4286, [%rd31+312];
	xor.b32  	%r5877, %r5877, %r4286;
	ld.global.nc.u32 	%r4287, [%rd31+316];
	xor.b32  	%r5876, %r5876, %r4287;
$L__BB4_463:
	add.s32 	%r5772, %r5772, 16;
	setp.ne.s32 	%p259, %r5772, 32;
	@%p259 bra 	$L__BB4_431;
	mad.lo.s32 	%r4288, %r5766, -31, %r2040;
	add.s32 	%r5766, %r4288, 1;
	setp.ne.s32 	%p260, %r5766, 5;
	@%p260 bra 	$L__BB4_430;
	st.local.u32 	[%rd1+4], %r5880;
	st.local.v2.u32 	[%rd1+8], {%r5879, %r5878};
	st.local.v2.u32 	[%rd1+16], {%r5877, %r5876};
$L__BB4_466:
	shr.u64 	%rd128, %rd26, 2;
	add.s32 	%r5576, %r5576, 1;
	setp.lt.u64 	%p261, %rd26, 4;
	@%p261 bra 	$L__BB4_467;
	bra.uni 	$L__BB4_354;
$L__BB4_467:
	setp.eq.s32 	%p262, %r4967, 0;
	@%p262 bra 	$L__BB4_582;
	cvt.u64.u32 	%rd129, %r4967;
	mov.b32 	%r5863, 0;
$L__BB4_469:
	mov.u64 	%rd33, %rd129;
	and.b64  	%rd34, %rd33, 3;
	setp.eq.s64 	%p263, %rd34, 0;
	@%p263 bra 	$L__BB4_581;
	mul.wide.u32 	%rd103, %r5863, 3200;
	add.s64 	%rd35, %rd104, %rd103;
	mov.b32 	%r5876, 0;
	mov.u32 	%r5877, %r5876;
	mov.u32 	%r5878, %r5876;
	mov.u32 	%r5879, %r5876;
	mov.u32 	%r5880, %r5876;
	mov.u32 	%r5869, %r5876;
$L__BB4_471:
	mul.wide.u32 	%rd105, %r5869, 4;
	add.s64 	%rd106, %rd1, %rd105;
	ld.local.u32 	%r2227, [%rd106+4];
	shl.b32 	%r2228, %r5869, 5;
	mov.b32 	%r5875, 0;
$L__BB4_472:
	.pragma "nounroll";
	shr.u32 	%r4292, %r2227, %r5875;
	and.b32  	%r4293, %r4292, 1;
	setp.eq.b32 	%p264, %r4293, 1;
	not.pred 	%p265, %p264;
	add.s32 	%r4294, %r2228, %r5875;
	mul.lo.s32 	%r4295, %r4294, 5;
	mul.wide.u32 	%rd107, %r4295, 4;
	add.s64 	%rd36, %rd35, %rd107;
	@%p265 bra 	$L__BB4_474;
	ld.global.nc.u32 	%r4296, [%rd36];
	xor.b32  	%r5880, %r5880, %r4296;
	ld.global.nc.u32 	%r4297, [%rd36+4];
	xor.b32  	%r5879, %r5879, %r4297;
	ld.global.nc.u32 	%r4298, [%rd36+8];
	xor.b32  	%r5878, %r5878, %r4298;
	ld.global.nc.u32 	%r4299, [%rd36+12];
	xor.b32  	%r5877, %r5877, %r4299;
	ld.global.nc.u32 	%r4300, [%rd36+16];
	xor.b32  	%r5876, %r5876, %r4300;
$L__BB4_474:
	and.b32  	%r4302, %r4292, 2;
	setp.eq.s32 	%p266, %r4302, 0;
	@%p266 bra 	$L__BB4_476;
	ld.global.nc.u32 	%r4303, [%rd36+20];
	xor.b32  	%r5880, %r5880, %r4303;
	ld.global.nc.u32 	%r4304, [%rd36+24];
	xor.b32  	%r5879, %r5879, %r4304;
	ld.global.nc.u32 	%r4305, [%rd36+28];
	xor.b32  	%r5878, %r5878, %r4305;
	ld.global.nc.u32 	%r4306, [%rd36+32];
	xor.b32  	%r5877, %r5877, %r4306;
	ld.global.nc.u32 	%r4307, [%rd36+36];
	xor.b32  	%r5876, %r5876, %r4307;
$L__BB4_476:
	and.b32  	%r4309, %r4292, 4;
	setp.eq.s32 	%p267, %r4309, 0;
	@%p267 bra 	$L__BB4_478;
	ld.global.nc.u32 	%r4310, [%rd36+40];
	xor.b32  	%r5880, %r5880, %r4310;
	ld.global.nc.u32 	%r4311, [%rd36+44];
	xor.b32  	%r5879, %r5879, %r4311;
	ld.global.nc.u32 	%r4312, [%rd36+48];
	xor.b32  	%r5878, %r5878, %r4312;
	ld.global.nc.u32 	%r4313, [%rd36+52];
	xor.b32  	%r5877, %r5877, %r4313;
	ld.global.nc.u32 	%r4314, [%rd36+56];
	xor.b32  	%r5876, %r5876, %r4314;
$L__BB4_478:
	and.b32  	%r4316, %r4292, 8;
	setp.eq.s32 	%p268, %r4316, 0;
	@%p268 bra 	$L__BB4_480;
	ld.global.nc.u32 	%r4317, [%rd36+60];
	xor.b32  	%r5880, %r5880, %r4317;
	ld.global.nc.u32 	%r4318, [%rd36+64];
	xor.b32  	%r5879, %r5879, %r4318;
	ld.global.nc.u32 	%r4319, [%rd36+68];
	xor.b32  	%r5878, %r5878, %r4319;
	ld.global.nc.u32 	%r4320, [%rd36+72];
	xor.b32  	%r5877, %r5877, %r4320;
	ld.global.nc.u32 	%r4321, [%rd36+76];
	xor.b32  	%r5876, %r5876, %r4321;
$L__BB4_480:
	and.b32  	%r4323, %r4292, 16;
	setp.eq.s32 	%p269, %r4323, 0;
	@%p269 bra 	$L__BB4_482;
	ld.global.nc.u32 	%r4324, [%rd36+80];
	xor.b32  	%r5880, %r5880, %r4324;
	ld.global.nc.u32 	%r4325, [%rd36+84];
	xor.b32  	%r5879, %r5879, %r4325;
	ld.global.nc.u32 	%r4326, [%rd36+88];
	xor.b32  	%r5878, %r5878, %r4326;
	ld.global.nc.u32 	%r4327, [%rd36+92];
	xor.b32  	%r5877, %r5877, %r4327;
	ld.global.nc.u32 	%r4328, [%rd36+96];
	xor.b32  	%r5876, %r5876, %r4328;
$L__BB4_482:
	and.b32  	%r4330, %r4292, 32;
	setp.eq.s32 	%p270, %r4330, 0;
	@%p270 bra 	$L__BB4_484;
	ld.global.nc.u32 	%r4331, [%rd36+100];
	xor.b32  	%r5880, %r5880, %r4331;
	ld.global.nc.u32 	%r4332, [%rd36+104];
	xor.b32  	%r5879, %r5879, %r4332;
	ld.global.nc.u32 	%r4333, [%rd36+108];
	xor.b32  	%r5878, %r5878, %r4333;
	ld.global.nc.u32 	%r4334, [%rd36+112];
	xor.b32  	%r5877, %r5877, %r4334;
	ld.global.nc.u32 	%r4335, [%rd36+116];
	xor.b32  	%r5876, %r5876, %r4335;
$L__BB4_484:
	and.b32  	%r4337, %r4292, 64;
	setp.eq.s32 	%p271, %r4337, 0;
	@%p271 bra 	$L__BB4_486;
	ld.global.nc.u32 	%r4338, [%rd36+120];
	xor.b32  	%r5880, %r5880, %r4338;
	ld.global.nc.u32 	%r4339, [%rd36+124];
	xor.b32  	%r5879, %r5879, %r4339;
	ld.global.nc.u32 	%r4340, [%rd36+128];
	xor.b32  	%r5878, %r5878, %r4340;
	ld.global.nc.u32 	%r4341, [%rd36+132];
	xor.b32  	%r5877, %r5877, %r4341;
	ld.global.nc.u32 	%r4342, [%rd36+136];
	xor.b32  	%r5876, %r5876, %r4342;
$L__BB4_486:
	and.b32  	%r4344, %r4292, 128;
	setp.eq.s32 	%p272, %r4344, 0;
	@%p272 bra 	$L__BB4_488;
	ld.global.nc.u32 	%r4345, [%rd36+140];
	xor.b32  	%r5880, %r5880, %r4345;
	ld.global.nc.u32 	%r4346, [%rd36+144];
	xor.b32  	%r5879, %r5879, %r4346;
	ld.global.nc.u32 	%r4347, [%rd36+148];
	xor.b32  	%r5878, %r5878, %r4347;
	ld.global.nc.u32 	%r4348, [%rd36+152];
	xor.b32  	%r5877, %r5877, %r4348;
	ld.global.nc.u32 	%r4349, [%rd36+156];
	xor.b32  	%r5876, %r5876, %r4349;
$L__BB4_488:
	and.b32  	%r4351, %r4292, 256;
	setp.eq.s32 	%p273, %r4351, 0;
	@%p273 bra 	$L__BB4_490;
	ld.global.nc.u32 	%r4352, [%rd36+160];
	xor.b32  	%r5880, %r5880, %r4352;
	ld.global.nc.u32 	%r4353, [%rd36+164];
	xor.b32  	%r5879, %r5879, %r4353;
	ld.global.nc.u32 	%r4354, [%rd36+168];
	xor.b32  	%r5878, %r5878, %r4354;
	ld.global.nc.u32 	%r4355, [%rd36+172];
	xor.b32  	%r5877, %r5877, %r4355;
	ld.global.nc.u32 	%r4356, [%rd36+176];
	xor.b32  	%r5876, %r5876, %r4356;
$L__BB4_490:
	and.b32  	%r4358, %r4292, 512;
	setp.eq.s32 	%p274, %r4358, 0;
	@%p274 bra 	$L__BB4_492;
	ld.global.nc.u32 	%r4359, [%rd36+180];
	xor.b32  	%r5880, %r5880, %r4359;
	ld.global.nc.u32 	%r4360, [%rd36+184];
	xor.b32  	%r5879, %r5879, %r4360;
	ld.global.nc.u32 	%r4361, [%rd36+188];
	xor.b32  	%r5878, %r5878, %r4361;
	ld.global.nc.u32 	%r4362, [%rd36+192];
	xor.b32  	%r5877, %r5877, %r4362;
	ld.global.nc.u32 	%r4363, [%rd36+196];
	xor.b32  	%r5876, %r5876, %r4363;
$L__BB4_492:
	and.b32  	%r4365, %r4292, 1024;
	setp.eq.s32 	%p275, %r4365, 0;
	@%p275 bra 	$L__BB4_494;
	ld.global.nc.u32 	%r4366, [%rd36+200];
	xor.b32  	%r5880, %r5880, %r4366;
	ld.global.nc.u32 	%r4367, [%rd36+204];
	xor.b32  	%r5879, %r5879, %r4367;
	ld.global.nc.u32 	%r4368, [%rd36+208];
	xor.b32  	%r5878, %r5878, %r4368;
	ld.global.nc.u32 	%r4369, [%rd36+212];
	xor.b32  	%r5877, %r5877, %r4369;
	ld.global.nc.u32 	%r4370, [%rd36+216];
	xor.b32  	%r5876, %r5876, %r4370;
$L__BB4_494:
	and.b32  	%r4372, %r4292, 2048;
	setp.eq.s32 	%p276, %r4372, 0;
	@%p276 bra 	$L__BB4_496;
	ld.global.nc.u32 	%r4373, [%rd36+220];
	xor.b32  	%r5880, %r5880, %r4373;
	ld.global.nc.u32 	%r4374, [%rd36+224];
	xor.b32  	%r5879, %r5879, %r4374;
	ld.global.nc.u32 	%r4375, [%rd36+228];
	xor.b32  	%r5878, %r5878, %r4375;
	ld.global.nc.u32 	%r4376, [%rd36+232];
	xor.b32  	%r5877, %r5877, %r4376;
	ld.global.nc.u32 	%r4377, [%rd36+236];
	xor.b32  	%r5876, %r5876, %r4377;
$L__BB4_496:
	and.b32  	%r4379, %r4292, 4096;
	setp.eq.s32 	%p277, %r4379, 0;
	@%p277 bra 	$L__BB4_498;
	ld.global.nc.u32 	%r4380, [%rd36+240];
	xor.b32  	%r5880, %r5880, %r4380;
	ld.global.nc.u32 	%r4381, [%rd36+244];
	xor.b32  	%r5879, %r5879, %r4381;
	ld.global.nc.u32 	%r4382, [%rd36+248];
	xor.b32  	%r5878, %r5878, %r4382;
	ld.global.nc.u32 	%r4383, [%rd36+252];
	xor.b32  	%r5877, %r5877, %r4383;
	ld.global.nc.u32 	%r4384, [%rd36+256];
	xor.b32  	%r5876, %r5876, %r4384;
$L__BB4_498:
	and.b32  	%r4386, %r4292, 8192;
	setp.eq.s32 	%p278, %r4386, 0;
	@%p278 bra 	$L__BB4_500;
	ld.global.nc.u32 	%r4387, [%rd36+260];
	xor.b32  	%r5880, %r5880, %r4387;
	ld.global.nc.u32 	%r4388, [%rd36+264];
	xor.b32  	%r5879, %r5879, %r4388;
	ld.global.nc.u32 	%r4389, [%rd36+268];
	xor.b32  	%r5878, %r5878, %r4389;
	ld.global.nc.u32 	%r4390, [%rd36+272];
	xor.b32  	%r5877, %r5877, %r4390;
	ld.global.nc.u32 	%r4391, [%rd36+276];
	xor.b32  	%r5876, %r5876, %r4391;
$L__BB4_500:
	and.b32  	%r4393, %r4292, 16384;
	setp.eq.s32 	%p279, %r4393, 0;
	@%p279 bra 	$L__BB4_502;
	ld.global.nc.u32 	%r4394, [%rd36+280];
	xor.b32  	%r5880, %r5880, %r4394;
	ld.global.nc.u32 	%r4395, [%rd36+284];
	xor.b32  	%r5879, %r5879, %r4395;
	ld.global.nc.u32 	%r4396, [%rd36+288];
	xor.b32  	%r5878, %r5878, %r4396;
	ld.global.nc.u32 	%r4397, [%rd36+292];
	xor.b32  	%r5877, %r5877, %r4397;
	ld.global.nc.u32 	%r4398, [%rd36+296];
	xor.b32  	%r5876, %r5876, %r4398;
$L__BB4_502:
	and.b32  	%r4400, %r4292, 32768;
	setp.eq.s32 	%p280, %r4400, 0;
	@%p280 bra 	$L__BB4_504;
	ld.global.nc.u32 	%r4401, [%rd36+300];
	xor.b32  	%r5880, %r5880, %r4401;
	ld.global.nc.u32 	%r4402, [%rd36+304];
	xor.b32  	%r5879, %r5879, %r4402;
	ld.global.nc.u32 	%r4403, [%rd36+308];
	xor.b32  	%r5878, %r5878, %r4403;
	ld.global.nc.u32 	%r4404, [%rd36+312];
	xor.b32  	%r5877, %r5877, %r4404;
	ld.global.nc.u32 	%r4405, [%rd36+316];
	xor.b32  	%r5876, %r5876, %r4405;
$L__BB4_504:
	add.s32 	%r5875, %r5875, 16;
	setp.ne.s32 	%p281, %r5875, 32;
	@%p281 bra 	$L__BB4_472;
	mad.lo.s32 	%r4406, %r5869, -31, %r2228;
	add.s32 	%r5869, %r4406, 1;
	setp.ne.s32 	%p282, %r5869, 5;
	@%p282 bra 	$L__BB4_471;
	st.local.u32 	[%rd1+4], %r5880;
	st.local.v2.u32 	[%rd1+8], {%r5879, %r5878};
	st.local.v2.u32 	[%rd1+16], {%r5877, %r5876};
	setp.eq.s64 	%p283, %rd34, 1;
	@%p283 bra 	$L__BB4_581;
	mov.b32 	%r5876, 0;
	mov.u32 	%r5877, %r5876;
	mov.u32 	%r5878, %r5876;
	mov.u32 	%r5879, %r5876;
	mov.u32 	%r5880, %r5876;
	mov.u32 	%r5961, %r5876;
$L__BB4_508:
	mul.wide.u32 	%rd108, %r5961, 4;
	add.s64 	%rd109, %rd1, %rd108;
	ld.local.u32 	%r2403, [%rd109+4];
	shl.b32 	%r2404, %r5961, 5;
	mov.b32 	%r5967, 0;
$L__BB4_509:
	.pragma "nounroll";
	shr.u32 	%r4409, %r2403, %r5967;
	and.b32  	%r4410, %r4409, 1;
	setp.eq.b32 	%p284, %r4410, 1;
	not.pred 	%p285, %p284;
	add.s32 	%r4411, %r2404, %r5967;
	mul.lo.s32 	%r4412, %r4411, 5;
	mul.wide.u32 	%rd110, %r4412, 4;
	add.s64 	%rd37, %rd35, %rd110;
	@%p285 bra 	$L__BB4_511;
	ld.global.nc.u32 	%r4413, [%rd37];
	xor.b32  	%r5880, %r5880, %r4413;
	ld.global.nc.u32 	%r4414, [%rd37+4];
	xor.b32  	%r5879, %r5879, %r4414;
	ld.global.nc.u32 	%r4415, [%rd37+8];
	xor.b32  	%r5878, %r5878, %r4415;
	ld.global.nc.u32 	%r4416, [%rd37+12];
	xor.b32  	%r5877, %r5877, %r4416;
	ld.global.nc.u32 	%r4417, [%rd37+16];
	xor.b32  	%r5876, %r5876, %r4417;
$L__BB4_511:
	and.b32  	%r4419, %r4409, 2;
	setp.eq.s32 	%p286, %r4419, 0;
	@%p286 bra 	$L__BB4_513;
	ld.global.nc.u32 	%r4420, [%rd37+20];
	xor.b32  	%r5880, %r5880, %r4420;
	ld.global.nc.u32 	%r4421, [%rd37+24];
	xor.b32  	%r5879, %r5879, %r4421;
	ld.global.nc.u32 	%r4422, [%rd37+28];
	xor.b32  	%r5878, %r5878, %r4422;
	ld.global.nc.u32 	%r4423, [%rd37+32];
	xor.b32  	%r5877, %r5877, %r4423;
	ld.global.nc.u32 	%r4424, [%rd37+36];
	xor.b32  	%r5876, %r5876, %r4424;
$L__BB4_513:
	and.b32  	%r4426, %r4409, 4;
	setp.eq.s32 	%p287, %r4426, 0;
	@%p287 bra 	$L__BB4_515;
	ld.global.nc.u32 	%r4427, [%rd37+40];
	xor.b32  	%r5880, %r5880, %r4427;
	ld.global.nc.u32 	%r4428, [%rd37+44];
	xor.b32  	%r5879, %r5879, %r4428;
	ld.global.nc.u32 	%r4429, [%rd37+48];
	xor.b32  	%r5878, %r5878, %r4429;
	ld.global.nc.u32 	%r4430, [%rd37+52];
	xor.b32  	%r5877, %r5877, %r4430;
	ld.global.nc.u32 	%r4431, [%rd37+56];
	xor.b32  	%r5876, %r5876, %r4431;
$L__BB4_515:
	and.b32  	%r4433, %r4409, 8;
	setp.eq.s32 	%p288, %r4433, 0;
	@%p288 bra 	$L__BB4_517;
	ld.global.nc.u32 	%r4434, [%rd37+60];
	xor.b32  	%r5880, %r5880, %r4434;
	ld.global.nc.u32 	%r4435, [%rd37+64];
	xor.b32  	%r5879, %r5879, %r4435;
	ld.global.nc.u32 	%r4436, [%rd37+68];
	xor.b32  	%r5878, %r5878, %r4436;
	ld.global.nc.u32 	%r4437, [%rd37+72];
	xor.b32  	%r5877, %r5877, %r4437;
	ld.global.nc.u32 	%r4438, [%rd37+76];
	xor.b32  	%r5876, %r5876, %r4438;
$L__BB4_517:
	and.b32  	%r4440, %r4409, 16;
	setp.eq.s32 	%p289, %r4440, 0;
	@%p289 bra 	$L__BB4_519;
	ld.global.nc.u32 	%r4441, [%rd37+80];
	xor.b32  	%r5880, %r5880, %r4441;
	ld.global.nc.u32 	%r4442, [%rd37+84];
	xor.b32  	%r5879, %r5879, %r4442;
	ld.global.nc.u32 	%r4443, [%rd37+88];
	xor.b32  	%r5878, %r5878, %r4443;
	ld.global.nc.u32 	%r4444, [%rd37+92];
	xor.b32  	%r5877, %r5877, %r4444;
	ld.global.nc.u32 	%r4445, [%rd37+96];
	xor.b32  	%r5876, %r5876, %r4445;
$L__BB4_519:
	and.b32  	%r4447, %r4409, 32;
	setp.eq.s32 	%p290, %r4447, 0;
	@%p290 bra 	$L__BB4_521;
	ld.global.nc.u32 	%r4448, [%rd37+100];
	xor.b32  	%r5880, %r5880, %r4448;
	ld.global.nc.u32 	%r4449, [%rd37+104];
	xor.b32  	%r5879, %r5879, %r4449;
	ld.global.nc.u32 	%r4450, [%rd37+108];
	xor.b32  	%r5878, %r5878, %r4450;
	ld.global.nc.u32 	%r4451, [%rd37+112];
	xor.b32  	%r5877, %r5877, %r4451;
	ld.global.nc.u32 	%r4452, [%rd37+116];
	xor.b32  	%r5876, %r5876, %r4452;
$L__BB4_521:
	and.b32  	%r4454, %r4409, 64;
	setp.eq.s32 	%p291, %r4454, 0;
	@%p291 bra 	$L__BB4_523;
	ld.global.nc.u32 	%r4455, [%rd37+120];
	xor.b32  	%r5880, %r5880, %r4455;
	ld.global.nc.u32 	%r4456, [%rd37+124];
	xor.b32  	%r5879, %r5879, %r4456;
	ld.global.nc.u32 	%r4457, [%rd37+128];
	xor.b32  	%r5878, %r5878, %r4457;
	ld.global.nc.u32 	%r4458, [%rd37+132];
	xor.b32  	%r5877, %r5877, %r4458;
	ld.global.nc.u32 	%r4459, [%rd37+136];
	xor.b32  	%r5876, %r5876, %r4459;
$L__BB4_523:
	and.b32  	%r4461, %r4409, 128;
	setp.eq.s32 	%p292, %r4461, 0;
	@%p292 bra 	$L__BB4_525;
	ld.global.nc.u32 	%r4462, [%rd37+140];
	xor.b32  	%r5880, %r5880, %r4462;
	ld.global.nc.u32 	%r4463, [%rd37+144];
	xor.b32  	%r5879, %r5879, %r4463;
	ld.global.nc.u32 	%r4464, [%rd37+148];
	xor.b32  	%r5878, %r5878, %r4464;
	ld.global.nc.u32 	%r4465, [%rd37+152];
	xor.b32  	%r5877, %r5877, %r4465;
	ld.global.nc.u32 	%r4466, [%rd37+156];
	xor.b32  	%r5876, %r5876, %r4466;
$L__BB4_525:
	and.b32  	%r4468, %r4409, 256;
	setp.eq.s32 	%p293, %r4468, 0;
	@%p293 bra 	$L__BB4_527;
	ld.global.nc.u32 	%r4469, [%rd37+160];
	xor.b32  	%r5880, %r5880, %r4469;
	ld.global.nc.u32 	%r4470, [%rd37+164];
	xor.b32  	%r5879, %r5879, %r4470;
	ld.global.nc.u32 	%r4471, [%rd37+168];
	xor.b32  	%r5878, %r5878, %r4471;
	ld.global.nc.u32 	%r4472, [%rd37+172];
	xor.b32  	%r5877, %r5877, %r4472;
	ld.global.nc.u32 	%r4473, [%rd37+176];
	xor.b32  	%r5876, %r5876, %r4473;
$L__BB4_527:
	and.b32  	%r4475, %r4409, 512;
	setp.eq.s32 	%p294, %r4475, 0;
	@%p294 bra 	$L__BB4_529;
	ld.global.nc.u32 	%r4476, [%rd37+180];
	xor.b32  	%r5880, %r5880, %r4476;
	ld.global.nc.u32 	%r4477, [%rd37+184];
	xor.b32  	%r5879, %r5879, %r4477;
	ld.global.nc.u32 	%r4478, [%rd37+188];
	xor.b32  	%r5878, %r5878, %r4478;
	ld.global.nc.u32 	%r4479, [%rd37+192];
	xor.b32  	%r5877, %r5877, %r4479;
	ld.global.nc.u32 	%r4480, [%rd37+196];
	xor.b32  	%r5876, %r5876, %r4480;
$L__BB4_529:
	and.b32  	%r4482, %r4409, 1024;
	setp.eq.s32 	%p295, %r4482, 0;
	@%p295 bra 	$L__BB4_531;
	ld.global.nc.u32 	%r4483, [%rd37+200];
	xor.b32  	%r5880, %r5880, %r4483;
	ld.global.nc.u32 	%r4484, [%rd37+204];
	xor.b32  	%r5879, %r5879, %r4484;
	ld.global.nc.u32 	%r4485, [%rd37+208];
	xor.b32  	%r5878, %r5878, %r4485;
	ld.global.nc.u32 	%r4486, [%rd37+212];
	xor.b32  	%r5877, %r5877, %r4486;
	ld.global.nc.u32 	%r4487, [%rd37+216];
	xor.b32  	%r5876, %r5876, %r4487;
$L__BB4_531:
	and.b32  	%r4489, %r4409, 2048;
	setp.eq.s32 	%p296, %r4489, 0;
	@%p296 bra 	$L__BB4_533;
	ld.global.nc.u32 	%r4490, [%rd37+220];
	xor.b32  	%r5880, %r5880, %r4490;
	ld.global.nc.u32 	%r4491, [%rd37+224];
	xor.b32  	%r5879, %r5879, %r4491;
	ld.global.nc.u32 	%r4492, [%rd37+228];
	xor.b32  	%r5878, %r5878, %r4492;
	ld.global.nc.u32 	%r4493, [%rd37+232];
	xor.b32  	%r5877, %r5877, %r4493;
	ld.global.nc.u32 	%r4494, [%rd37+236];
	xor.b32  	%r5876, %r5876, %r4494;
$L__BB4_533:
	and.b32  	%r4496, %r4409, 4096;
	setp.eq.s32 	%p297, %r4496, 0;
	@%p297 bra 	$L__BB4_535;
	ld.global.nc.u32 	%r4497, [%rd37+240];
	xor.b32  	%r5880, %r5880, %r4497;
	ld.global.nc.u32 	%r4498, [%rd37+244];
	xor.b32  	%r5879, %r5879, %r4498;
	ld.global.nc.u32 	%r4499, [%rd37+248];
	xor.b32  	%r5878, %r5878, %r4499;
	ld.global.nc.u32 	%r4500, [%rd37+252];
	xor.b32  	%r5877, %r5877, %r4500;
	ld.global.nc.u32 	%r4501, [%rd37+256];
	xor.b32  	%r5876, %r5876, %r4501;
$L__BB4_535:
	and.b32  	%r4503, %r4409, 8192;
	setp.eq.s32 	%p298, %r4503, 0;
	@%p298 bra 	$L__BB4_537;
	ld.global.nc.u32 	%r4504, [%rd37+260];
	xor.b32  	%r5880, %r5880, %r4504;
	ld.global.nc.u32 	%r4505, [%rd37+264];
	xor.b32  	%r5879, %r5879, %r4505;
	ld.global.nc.u32 	%r4506, [%rd37+268];
	xor.b32  	%r5878, %r5878, %r4506;
	ld.global.nc.u32 	%r4507, [%rd37+272];
	xor.b32  	%r5877, %r5877, %r4507;
	ld.global.nc.u32 	%r4508, [%rd37+276];
	xor.b32  	%r5876, %r5876, %r4508;
$L__BB4_537:
	and.b32  	%r4510, %r4409, 16384;
	setp.eq.s32 	%p299, %r4510, 0;
	@%p299 bra 	$L__BB4_539;
	ld.global.nc.u32 	%r4511, [%rd37+280];
	xor.b32  	%r5880, %r5880, %r4511;
	ld.global.nc.u32 	%r4512, [%rd37+284];
	xor.b32  	%r5879, %r5879, %r4512;
	ld.global.nc.u32 	%r4513, [%rd37+288];
	xor.b32  	%r5878, %r5878, %r4513;
	ld.global.nc.u32 	%r4514, [%rd37+292];
	xor.b32  	%r5877, %r5877, %r4514;
	ld.global.nc.u32 	%r4515, [%rd37+296];
	xor.b32  	%r5876, %r5876, %r4515;
$L__BB4_539:
	and.b32  	%r4517, %r4409, 32768;
	setp.eq.s32 	%p300, %r4517, 0;
	@%p300 bra 	$L__BB4_541;
	ld.global.nc.u32 	%r4518, [%rd37+300];
	xor.b32  	%r5880, %r5880, %r4518;
	ld.global.nc.u32 	%r4519, [%rd37+304];
	xor.b32  	%r5879, %r5879, %r4519;
	ld.global.nc.u32 	%r4520, [%rd37+308];
	xor.b32  	%r5878, %r5878, %r4520;
	ld.global.nc.u32 	%r4521, [%rd37+312];
	xor.b32  	%r5877, %r5877, %r4521;
	ld.global.nc.u32 	%r4522, [%rd37+316];
	xor.b32  	%r5876, %r5876, %r4522;
$L__BB4_541:
	add.s32 	%r5967, %r5967, 16;
	setp.ne.s32 	%p301, %r5967, 32;
	@%p301 bra 	$L__BB4_509;
	mad.lo.s32 	%r4523, %r5961, -31, %r2404;
	add.s32 	%r5961, %r4523, 1;
	setp.ne.s32 	%p302, %r5961, 5;
	@%p302 bra 	$L__BB4_508;
	st.local.u32 	[%rd1+4], %r5880;
	st.local.v2.u32 	[%rd1+8], {%r5879, %r5878};
	st.local.v2.u32 	[%rd1+16], {%r5877, %r5876};
	setp.ne.s64 	%p303, %rd34, 3;
	@%p303 bra 	$L__BB4_581;
	mov.b32 	%r5876, 0;
	mov.u32 	%r5877, %r5876;
	mov.u32 	%r5878, %r5876;
	mov.u32 	%r5879, %r5876;
	mov.u32 	%r5880, %r5876;
	mov.u32 	%r6053, %r5876;
$L__BB4_545:
	mul.wide.u32 	%rd111, %r6053, 4;
	add.s64 	%rd112, %rd1, %rd111;
	ld.local.u32 	%r2579, [%rd112+4];
	shl.b32 	%r2580, %r6053, 5;
	mov.b32 	%r6059, 0;
$L__BB4_546:
	.pragma "nounroll";
	shr.u32 	%r4526, %r2579, %r6059;
	and.b32  	%r4527, %r4526, 1;
	setp.eq.b32 	%p304, %r4527, 1;
	not.pred 	%p305, %p304;
	add.s32 	%r4528, %r2580, %r6059;
	mul.lo.s32 	%r4529, %r4528, 5;
	mul.wide.u32 	%rd113, %r4529, 4;
	add.s64 	%rd38, %rd35, %rd113;
	@%p305 bra 	$L__BB4_548;
	ld.global.nc.u32 	%r4530, [%rd38];
	xor.b32  	%r5880, %r5880, %r4530;
	ld.global.nc.u32 	%r4531, [%rd38+4];
	xor.b32  	%r5879, %r5879, %r4531;
	ld.global.nc.u32 	%r4532, [%rd38+8];
	xor.b32  	%r5878, %r5878, %r4532;
	ld.global.nc.u32 	%r4533, [%rd38+12];
	xor.b32  	%r5877, %r5877, %r4533;
	ld.global.nc.u32 	%r4534, [%rd38+16];
	xor.b32  	%r5876, %r5876, %r4534;
$L__BB4_548:
	and.b32  	%r4536, %r4526, 2;
	setp.eq.s32 	%p306, %r4536, 0;
	@%p306 bra 	$L__BB4_550;
	ld.global.nc.u32 	%r4537, [%rd38+20];
	xor.b32  	%r5880, %r5880, %r4537;
	ld.global.nc.u32 	%r4538, [%rd38+24];
	xor.b32  	%r5879, %r5879, %r4538;
	ld.global.nc.u32 	%r4539, [%rd38+28];
	xor.b32  	%r5878, %r5878, %r4539;
	ld.global.nc.u32 	%r4540, [%rd38+32];
	xor.b32  	%r5877, %r5877, %r4540;
	ld.global.nc.u32 	%r4541, [%rd38+36];
	xor.b32  	%r5876, %r5876, %r4541;
$L__BB4_550:
	and.b32  	%r4543, %r4526, 4;
	setp.eq.s32 	%p307, %r4543, 0;
	@%p307 bra 	$L__BB4_552;
	ld.global.nc.u32 	%r4544, [%rd38+40];
	xor.b32  	%r5880, %r5880, %r4544;
	ld.global.nc.u32 	%r4545, [%rd38+44];
	xor.b32  	%r5879, %r5879, %r4545;
	ld.global.nc.u32 	%r4546, [%rd38+48];
	xor.b32  	%r5878, %r5878, %r4546;
	ld.global.nc.u32 	%r4547, [%rd38+52];
	xor.b32  	%r5877, %r5877, %r4547;
	ld.global.nc.u32 	%r4548, [%rd38+56];
	xor.b32  	%r5876, %r5876, %r4548;
$L__BB4_552:
	and.b32  	%r4550, %r4526, 8;
	setp.eq.s32 	%p308, %r4550, 0;
	@%p308 bra 	$L__BB4_554;
	ld.global.nc.u32 	%r4551, [%rd38+60];
	xor.b32  	%r5880, %r5880, %r4551;
	ld.global.nc.u32 	%r4552, [%rd38+64];
	xor.b32  	%r5879, %r5879, %r4552;
	ld.global.nc.u32 	%r4553, [%rd38+68];
	xor.b32  	%r5878, %r5878, %r4553;
	ld.global.nc.u32 	%r4554, [%rd38+72];
	xor.b32  	%r5877, %r5877, %r4554;
	ld.global.nc.u32 	%r4555, [%rd38+76];
	xor.b32  	%r5876, %r5876, %r4555;
$L__BB4_554:
	and.b32  	%r4557, %r4526, 16;
	setp.eq.s32 	%p309, %r4557, 0;
	@%p309 bra 	$L__BB4_556;
	ld.global.nc.u32 	%r4558, [%rd38+80];
	xor.b32  	%r5880, %r5880, %r4558;
	ld.global.nc.u32 	%r4559, [%rd38+84];
	xor.b32  	%r5879, %r5879, %r4559;
	ld.global.nc.u32 	%r4560, [%rd38+88];
	xor.b32  	%r5878, %r5878, %r4560;
	ld.global.nc.u32 	%r4561, [%rd38+92];
	xor.b32  	%r5877, %r5877, %r4561;
	ld.global.nc.u32 	%r4562, [%rd38+96];
	xor.b32  	%r5876, %r5876, %r4562;
$L__BB4_556:
	and.b32  	%r4564, %r4526, 32;
	setp.eq.s32 	%p310, %r4564, 0;
	@%p310 bra 	$L__BB4_558;
	ld.global.nc.u32 	%r4565, [%rd38+100];
	xor.b32  	%r5880, %r5880, %r4565;
	ld.global.nc.u32 	%r4566, [%rd38+104];
	xor.b32  	%r5879, %r5879, %r4566;
	ld.global.nc.u32 	%r4567, [%rd38+108];
	xor.b32  	%r5878, %r5878, %r4567;
	ld.global.nc.u32 	%r4568, [%rd38+112];
	xor.b32  	%r5877, %r5877, %r4568;
	ld.global.nc.u32 	%r4569, [%rd38+116];
	xor.b32  	%r5876, %r5876, %r4569;
$L__BB4_558:
	and.b32  	%r4571, %r4526, 64;
	setp.eq.s32 	%p311, %r4571, 0;
	@%p311 bra 	$L__BB4_560;
	ld.global.nc.u32 	%r4572, [%rd38+120];
	xor.b32  	%r5880, %r5880, %r4572;
	ld.global.nc.u32 	%r4573, [%rd38+124];
	xor.b32  	%r5879, %r5879, %r4573;
	ld.global.nc.u32 	%r4574, [%rd38+128];
	xor.b32  	%r5878, %r5878, %r4574;
	ld.global.nc.u32 	%r4575, [%rd38+132];
	xor.b32  	%r5877, %r5877, %r4575;
	ld.global.nc.u32 	%r4576, [%rd38+136];
	xor.b32  	%r5876, %r5876, %r4576;
$L__BB4_560:
	and.b32  	%r4578, %r4526, 128;
	setp.eq.s32 	%p312, %r4578, 0;
	@%p312 bra 	$L__BB4_562;
	ld.global.nc.u32 	%r4579, [%rd38+140];
	xor.b32  	%r5880, %r5880, %r4579;
	ld.global.nc.u32 	%r4580, [%rd38+144];
	xor.b32  	%r5879, %r5879, %r4580;
	ld.global.nc.u32 	%r4581, [%rd38+148];
	xor.b32  	%r5878, %r5878, %r4581;
	ld.global.nc.u32 	%r4582, [%rd38+152];
	xor.b32  	%r5877, %r5877, %r4582;
	ld.global.nc.u32 	%r4583, [%rd38+156];
	xor.b32  	%r5876, %r5876, %r4583;
$L__BB4_562:
	and.b32  	%r4585, %r4526, 256;
	setp.eq.s32 	%p313, %r4585, 0;
	@%p313 bra 	$L__BB4_564;
	ld.global.nc.u32 	%r4586, [%rd38+160];
	xor.b32  	%r5880, %r5880, %r4586;
	ld.global.nc.u32 	%r4587, [%rd38+164];
	xor.b32  	%r5879, %r5879, %r4587;
	ld.global.nc.u32 	%r4588, [%rd38+168];
	xor.b32  	%r5878, %r5878, %r4588;
	ld.global.nc.u32 	%r4589, [%rd38+172];
	xor.b32  	%r5877, %r5877, %r4589;
	ld.global.nc.u32 	%r4590, [%rd38+176];
	xor.b32  	%r5876, %r5876, %r4590;
$L__BB4_564:
	and.b32  	%r4592, %r4526, 512;
	setp.eq.s32 	%p314, %r4592, 0;
	@%p314 bra 	$L__BB4_566;
	ld.global.nc.u32 	%r4593, [%rd38+180];
	xor.b32  	%r5880, %r5880, %r4593;
	ld.global.nc.u32 	%r4594, [%rd38+184];
	xor.b32  	%r5879, %r5879, %r4594;
	ld.global.nc.u32 	%r4595, [%rd38+188];
	xor.b32  	%r5878, %r5878, %r4595;
	ld.global.nc.u32 	%r4596, [%rd38+192];
	xor.b32  	%r5877, %r5877, %r4596;
	ld.global.nc.u32 	%r4597, [%rd38+196];
	xor.b32  	%r5876, %r5876, %r4597;
$L__BB4_566:
	and.b32  	%r4599, %r4526, 1024;
	setp.eq.s32 	%p315, %r4599, 0;
	@%p315 bra 	$L__BB4_568;
	ld.global.nc.u32 	%r4600, [%rd38+200];
	xor.b32  	%r5880, %r5880, %r4600;
	ld.global.nc.u32 	%r4601, [%rd38+204];
	xor.b32  	%r5879, %r5879, %r4601;
	ld.global.nc.u32 	%r4602, [%rd38+208];
	xor.b32  	%r5878, %r5878, %r4602;
	ld.global.nc.u32 	%r4603, [%rd38+212];
	xor.b32  	%r5877, %r5877, %r4603;
	ld.global.nc.u32 	%r4604, [%rd38+216];
	xor.b32  	%r5876, %r5876, %r4604;
$L__BB4_568:
	and.b32  	%r4606, %r4526, 2048;
	setp.eq.s32 	%p316, %r4606, 0;
	@%p316 bra 	$L__BB4_570;
	ld.global.nc.u32 	%r4607, [%rd38+220];
	xor.b32  	%r5880, %r5880, %r4607;
	ld.global.nc.u32 	%r4608, [%rd38+224];
	xor.b32  	%r5879, %r5879, %r4608;
	ld.global.nc.u32 	%r4609, [%rd38+228];
	xor.b32  	%r5878, %r5878, %r4609;
	ld.global.nc.u32 	%r4610, [%rd38+232];
	xor.b32  	%r5877, %r5877, %r4610;
	ld.global.nc.u32 	%r4611, [%rd38+236];
	xor.b32  	%r5876, %r5876, %r4611;
$L__BB4_570:
	and.b32  	%r4613, %r4526, 4096;
	setp.eq.s32 	%p317, %r4613, 0;
	@%p317 bra 	$L__BB4_572;
	ld.global.nc.u32 	%r4614, [%rd38+240];
	xor.b32  	%r5880, %r5880, %r4614;
	ld.global.nc.u32 	%r4615, [%rd38+244];
	xor.b32  	%r5879, %r5879, %r4615;
	ld.global.nc.u32 	%r4616, [%rd38+248];
	xor.b32  	%r5878, %r5878, %r4616;
	ld.global.nc.u32 	%r4617, [%rd38+252];
	xor.b32  	%r5877, %r5877, %r4617;
	ld.global.nc.u32 	%r4618, [%rd38+256];
	xor.b32  	%r5876, %r5876, %r4618;
$L__BB4_572:
	and.b32  	%r4620, %r4526, 8192;
	setp.eq.s32 	%p318, %r4620, 0;
	@%p318 bra 	$L__BB4_574;
	ld.global.nc.u32 	%r4621, [%rd38+260];
	xor.b32  	%r5880, %r5880, %r4621;
	ld.global.nc.u32 	%r4622, [%rd38+264];
	xor.b32  	%r5879, %r5879, %r4622;
	ld.global.nc.u32 	%r4623, [%rd38+268];
	xor.b32  	%r5878, %r5878, %r4623;
	ld.global.nc.u32 	%r4624, [%rd38+272];
	xor.b32  	%r5877, %r5877, %r4624;
	ld.global.nc.u32 	%r4625, [%rd38+276];
	xor.b32  	%r5876, %r5876, %r4625;
$L__BB4_574:
	and.b32  	%r4627, %r4526, 16384;
	setp.eq.s32 	%p319, %r4627, 0;
	@%p319 bra 	$L__BB4_576;
	ld.global.nc.u32 	%r4628, [%rd38+280];
	xor.b32  	%r5880, %r5880, %r4628;
	ld.global.nc.u32 	%r4629, [%rd38+284];
	xor.b32  	%r5879, %r5879, %r4629;
	ld.global.nc.u32 	%r4630, [%rd38+288];
	xor.b32  	%r5878, %r5878, %r4630;
	ld.global.nc.u32 	%r4631, [%rd38+292];
	xor.b32  	%r5877, %r5877, %r4631;
	ld.global.nc.u32 	%r4632, [%rd38+296];
	xor.b32  	%r5876, %r5876, %r4632;
$L__BB4_576:
	and.b32  	%r4634, %r4526, 32768;
	setp.eq.s32 	%p320, %r4634, 0;
	@%p320 bra 	$L__BB4_578;
	ld.global.nc.u32 	%r4635, [%rd38+300];
	xor.b32  	%r5880, %r5880, %r4635;
	ld.global.nc.u32 	%r4636, [%rd38+304];
	xor.b32  	%r5879, %r5879, %r4636;
	ld.global.nc.u32 	%r4637, [%rd38+308];
	xor.b32  	%r5878, %r5878, %r4637;
	ld.global.nc.u32 	%r4638, [%rd38+312];
	xor.b32  	%r5877, %r5877, %r4638;
	ld.global.nc.u32 	%r4639, [%rd38+316];
	xor.b32  	%r5876, %r5876, %r4639;
$L__BB4_578:
	add.s32 	%r6059, %r6059, 16;
	setp.ne.s32 	%p321, %r6059, 32;
	@%p321 bra 	$L__BB4_546;
	mad.lo.s32 	%r4640, %r6053, -31, %r2580;
	add.s32 	%r6053, %r4640, 1;
	setp.ne.s32 	%p322, %r6053, 5;
	@%p322 bra 	$L__BB4_545;
	st.local.u32 	[%rd1+4], %r5880;
	st.local.v2.u32 	[%rd1+8], {%r5879, %r5878};
	st.local.v2.u32 	[%rd1+16], {%r5877, %r5876};
$L__BB4_581:
	shr.u64 	%rd129, %rd33, 2;
	add.s32 	%r5863, %r5863, 1;
	setp.gt.u64 	%p323, %rd33, 3;
	@%p323 bra 	$L__BB4_469;
$L__BB4_582:
	sub.f32 	%f269, %f1, %f5;
	mov.b32 	%r6156, 0;
	st.local.u32 	[%rd1+28], %r6156;
	mov.b64 	%rd114, 0;
	st.local.u64 	[%rd1+40], %rd114;
$L__BB4_583:
	mov.u32 	%r4691, %r5878;
	mov.u32 	%r4690, %r5877;
	mov.u32 	%r5878, %r5876;
	shr.u32 	%r4642, %r5880, 2;
	xor.b32  	%r4643, %r4642, %r5880;
	shl.b32 	%r4644, %r5878, 4;
	shl.b32 	%r4645, %r4643, 1;
	xor.b32  	%r4646, %r4645, %r4644;
	xor.b32  	%r4647, %r4646, %r4643;
	xor.b32  	%r5877, %r4647, %r5878;
	add.s32 	%r4648, %r4966, %r5877;
	add.s32 	%r4649, %r4648, 362437;
	shr.u32 	%r4650, %r5879, 2;
	xor.b32  	%r4651, %r4650, %r5879;
	shl.b32 	%r4652, %r5877, 4;
	shl.b32 	%r4653, %r4651, 1;
	xor.b32  	%r4654, %r4653, %r4652;
	xor.b32  	%r4655, %r4654, %r4651;
	xor.b32  	%r5876, %r4655, %r5877;
	add.s32 	%r4966, %r4966, 724874;
	add.s32 	%r4656, %r5876, %r4966;
	cvt.rn.f32.u32 	%f179, %r4649;
	fma.rn.f32 	%f180, %f179, 0f2F800000, 0f2F000000;
	cvt.rn.f32.u32 	%f181, %r4656;
	fma.rn.f32 	%f182, %f181, 0f30C90FDB, 0f30490FDB;
	setp.lt.f32 	%p324, %f180, 0f00800000;
	mul.f32 	%f183, %f180, 0f4B000000;
	selp.f32 	%f184, %f183, %f180, %p324;
	selp.f32 	%f185, 0fC1B80000, 0f00000000, %p324;
	mov.b32 	%r4657, %f184;
	add.s32 	%r4658, %r4657, -1059760811;
	and.b32  	%r4659, %r4658, -8388608;
	sub.s32 	%r4660, %r4657, %r4659;
	mov.b32 	%f186, %r4660;
	cvt.rn.f32.s32 	%f187, %r4659;
	fma.rn.f32 	%f188, %f187, 0f34000000, %f185;
	add.f32 	%f189, %f186, 0fBF800000;
	fma.rn.f32 	%f190, %f189, 0fBE055027, 0f3E1039F6;
	fma.rn.f32 	%f191, %f190, %f189, 0fBDF8CDCC;
	fma.rn.f32 	%f192, %f191, %f189, 0f3E0F2955;
	fma.rn.f32 	%f193, %f192, %f189, 0fBE2AD8B9;
	fma.rn.f32 	%f194, %f193, %f189, 0f3E4CED0B;
	fma.rn.f32 	%f195, %f194, %f189, 0fBE7FFF22;
	fma.rn.f32 	%f196, %f195, %f189, 0f3EAAAA78;
	fma.rn.f32 	%f197, %f196, %f189, 0fBF000000;
	mul.f32 	%f198, %f189, %f197;
	fma.rn.f32 	%f199, %f198, %f189, %f189;
	fma.rn.f32 	%f200, %f188, 0f3F317218, %f199;
	setp.gt.u32 	%p325, %r4657, 2139095039;
	fma.rn.f32 	%f201, %f184, 0f7F800000, 0f7F800000;
	selp.f32 	%f202, %f201, %f200, %p325;
	setp.eq.f32 	%p326, %f184, 0f00000000;
	mul.f32 	%f203, %f202, 0fC0000000;
	selp.f32 	%f204, 0f7F800000, %f203, %p326;
	sqrt.rn.f32 	%f205, %f204;
	sin.approx.f32 	%f206, %f182;
	cos.approx.f32 	%f207, %f182;
	mul.f32 	%f208, %f205, %f206;
	mul.f32 	%f24, %f205, %f207;
	fma.rn.f32 	%f209, %f208, %f7, %f6;
	fma.rn.f32 	%f210, %f209, 0f3BBB989D, 0f3F000000;
	cvt.sat.f32.f32 	%f211, %f210;
	mov.f32 	%f212, 0f4B400001;
	mov.f32 	%f213, 0f437C0000;
	fma.rm.f32 	%f214, %f211, %f213, %f212;
	add.f32 	%f215, %f214, 0fCB40007F;
	neg.f32 	%f216, %f215;
	fma.rn.f32 	%f217, %f209, 0f3FB8AA3B, %f216;
	fma.rn.f32 	%f218, %f209, 0f32A57060, %f217;
	mov.b32 	%r4661, %f214;
	shl.b32 	%r4662, %r4661, 23;
	mov.b32 	%f219, %r4662;
	ex2.approx.ftz.f32 	%f220, %f218;
	mul.f32 	%f221, %f220, %f219;
	mul.f32 	%f222, %f269, %f221;
	fma.rn.f32 	%f223, %f24, %f7, %f6;
	fma.rn.f32 	%f224, %f223, 0f3BBB989D, 0f3F000000;
	cvt.sat.f32.f32 	%f225, %f224;
	fma.rm.f32 	%f226, %f225, %f213, %f212;
	add.f32 	%f227, %f226, 0fCB40007F;
	neg.f32 	%f228, %f227;
	fma.rn.f32 	%f229, %f223, 0f3FB8AA3B, %f228;
	fma.rn.f32 	%f230, %f223, 0f32A57060, %f229;
	mov.b32 	%r4663, %f226;
	shl.b32 	%r4664, %r4663, 23;
	mov.b32 	%f231, %r4664;
	ex2.approx.ftz.f32 	%f232, %f230;
	mul.f32 	%f233, %f232, %f231;
	mul.f32 	%f269, %f222, %f233;
	add.s32 	%r6156, %r6156, 2;
	setp.ne.s32 	%p327, %r6156, 252;
	mov.u32 	%r5879, %r4690;
	mov.u32 	%r5880, %r4691;
	@%p327 bra 	$L__BB4_583;
	mov.b32 	%r4665, 0;
	st.local.u32 	[%rd1+24], %r4665;
	st.local.u32 	[%rd1+4], %r4691;
	st.local.v2.u32 	[%rd1+8], {%r4690, %r5878};
	st.local.v2.u32 	[%rd1+16], {%r5877, %r5876};
	st.local.f32 	[%rd1+32], %f24;
	sub.f32 	%f234, %f269, %f2;
	max.f32 	%f235, %f234, 0f00000000;
	add.f32 	%f272, %f272, %f235;
	add.s32 	%r4967, %r4967, 1;
	setp.ne.s32 	%p328, %r4967, %r2772;
	@%p328 bra 	$L__BB4_118;
$L__BB4_585:
	ld.param.u64 	%rd124, [_Z23calculate_greeks_kernelPKfS0_S0_S0_fiPfS1_S1_i_param_8];
	ld.param.u64 	%rd123, [_Z23calculate_greeks_kernelPKfS0_S0_S0_fiPfS1_S1_i_param_7];
	ld.param.u64 	%rd122, [_Z23calculate_greeks_kernelPKfS0_S0_S0_fiPfS1_S1_i_param_6];
	neg.f32 	%f236, %f30;
	mul.f32 	%f237, %f4, %f236;
	fma.rn.f32 	%f238, %f237, 0f3BBB989D, 0f3F000000;
	cvt.sat.f32.f32 	%f239, %f238;
	mov.f32 	%f240, 0f4B400001;
	mov.f32 	%f241, 0f437C0000;
	fma.rm.f32 	%f242, %f239, %f241, %f240;
	add.f32 	%f243, %f242, 0fCB40007F;
	neg.f32 	%f244, %f243;
	fma.rn.f32 	%f245, %f237, 0f3FB8AA3B, %f244;
	fma.rn.f32 	%f246, %f237, 0f32A57060, %f245;
	mov.b32 	%r4666, %f242;
	shl.b32 	%r4667, %r4666, 23;
	mov.b32 	%f247, %r4667;
	ex2.approx.ftz.f32 	%f248, %f246;
	mul.f32 	%f249, %f248, %f247;
	cvt.rn.f32.s32 	%f250, %r2772;
	div.rn.f32 	%f251, %f249, %f250;
	mul.f32 	%f252, %f270, %f251;
	mul.f32 	%f253, %f271, %f251;
	mul.f32 	%f254, %f272, %f251;
	sub.f32 	%f255, %f253, %f254;
	add.f32 	%f256, %f5, %f5;
	div.rn.f32 	%f257, %f255, %f256;
	cvta.to.global.u64 	%rd115, %rd122;
	shl.b64 	%rd116, %rd2, 2;
	add.s64 	%rd117, %rd115, %rd116;
	st.global.f32 	[%rd117], %f257;
	fma.rn.f32 	%f258, %f270, %f251, %f252;
	sub.f32 	%f259, %f253, %f258;
	add.f32 	%f260, %f254, %f259;
	mul.f32 	%f261, %f5, %f5;
	div.rn.f32 	%f262, %f260, %f261;
	cvta.to.global.u64 	%rd118, %rd123;
	add.s64 	%rd119, %rd118, %rd116;
	st.global.f32 	[%rd119], %f262;
	cvta.to.global.u64 	%rd120, %rd124;
	add.s64 	%rd121, %rd120, %rd116;
	mov.b32 	%r4668, 0;
	st.global.u32 	[%rd121], %r4668;
$L__BB4_586:
	ret;

}
	// .globl	_Z36calculate_performance_metrics_kernelPKfPfS1_S1_if
.visible .entry _Z36calculate_performance_metrics_kernelPKfPfS1_S1_if(
	.param .u64 .ptr .align 1 _Z36calculate_performance_metrics_kernelPKfPfS1_S1_if_param_0,
	.param .u64 .ptr .align 1 _Z36calculate_performance_metrics_kernelPKfPfS1_S1_if_param_1,
	.param .u64 .ptr .align 1 _Z36calculate_performance_metrics_kernelPKfPfS1_S1_if_param_2,
	.param .u64 .ptr .align 1 _Z36calculate_performance_metrics_kernelPKfPfS1_S1_if_param_3,
	.param .u32 _Z36calculate_performance_metrics_kernelPKfPfS1_S1_if_param_4,
	.param .f32 _Z36calculate_performance_metrics_kernelPKfPfS1_S1_if_param_5
)
{
	.reg .pred 	%p<47>;
	.reg .b32 	%r<37>;
	.reg .b32 	%f<165>;
	.reg .b64 	%rd<21>;
	// demoted variable
	.shared .align 4 .b8 _ZZ36calculate_performance_metrics_kernelPKfPfS1_S1_ifE10shared_sum[1024];
	// demoted variable
	.shared .align 4 .b8 _ZZ36calculate_performance_metrics_kernelPKfPfS1_S1_ifE13shared_sum_sq[1024];
	// demoted variable
	.shared .align 4 .b8 _ZZ36calculate_performance_metrics_kernelPKfPfS1_S1_ifE15shared_downside[1024];
	ld.param.u64 	%rd8, [_Z36calculate_performance_metrics_kernelPKfPfS1_S1_if_param_0];
	ld.param.u64 	%rd5, [_Z36calculate_performance_metrics_kernelPKfPfS1_S1_if_param_1];
	ld.param.u64 	%rd6, [_Z36calculate_performance_metrics_kernelPKfPfS1_S1_if_param_2];
	ld.param.u64 	%rd7, [_Z36calculate_performance_metrics_kernelPKfPfS1_S1_if_param_3];
	ld.param.u32 	%r20, [_Z36calculate_performance_metrics_kernelPKfPfS1_S1_if_param_4];
	ld.param.f32 	%f33, [_Z36calculate_performance_metrics_kernelPKfPfS1_S1_if_param_5];
	cvta.to.global.u64 	%rd1, %rd8;
	mov.u32 	%r1, %tid.x;
	mov.u32 	%r21, %ctaid.x;
	mov.u32 	%r32, %ntid.x;
	mad.lo.s32 	%r3, %r21, %r32, %r1;
	setp.ge.s32 	%p1, %r3, %r20;
	mov.f32 	%f146, 0f00000000;
	mov.f32 	%f147, %f146;
	mov.f32 	%f148, %f146;
	@%p1 bra 	$L__BB5_2;
	mul.wide.s32 	%rd9, %r3, 4;
	add.s64 	%rd10, %rd1, %rd9;
	ld.global.nc.f32 	%f146, [%rd10];
	mul.f32 	%f147, %f146, %f146;
	setp.lt.f32 	%p2, %f146, 0f00000000;
	selp.f32 	%f148, %f147, 0f00000000, %p2;
$L__BB5_2:
	shl.b32 	%r22, %r1, 2;
	mov.u32 	%r23, _ZZ36calculate_performance_metrics_kernelPKfPfS1_S1_ifE10shared_sum;
	add.s32 	%r4, %r23, %r22;
	st.shared.f32 	[%r4], %f146;
	mov.u32 	%r24, _ZZ36calculate_performance_metrics_kernelPKfPfS1_S1_ifE13shared_sum_sq;
	add.s32 	%r5, %r24, %r22;
	st.shared.f32 	[%r5], %f147;
	mov.u32 	%r25, _ZZ36calculate_performance_metrics_kernelPKfPfS1_S1_ifE15shared_downside;
	add.s32 	%r6, %r25, %r22;
	st.shared.f32 	[%r6], %f148;
	bar.sync 	0;
	setp.lt.u32 	%p3, %r32, 2;
	@%p3 bra 	$L__BB5_6;
$L__BB5_3:
	shr.u32 	%r8, %r32, 1;
	setp.ge.u32 	%p4, %r1, %r8;
	@%p4 bra 	$L__BB5_5;
	shl.b32 	%r26, %r8, 2;
	add.s32 	%r27, %r4, %r26;
	ld.shared.f32 	%f35, [%r27];
	ld.shared.f32 	%f36, [%r4];
	add.f32 	%f37, %f35, %f36;
	st.shared.f32 	[%r4], %f37;
	add.s32 	%r28, %r5, %r26;
	ld.shared.f32 	%f38, [%r28];
	ld.shared.f32 	%f39, [%r5];
	add.f32 	%f40, %f38, %f39;
	st.shared.f32 	[%r5], %f40;
	add.s32 	%r29, %r6, %r26;
	ld.shared.f32 	%f41, [%r29];
	ld.shared.f32 	%f42, [%r6];
	add.f32 	%f43, %f41, %f42;
	st.shared.f32 	[%r6], %f43;
$L__BB5_5:
	bar.sync 	0;
	setp.gt.u32 	%p5, %r32, 3;
	mov.u32 	%r32, %r8;
	@%p5 bra 	$L__BB5_3;
$L__BB5_6:
	setp.ne.s32 	%p6, %r1, 0;
	@%p6 bra 	$L__BB5_8;
	ld.shared.f32 	%f44, [_ZZ36calculate_performance_metrics_kernelPKfPfS1_S1_ifE10shared_sum];
	cvt.rn.f32.s32 	%f45, %r20;
	div.rn.f32 	%f46, %f44, %f45;
	ld.shared.f32 	%f47, [_ZZ36calculate_performance_metrics_kernelPKfPfS1_S1_ifE13shared_sum_sq];
	div.rn.f32 	%f48, %f47, %f45;
	mul.f32 	%f49, %f46, %f46;
	sub.f32 	%f50, %f48, %f49;
	sqrt.rn.f32 	%f51, %f50;
	ld.shared.f32 	%f52, [_ZZ36calculate_performance_metrics_kernelPKfPfS1_S1_ifE15shared_downside];
	div.rn.f32 	%f53, %f52, %f45;
	sqrt.rn.f32 	%f54, %f53;
	sub.f32 	%f55, %f46, %f33;
	div.rn.f32 	%f56, %f55, %f51;
	cvta.to.global.u64 	%rd11, %rd5;
	atom.global.add.f32 	%f57, [%rd11], %f56;
	div.rn.f32 	%f58, %f55, %f54;
	cvta.to.global.u64 	%rd12, %rd6;
	atom.global.add.f32 	%f59, [%rd12], %f58;
$L__BB5_8:
	setp.ne.s32 	%p7, %r3, 0;
	@%p7 bra 	$L__BB5_22;
	setp.lt.s32 	%p8, %r20, 1;
	mov.f32 	%f164, 0f00000000;
	@%p8 bra 	$L__BB5_21;
	and.b32  	%r9, %r20, 7;
	setp.lt.u32 	%p9, %r20, 8;
	mov.f32 	%f164, 0f00000000;
	mov.b32 	%r35, 0;
	mov.f32 	%f154, %f164;
	mov.f32 	%f155, %f164;
	@%p9 bra 	$L__BB5_13;
	and.b32  	%r35, %r20, 2147483640;
	neg.s32 	%r33, %r35;
	add.s64 	%rd20, %rd1, 16;
	mov.f32 	%f164, 0f00000000;
$L__BB5_12:
	.pragma "nounroll";
	ld.global.nc.f32 	%f64, [%rd20+-16];
	add.f32 	%f65, %f154, %f64;
	setp.gt.f32 	%p10, %f65, %f155;
	selp.f32 	%f66, %f65, %f155, %p10;
	sub.f32 	%f67, %f66, %f65;
	div.rn.f32 	%f68, %f67, %f66;
	setp.gt.f32 	%p11, %f68, %f164;
	selp.f32 	%f69, %f68, %f164, %p11;
	ld.global.nc.f32 	%f70, [%rd20+-12];
	add.f32 	%f71, %f65, %f70;
	setp.gt.f32 	%p12, %f71, %f66;
	selp.f32 	%f72, %f71, %f66, %p12;
	sub.f32 	%f73, %f72, %f71;
	div.rn.f32 	%f74, %f73, %f72;
	setp.gt.f32 	%p13, %f74, %f69;
	selp.f32 	%f75, %f74, %f69, %p13;
	ld.global.nc.f32 	%f76, [%rd20+-8];
	add.f32 	%f77, %f71, %f76;
	setp.gt.f32 	%p14, %f77, %f72;
	selp.f32 	%f78, %f77, %f72, %p14;
	sub.f32 	%f79, %f78, %f77;
	div.rn.f32 	%f80, %f79, %f78;
	setp.gt.f32 	%p15, %f80, %f75;
	selp.f32 	%f81, %f80, %f75, %p15;
	ld.global.nc.f32 	%f82, [%rd20+-4];
	add.f32 	%f83, %f77, %f82;
	setp.gt.f32 	%p16, %f83, %f78;
	selp.f32 	%f84, %f83, %f78, %p16;
	sub.f32 	%f85, %f84, %f83;
	div.rn.f32 	%f86, %f85, %f84;
	setp.gt.f32 	%p17, %f86, %f81;
	selp.f32 	%f87, %f86, %f81, %p17;
	ld.global.nc.f32 	%f88, [%rd20];
	add.f32 	%f89, %f83, %f88;
	setp.gt.f32 	%p18, %f89, %f84;
	selp.f32 	%f90, %f89, %f84, %p18;
	sub.f32 	%f91, %f90, %f89;
	div.rn.f32 	%f92, %f91, %f90;
	setp.gt.f32 	%p19, %f92, %f87;
	selp.f32 	%f93, %f92, %f87, %p19;
	ld.global.nc.f32 	%f94, [%rd20+4];
	add.f32 	%f95, %f89, %f94;
	setp.gt.f32 	%p20, %f95, %f90;
	selp.f32 	%f96, %f95, %f90, %p20;
	sub.f32 	%f97, %f96, %f95;
	div.rn.f32 	%f98, %f97, %f96;
	setp.gt.f32 	%p21, %f98, %f93;
	selp.f32 	%f99, %f98, %f93, %p21;
	ld.global.nc.f32 	%f100, [%rd20+8];
	add.f32 	%f101, %f95, %f100;
	setp.gt.f32 	%p22, %f101, %f96;
	selp.f32 	%f102, %f101, %f96, %p22;
	sub.f32 	%f103, %f102, %f101;
	div.rn.f32 	%f104, %f103, %f102;
	setp.gt.f32 	%p23, %f104, %f99;
	selp.f32 	%f105, %f104, %f99, %p23;
	ld.global.nc.f32 	%f106, [%rd20+12];
	add.f32 	%f154, %f101, %f106;
	setp.gt.f32 	%p24, %f154, %f102;
	selp.f32 	%f155, %f154, %f102, %p24;
	sub.f32 	%f107, %f155, %f154;
	div.rn.f32 	%f108, %f107, %f155;
	setp.gt.f32 	%p25, %f108, %f105;
	selp.f32 	%f164, %f108, %f105, %p25;
	add.s32 	%r33, %r33, 8;
	add.s64 	%rd20, %rd20, 32;
	setp.ne.s32 	%p26, %r33, 0;
	@%p26 bra 	$L__BB5_12;
$L__BB5_13:
	setp.eq.s32 	%p27, %r9, 0;
	@%p27 bra 	$L__BB5_21;
	and.b32  	%r15, %r20, 3;
	setp.lt.u32 	%p28, %r9, 4;
	@%p28 bra 	$L__BB5_16;
	mul.wide.u32 	%rd13, %r35, 4;
	add.s64 	%rd14, %rd1, %rd13;
	ld.global.nc.f32 	%f110, [%rd14];
	add.f32 	%f111, %f154, %f110;
	setp.gt.f32 	%p29, %f111, %f155;
	selp.f32 	%f112, %f111, %f155, %p29;
	sub.f32 	%f113, %f112, %f111;
	div.rn.f32 	%f114, %f113, %f112;
	setp.gt.f32 	%p30, %f114, %f164;
	selp.f32 	%f115, %f114, %f164, %p30;
	ld.global.nc.f32 	%f116, [%rd14+4];
	add.f32 	%f117, %f111, %f116;
	setp.gt.f32 	%p31, %f117, %f112;
	selp.f32 	%f118, %f117, %f112, %p31;
	sub.f32 	%f119, %f118, %f117;
	div.rn.f32 	%f120, %f119, %f118;
	setp.gt.f32 	%p32, %f120, %f115;
	selp.f32 	%f121, %f120, %f115, %p32;
	ld.global.nc.f32 	%f122, [%rd14+8];
	add.f32 	%f123, %f117, %f122;
	setp.gt.f32 	%p33, %f123, %f118;
	selp.f32 	%f124, %f123, %f118, %p33;
	sub.f32 	%f125, %f124, %f123;
	div.rn.f32 	%f126, %f125, %f124;
	setp.gt.f32 	%p34, %f126, %f121;
	selp.f32 	%f127, %f126, %f121, %p34;
	ld.global.nc.f32 	%f128, [%rd14+12];
	add.f32 	%f154, %f123, %f128;
	setp.gt.f32 	%p35, %f154, %f124;
	selp.f32 	%f155, %f154, %f124, %p35;
	sub.f32 	%f129, %f155, %f154;
	div.rn.f32 	%f130, %f129, %f155;
	setp.gt.f32 	%p36, %f130, %f127;
	selp.f32 	%f164, %f130, %f127, %p36;
	add.s32 	%r35, %r35, 4;
$L__BB5_16:
	setp.eq.s32 	%p37, %r15, 0;
	@%p37 bra 	$L__BB5_21;
	setp.eq.s32 	%p38, %r15, 1;
	@%p38 bra 	$L__BB5_19;
	mul.wide.u32 	%rd15, %r35, 4;
	add.s64 	%rd16, %rd1, %rd15;
	ld.global.nc.f32 	%f132, [%rd16];
	add.f32 	%f133, %f154, %f132;
	setp.gt.f32 	%p39, %f133, %f155;
	selp.f32 	%f134, %f133, %f155, %p39;
	sub.f32 	%f135, %f134, %f133;
	div.rn.f32 	%f136, %f135, %f134;
	setp.gt.f32 	%p40, %f136, %f164;
	selp.f32 	%f137, %f136, %f164, %p40;
	ld.global.nc.f32 	%f138, [%rd16+4];
	add.f32 	%f154, %f133, %f138;
	setp.gt.f32 	%p41, %f154, %f134;
	selp.f32 	%f155, %f154, %f134, %p41;
	sub.f32 	%f139, %f155, %f154;
	div.rn.f32 	%f140, %f139, %f155;
	setp.gt.f32 	%p42, %f140, %f137;
	selp.f32 	%f164, %f140, %f137, %p42;
	add.s32 	%r35, %r35, 2;
$L__BB5_19:
	and.b32  	%r31, %r20, 1;
	setp.eq.b32 	%p43, %r31, 1;
	not.pred 	%p44, %p43;
	@%p44 bra 	$L__BB5_21;
	mul.wide.u32 	%rd17, %r35, 4;
	add.s64 	%rd18, %rd1, %rd17;
	ld.global.nc.f32 	%f141, [%rd18];
	add.f32 	%f142, %f154, %f141;
	setp.gt.f32 	%p45, %f142, %f155;
	selp.f32 	%f143, %f142, %f155, %p45;
	sub.f32 	%f144, %f143, %f142;
	div.rn.f32 	%f145, %f144, %f143;
	setp.gt.f32 	%p46, %f145, %f164;
	selp.f32 	%f164, %f145, %f164, %p46;
$L__BB5_21:
	cvta.to.global.u64 	%rd19, %rd7;
	st.global.f32 	[%rd19], %f164;
$L__BB5_22:
	ret;

}


// ===== COMPILED SASS (sm_100) =====

	.target	sm_100

	.elftype	@"ET_EXEC"


//--------------------- .note.nv.tkinfo           --------------------------
	.section	.note.nv.tkinfo,"",@"SHT_NOTE"
	.sectionflags	@"SHF_NOTE_NV_TKINFO"
	.tkinfo
        /*0018*/ 	.word	0x00000002
        /*0030*/ 	.string	""
        /*0030*/ 	.string	"ptxas"
        /*0030*/ 	.string	"Cuda compilation tools, release 13.0, V13.0.88"
        /*0030*/ 	.string	"Build cuda_13.0.r13.0/compiler.36424714_0"
        /*0030*/ 	.string	"-arch sm_100 -m 64 "



//--------------------- .note.nv.cuinfo           --------------------------
	.section	.note.nv.cuinfo,"",@"SHT_NOTE"
	.sectionflags	@"SHF_NOTE_NV_CUINFO"
        /*0018*/ 	.short	0x0002
        /*001a*/ 	.short	0x0064
        /*001c*/ 	.short	0x0082
	.zero		2


//--------------------- .nv.info                  --------------------------
	.section	.nv.info,"",@"SHT_CUDA_INFO"
	.align	4


	//----- nvinfo : EIATTR_REGCOUNT
	.align		4
        /*0000*/ 	.byte	0x04, 0x2f
        /*0002*/ 	.short	(.L_10 - .L_9)
	.align		4
.L_9:
        /*0004*/ 	.word	index@(_Z25generate_gbm_paths_kernelPKfS0_S0_S0_Pfiiify)
        /*0008*/ 	.word	0x00000020


	//----- nvinfo : EIATTR_FRAME_SIZE
	.align		4
.L_10:
        /*000c*/ 	.byte	0x04, 0x11
        /*000e*/ 	.short	(.L_12 - .L_11)
	.align		4
.L_11:
        /*0010*/ 	.word	index@($__internal_6_$__cuda_sm20_sqrt_rn_f32_slowpath)
        /*0014*/ 	.word	0x00000070


	//----- nvinfo : EIATTR_FRAME_SIZE
	.align		4
.L_12:
        /*0018*/ 	.byte	0x04, 0x11
        /*001a*/ 	.short	(.L_14 - .L_13)
	.align		4
.L_13:
        /*001c*/ 	.word	index@(_Z25generate_gbm_paths_kernelPKfS0_S0_S0_Pfiiify)
        /*0020*/ 	.word	0x00000070


	//----- nvinfo : EIATTR_REGCOUNT
	.align		4
.L_14:
        /*0024*/ 	.byte	0x04, 0x2f
        /*0026*/ 	.short	(.L_16 - .L_15)
	.align		4
.L_15:
        /*0028*/ 	.word	index@(_Z25calculate_var_cvar_kernelPKfPfif)
        /*002c*/ 	.word	0x0000000a


	//----- nvinfo : EIATTR_FRAME_SIZE
	.align		4
.L_16:
        /*0030*/ 	.byte	0x04, 0x11
        /*0032*/ 	.short	(.L_18 - .L_17)
	.align		4
.L_17:
        /*0034*/ 	.word	index@(_Z25calculate_var_cvar_kernelPKfPfif)
        /*0038*/ 	.word	0x00000000


	//----- nvinfo : EIATTR_REGCOUNT
	.align		4
.L_18:
        /*003c*/ 	.byte	0x04, 0x2f
        /*003e*/ 	.short	(.L_20 - .L_19)
	.align		4
.L_19:
        /*0040*/ 	.word	index@(_Z33calculate_portfolio_values_kernelPKfS0_Pfiiii)
        /*0044*/ 	.word	0x00000020


	//----- nvinfo : EIATTR_FRAME_SIZE
	.align		4
.L_20:
        /*0048*/ 	.byte	0x04, 0x11
        /*004a*/ 	.short	(.L_22 - .L_21)
	.align		4
.L_21:
        /*004c*/ 	.word	index@(_Z33calculate_portfolio_values_kernelPKfS0_Pfiiii)
        /*0050*/ 	.word	0x00000000


	//----- nvinfo : EIATTR_REGCOUNT
	.align		4
.L_22:
        /*0054*/ 	.byte	0x04, 0x2f
        /*0056*/ 	.short	(.L_24 - .L_23)
	.align		4
.L_23:
        /*0058*/ 	.word	index@(_Z29price_european_options_kernelPKfS0_S0_S0_fiiPfi)
        /*005c*/ 	.word	0x0000001f


	//----- nvinfo : EIATTR_FRAME_SIZE
	.align		4
.L_24:
        /*0060*/ 	.byte	0x04, 0x11
        /*0062*/ 	.short	(.L_26 - .L_25)
	.align		4
.L_25:
        /*0064*/ 	.word	index@($__internal_5_$__cuda_sm3x_div_rn_noftz_f32_slowpath)
        /*0068*/ 	.word	0x00000030


	//----- nvinfo : EIATTR_FRAME_SIZE
	.align		4
.L_26:
        /*006c*/ 	.byte	0x04, 0x11
        /*006e*/ 	.short	(.L_28 - .L_27)
	.align		4
.L_27:
        /*0070*/ 	.word	index@($__internal_4_$__cuda_sm20_sqrt_rn_f32_slowpath)
        /*0074*/ 	.word	0x00000030


	//----- nvinfo : EIATTR_FRAME_SIZE
	.align		4
.L_28:
        /*0078*/ 	.byte	0x04, 0x11
        /*007a*/ 	.short	(.L_30 - .L_29)
	.align		4
.L_29:
        /*007c*/ 	.word	index@(_Z29price_european_options_kernelPKfS0_S0_S0_fiiPfi)
        /*0080*/ 	.word	0x00000030


	//----- nvinfo : EIATTR_REGCOUNT
	.align		4
.L_30:
        /*0084*/ 	.byte	0x04, 0x2f
        /*0086*/ 	.short	(.L_32 - .L_31)
	.align		4
.L_31:
        /*0088*/ 	.word	index@(_Z23calculate_greeks_kernelPKfS0_S0_S0_fiPfS1_S1_i)
        /*008c*/ 	.word	0x00000028


	//----- nvinfo : EIATTR_FRAME_SIZE
	.align		4
.L_32:
        /*0090*/ 	.byte	0x04, 0x11
        /*0092*/ 	.short	(.L_34 - .L_33)
	.align		4
.L_33:
        /*0094*/ 	.word	index@($__internal_3_$__cuda_sm3x_div_rn_noftz_f32_slowpath)
        /*0098*/ 	.word	0x00000030


	//----- nvinfo : EIATTR_FRAME_SIZE
	.align		4
.L_34:
        /*009c*/ 	.byte	0x04, 0x11
        /*009e*/ 	.short	(.L_36 - .L_35)
	.align		4
.L_35:
        /*00a0*/ 	.word	index@($__internal_2_$__cuda_sm20_sqrt_rn_f32_slowpath)
        /*00a4*/ 	.word	0x00000030


	//----- nvinfo : EIATTR_FRAME_SIZE
	.align		4
.L_36:
        /*00a8*/ 	.byte	0x04, 0x11
        /*00aa*/ 	.short	(.L_38 - .L_37)
	.align		4
.L_37:
        /*00ac*/ 	.word	index@(_Z23calculate_greeks_kernelPKfS0_S0_S0_fiPfS1_S1_i)
        /*00b0*/ 	.word	0x00000030


	//----- nvinfo : EIATTR_REGCOUNT
	.align		4
.L_38:
        /*00b4*/ 	.byte	0x04, 0x2f
        /*00b6*/ 	.short	(.L_40 - .L_39)
	.align		4
.L_39:
        /*00b8*/ 	.word	index@(_Z36calculate_performance_metrics_kernelPKfPfS1_S1_if)
        /*00bc*/ 	.word	0x00000013


	//----- nvinfo : EIATTR_FRAME_SIZE
	.align		4
.L_40:
        /*00c0*/ 	.byte	0x04, 0x11
        /*00c2*/ 	.short	(.L_42 - .L_41)
	.align		4
.L_41:
        /*00c4*/ 	.word	index@($__internal_1_$__cuda_sm3x_div_rn_noftz_f32_slowpath)
        /*00c8*/ 	.word	0x00000000


	//----- nvinfo : EIATTR_FRAME_SIZE
	.align		4
.L_42:
        /*00cc*/ 	.byte	0x04, 0x11
        /*00ce*/ 	.short	(.L_44 - .L_43)
	.align		4
.L_43:
        /*00d0*/ 	.word	index@($__internal_0_$__cuda_sm20_sqrt_rn_f32_slowpath)
        /*00d4*/ 	.word	0x00000000


	//----- nvinfo : EIATTR_FRAME_SIZE
	.align		4
.L_44:
        /*00d8*/ 	.byte	0x04, 0x11
        /*00da*/ 	.short	(.L_46 - .L_45)
	.align		4
.L_45:
        /*00dc*/ 	.word	index@(_Z36calculate_performance_metrics_kernelPKfPfS1_S1_if)
        /*00e0*/ 	.word	0x00000000


	//----- nvinfo : EIATTR_MIN_STACK_SIZE
	.align		4
.L_46:
        /*00e4*/ 	.byte	0x04, 0x12
        /*00e6*/ 	.short	(.L_48 - .L_47)
	.align		4
.L_47:
        /*00e8*/ 	.word	index@(_Z36calculate_performance_metrics_kernelPKfPfS1_S1_if)
        /*00ec*/ 	.word	0x00000000


	//----- nvinfo : EIATTR_MIN_STACK_SIZE
	.align		4
.L_48:
        /*00f0*/ 	.byte	0x04, 0x12
        /*00f2*/ 	.short	(.L_50 - .L_49)
	.align		4
.L_49:
        /*00f4*/ 	.word	index@(_Z23calculate_greeks_kernelPKfS0_S0_S0_fiPfS1_S1_i)
        /*00f8*/ 	.word	0x00000030


	//----- nvinfo : EIATTR_MIN_STACK_SIZE
	.align		4
.L_50:
        /*00fc*/ 	.byte	0x04, 0x12
        /*00fe*/ 	.short	(.L_52 - .L_51)
	.align		4
.L_51:
        /*0100*/ 	.word	index@(_Z29price_european_options_kernelPKfS0_S0_S0_fiiPfi)
        /*0104*/ 	.word	0x00000030


	//----- nvinfo : EIATTR_MIN_STACK_SIZE
	.align		4
.L_52:
        /*0108*/ 	.byte	0x04, 0x12
        /*010a*/ 	.short	(.L_54 - .L_53)
	.align		4
.L_53:
        /*010c*/ 	.word	index@(_Z33calculate_portfolio_values_kernelPKfS0_Pfiiii)
        /*0110*/ 	.word	0x00000000


	//----- nvinfo : EIATTR_MIN_STACK_SIZE
	.align		4
.L_54:
        /*0114*/ 	.byte	0x04, 0x12
        /*0116*/ 	.short	(.L_56 - .L_55)
	.align		4
.L_55:
        /*0118*/ 	.word	index@(_Z25calculate_var_cvar_kernelPKfPfif)
        /*011c*/ 	.word	0x00000000


	//----- nvinfo : EIATTR_MIN_STACK_SIZE
	.align		4
.L_56:
        /*0120*/ 	.byte	0x04, 0x12
        /*0122*/ 	.short	(.L_58 - .L_57)
	.align		4
.L_57:
        /*0124*/ 	.word	index@(_Z25generate_gbm_paths_kernelPKfS0_S0_S0_Pfiiify)
        /*0128*/ 	.word	0x00000070
.L_58:


//--------------------- .nv.compat                --------------------------
	.section	.nv.compat,"",@"SHT_CUDA_COMPAT_INFO"
	.align	4
        /*0000*/ 	.byte	0x02, 0x09, 0x00, 0x00, 0x02, 0x02, 0x01, 0x00, 0x02, 0x05, 0x05, 0x00, 0x03, 0x07, 0x01, 0x01
        /*0010*/ 	.byte	0x02, 0x03, 0x00, 0x00, 0x02, 0x06, 0x01, 0x00, 0x04, 0x0b, 0x08, 0x00, 0x01, 0x00, 0x00, 0x00
        /*0020*/ 	.byte	0x00, 0x00, 0x00, 0x00


//--------------------- .nv.info._Z36calculate_performance_metrics_kernelPKfPfS1_S1_if --------------------------
	.section	.nv.info._Z36calculate_performance_metrics_kernelPKfPfS1_S1_if,"",@"SHT_CUDA_INFO"
	.sectionflags	@""
	.align	4


	//----- nvinfo : EIATTR_CUDA_API_VERSION
	.align		4
        /*0000*/ 	.byte	0x04, 0x37
        /*0002*/ 	.short	(.L_60 - .L_59)
.L_59:
        /*0004*/ 	.word	0x00000082


	//----- nvinfo : EIATTR_KPARAM_INFO
	.align		4
.L_60:
        /*0008*/ 	.byte	0x04, 0x17
        /*000a*/ 	.short	(.L_62 - .L_61)
.L_61:
        /*000c*/ 	.word	0x00000000
        /*0010*/ 	.short	0x0005
        /*0012*/ 	.short	0x0024
        /*0014*/ 	.byte	0x00, 0xf0, 0x11, 0x00


	//----- nvinfo : EIATTR_KPARAM_INFO
	.align		4
.L_62:
        /*0018*/ 	.byte	0x04, 0x17
        /*001a*/ 	.short	(.L_64 - .L_63)
.L_63:
        /*001c*/ 	.word	0x00000000
        /*0020*/ 	.short	0x0004
        /*0022*/ 	.short	0x0020
        /*0024*/ 	.byte	0x00, 0xf0, 0x11, 0x00


	//----- nvinfo : EIATTR_KPARAM_INFO
	.align		4
.L_64:
        /*0028*/ 	.byte	0x04, 0x17
        /*002a*/ 	.short	(.L_66 - .L_65)
.L_65:
        /*002c*/ 	.word	0x00000000
        /*0030*/ 	.short	0x0003
        /*0032*/ 	.short	0x0018
        /*0034*/ 	.byte	0x00, 0xf5, 0x21, 0x00


	//----- nvinfo : EIATTR_KPARAM_INFO
	.align		4
.L_66:
        /*0038*/ 	.byte	0x04, 0x17
        /*003a*/ 	.short	(.L_68 - .L_67)
.L_67:
        /*003c*/ 	.word	0x00000000
        /*0040*/ 	.short	0x0002
        /*0042*/ 	.short	0x0010
        /*0044*/ 	.byte	0x00, 0xf5, 0x21, 0x00


	//----- nvinfo : EIATTR_KPARAM_INFO
	.align		4
.L_68:
        /*0048*/ 	.byte	0x04, 0x17
        /*004a*/ 	.short	(.L_70 - .L_69)
.L_69:
        /*004c*/ 	.word	0x00000000
        /*0050*/ 	.short	0x0001
        /*0052*/ 	.short	0x0008
        /*0054*/ 	.byte	0x00, 0xf5, 0x21, 0x00


	//----- nvinfo : EIATTR_KPARAM_INFO
	.align		4
.L_70:
        /*0058*/ 	.byte	0x04, 0x17
        /*005a*/ 	.short	(.L_72 - .L_71)
.L_71:
        /*005c*/ 	.word	0x00000000
        /*0060*/ 	.short	0x0000
        /*0062*/ 	.short	0x0000
        /*0064*/ 	.byte	0x00, 0xf5, 0x21, 0x00


	//----- nvinfo : EIATTR_SPARSE_MMA_MASK
	.align		4
.L_72:
        /*0068*/ 	.byte	0x03, 0x50
        /*006a*/ 	.short	0x0000


	//----- nvinfo : EIATTR_MAXREG_COUNT
	.align		4
        /*006c*/ 	.byte	0x03, 0x1b
        /*006e*/ 	.short	0x00ff


	//----- nvinfo : EIATTR_NUM_BARRIERS
	.align		4
        /*0070*/ 	.byte	0x02, 0x4c
        /*0072*/ 	.byte	0x01
	.zero		1


	//----- nvinfo : EIATTR_MERCURY_ISA_VERSION
	.align		4
        /*0074*/ 	.byte	0x03, 0x5f
        /*0076*/ 	.short	0x0101


	//----- nvinfo : EIATTR_VRC_CTA_INIT_COUNT
	.align		4
        /*0078*/ 	.byte	0x02, 0x4a
	.zero		1
	.zero		1


	//----- nvinfo : EIATTR_EXIT_INSTR_OFFSETS
	.align		4
        /*007c*/ 	.byte	0x04, 0x1c
        /*007e*/ 	.short	(.L_74 - .L_73)


	//   ....[0]....
.L_73:
        /*0080*/ 	.word	0x00000b00


	//   ....[1]....
        /*0084*/ 	.word	0x00001fd0


	//----- nvinfo : EIATTR_CRS_STACK_SIZE
	.align		4
.L_74:
        /*0088*/ 	.byte	0x04, 0x1e
        /*008a*/ 	.short	(.L_76 - .L_75)
.L_75:
        /*008c*/ 	.word	0x00000000


	//----- nvinfo : EIATTR_CBANK_PARAM_SIZE
	.align		4
.L_76:
        /*0090*/ 	.byte	0x03, 0x19
        /*0092*/ 	.short	0x0028


	//----- nvinfo : EIATTR_PARAM_CBANK
	.align		4
        /*0094*/ 	.byte	0x04, 0x0a
        /*0096*/ 	.short	(.L_78 - .L_77)
	.align		4
.L_77:
        /*0098*/ 	.word	index@(.nv.constant0._Z36calculate_performance_metrics_kernelPKfPfS1_S1_if)
        /*009c*/ 	.short	0x0380
        /*009e*/ 	.short	0x0028


	//----- nvinfo : EIATTR_SW_WAR
	.align		4
.L_78:
        /*00a0*/ 	.byte	0x04, 0x36
        /*00a2*/ 	.short	(.L_80 - .L_79)
.L_79:
        /*00a4*/ 	.word	0x00000008
.L_80:


//--------------------- .nv.info._Z23calculate_greeks_kernelPKfS0_S0_S0_fiPfS1_S1_i --------------------------
	.section	.nv.info._Z23calculate_greeks_kernelPKfS0_S0_S0_fiPfS1_S1_i,"",@"SHT_CUDA_INFO"
	.sectionflags	@""
	.align	4


	//----- nvinfo : EIATTR_CUDA_API_VERSION
	.align		4
        /*0000*/ 	.byte	0x04, 0x37
        /*0002*/ 	.short	(.L_82 - .L_81)
.L_81:
        /*0004*/ 	.word	0x00000082


	//----- nvinfo : EIATTR_KPARAM_INFO
	.align		4
.L_82:
        /*0008*/ 	.byte	0x04, 0x17
        /*000a*/ 	.short	(.L_84 - .L_83)
.L_83:
        /*000c*/ 	.word	0x00000000
        /*0010*/ 	.short	0x0009
        /*0012*/ 	.short	0x0040
        /*0014*/ 	.byte	0x00, 0xf0, 0x11, 0x00


	//----- nvinfo : EIATTR_KPARAM_INFO
	.align		4
.L_84:
        /*0018*/ 	.byte	0x04, 0x17
        /*001a*/ 	.short	(.L_86 - .L_85)
.L_85:
        /*001c*/ 	.word	0x00000000
        /*0020*/ 	.short	0x0008
        /*0022*/ 	.short	0x0038
        /*0024*/ 	.byte	0x00, 0xf5, 0x21, 0x00


	//----- nvinfo : EIATTR_KPARAM_INFO
	.align		4
.L_86:
        /*0028*/ 	.byte	0x04, 0x17
        /*002a*/ 	.short	(.L_88 - .L_87)
.L_87:
        /*002c*/ 	.word	0x00000000
        /*0030*/ 	.short	0x0007
        /*0032*/ 	.short	0x0030
        /*0034*/ 	.byte	0x00, 0xf5, 0x21, 0x00


	//----- nvinfo : EIATTR_KPARAM_INFO
	.align		4
.L_88:
        /*0038*/ 	.byte	0x04, 0x17
        /*003a*/ 	.short	(.L_90 - .L_89)
.L_89:
        /*003c*/ 	.word	0x00000000
        /*0040*/ 	.short	0x0006
        /*0042*/ 	.short	0x0028
        /*0044*/ 	.byte	0x00, 0xf5, 0x21, 0x00


	//----- nvinfo : EIATTR_KPARAM_INFO
	.align		4
.L_90:
        /*0048*/ 	.byte	0x04, 0x17
        /*004a*/ 	.short	(.L_92 - .L_91)
.L_91:
        /*004c*/ 	.word	0x00000000
        /*0050*/ 	.short	0x0005
        /*0052*/ 	.short	0x0024
        /*0054*/ 	.byte	0x00, 0xf0, 0x11, 0x00


	//----- nvinfo : EIATTR_KPARAM_INFO
	.align		4
.L_92:
        /*0058*/ 	.byte	0x04, 0x17
        /*005a*/ 	.short	(.L_94 - .L_93)
.L_93:
        /*005c*/ 	.word	0x00000000
        /*0060*/ 	.short	0x0004
        /*0062*/ 	.short	0x0020
        /*0064*/ 	.byte	0x00, 0xf0, 0x11, 0x00


	//----- nvinfo : EIATTR_KPARAM_INFO
	.align		4
.L_94:
        /*0068*/ 	.byte	0x04, 0x17
        /*006a*/ 	.short	(.L_96 - .L_95)
.L_95:
        /*006c*/ 	.word	0x00000000
        /*0070*/ 	.short	0x0003
        /*0072*/ 	.short	0x0018
        /*0074*/ 	.byte	0x00, 0xf5, 0x21, 0x00


	//----- nvinfo : EIATTR_KPARAM_INFO
	.align		4
.L_96:
        /*0078*/ 	.byte	0x04, 0x17
        /*007a*/ 	.short	(.L_98 - .L_97)
.L_97:
        /*007c*/ 	.word	0x00000000
        /*0080*/ 	.short	0x0002
        /*0082*/ 	.short	0x0010
        /*0084*/ 	.byte	0x00, 0xf5, 0x21, 0x00


	//----- nvinfo : EIATTR_KPARAM_INFO
	.align		4
.L_98:
        /*0088*/ 	.byte	0x04, 0x17
        /*008a*/ 	.short	(.L_100 - .L_99)
.L_99:
        /*008c*/ 	.word	0x00000000
        /*0090*/ 	.short	0x0001
        /*0092*/ 	.short	0x0008
        /*0094*/ 	.byte	0x00, 0xf5, 0x21, 0x00


	//----- nvinfo : EIATTR_KPARAM_INFO
	.align		4
.L_100:
        /*0098*/ 	.byte	0x04, 0x17
        /*009a*/ 	.short	(.L_102 - .L_101)
.L_101:
        /*009c*/ 	.word	0x00000000
        /*00a0*/ 	.short	0x0000
        /*00a2*/ 	.short	0x0000
        /*00a4*/ 	.byte	0x00, 0xf5, 0x21, 0x00


	//----- nvinfo : EIATTR_SPARSE_MMA_MASK
	.align		4
.L_102:
        /*00a8*/ 	.byte	0x03, 0x50
        /*00aa*/ 	.short	0x0000


	//----- nvinfo : EIATTR_MAXREG_COUNT
	.align		4
        /*00ac*/ 	.byte	0x03, 0x1b
        /*00ae*/ 	.short	0x00ff


	//----- nvinfo : EIATTR_MERCURY_ISA_VERSION
	.align		4
        /*00b0*/ 	.byte	0x03, 0x5f
        /*00b2*/ 	.short	0x0101


	//----- nvinfo : EIATTR_VRC_CTA_INIT_COUNT
	.align		4
        /*00b4*/ 	.byte	0x02, 0x4a
	.zero		1
	.zero		1


	//----- nvinfo : EIATTR_EXIT_INSTR_OFFSETS
	.align		4
        /*00b8*/ 	.byte	0x04, 0x1c
        /*00ba*/ 	.short	(.L_104 - .L_103)


	//   ....[0]....
.L_103:
        /*00bc*/ 	.word	0x00000090


	//   ....[1]....
        /*00c0*/ 	.word	0x0000e0b0


	//----- nvinfo : EIATTR_CRS_STACK_SIZE
	.align		4
.L_104:
        /*00c4*/ 	.byte	0x04, 0x1e
        /*00c6*/ 	.short	(.L_106 - .L_105)
.L_105:
        /*00c8*/ 	.word	0x00000000


	//----- nvinfo : EIATTR_CBANK_PARAM_SIZE
	.align		4
.L_106:
        /*00cc*/ 	.byte	0x03, 0x19
        /*00ce*/ 	.short	0x0044


	//----- nvinfo : EIATTR_PARAM_CBANK
	.align		4
        /*00d0*/ 	.byte	0x04, 0x0a
        /*00d2*/ 	.short	(.L_108 - .L_107)
	.align		4
.L_107:
        /*00d4*/ 	.word	index@(.nv.constant0._Z23calculate_greeks_kernelPKfS0_S0_S0_fiPfS1_S1_i)
        /*00d8*/ 	.short	0x0380
        /*00da*/ 	.short	0x0044


	//----- nvinfo : EIATTR_SW_WAR
	.align		4
.L_108:
        /*00dc*/ 	.byte	0x04, 0x36
        /*00de*/ 	.short	(.L_110 - .L_109)
.L_109:
        /*00e0*/ 	.word	0x00000008
.L_110:


//--------------------- .nv.info._Z29price_european_options_kernelPKfS0_S0_S0_fiiPfi --------------------------
	.section	.nv.info._Z29price_european_options_kernelPKfS0_S0_S0_fiiPfi,"",@"SHT_CUDA_INFO"
	.sectionflags	@""
	.align	4


	//----- nvinfo : EIATTR_CUDA_API_VERSION
	.align		4
        /*0000*/ 	.byte	0x04, 0x37
        /*0002*/ 	.short	(.L_112 - .L_111)
.L_111:
        /*0004*/ 	.word	0x00000082


	//----- nvinfo : EIATTR_KPARAM_INFO
	.align		4
.L_112:
        /*0008*/ 	.byte	0x04, 0x17
        /*000a*/ 	.short	(.L_114 - .L_113)
.L_113:
        /*000c*/ 	.word	0x00000000
        /*0010*/ 	.short	0x0008
        /*0012*/ 	.short	0x0038
        /*0014*/ 	.byte	0x00, 0xf0, 0x11, 0x00


	//----- nvinfo : EIATTR_KPARAM_INFO
	.align		4
.L_114:
        /*0018*/ 	.byte	0x04, 0x17
        /*001a*/ 	.short	(.L_116 - .L_115)
.L_115:
        /*001c*/ 	.word	0x00000000
        /*0020*/ 	.short	0x0007
        /*0022*/ 	.short	0x0030
        /*0024*/ 	.byte	0x00, 0xf5, 0x21, 0x00


	//----- nvinfo : EIATTR_KPARAM_INFO
	.align		4
.L_116:
        /*0028*/ 	.byte	0x04, 0x17
        /*002a*/ 	.short	(.L_118 - .L_117)
.L_117:
        /*002c*/ 	.word	0x00000000
        /*0030*/ 	.short	0x0006
        /*0032*/ 	.short	0x0028
        /*0034*/ 	.byte	0x00, 0xf0, 0x11, 0x00


	//----- nvinfo : EIATTR_KPARAM_INFO
	.align		4
.L_118:
        /*0038*/ 	.byte	0x04, 0x17
        /*003a*/ 	.short	(.L_120 - .L_119)
.L_119:
        /*003c*/ 	.word	0x00000000
        /*0040*/ 	.short	0x0005
        /*0042*/ 	.short	0x0024
        /*0044*/ 	.byte	0x00, 0xf0, 0x11, 0x00


	//----- nvinfo : EIATTR_KPARAM_INFO
	.align		4
.L_120:
        /*0048*/ 	.byte	0x04, 0x17
        /*004a*/ 	.short	(.L_122 - .L_121)
.L_121:
        /*004c*/ 	.word	0x00000000
        /*0050*/ 	.short	0x0004
        /*0052*/ 	.short	0x0020
        /*0054*/ 	.byte	0x00, 0xf0, 0x11, 0x00


	//----- nvinfo : EIATTR_KPARAM_INFO
	.align		4
.L_122:
        /*0058*/ 	.byte	0x04, 0x17
        /*005a*/ 	.short	(.L_124 - .L_123)
.L_123:
        /*005c*/ 	.word	0x00000000
        /*0060*/ 	.short	0x0003
        /*0062*/ 	.short	0x0018
        /*0064*/ 	.byte	0x00, 0xf5, 0x21, 0x00


	//----- nvinfo : EIATTR_KPARAM_INFO
	.align		4
.L_124:
        /*0068*/ 	.byte	0x04, 0x17
        /*006a*/ 	.short	(.L_126 - .L_125)
.L_125:
        /*006c*/ 	.word	0x00000000
        /*0070*/ 	.short	0x0002
        /*0072*/ 	.short	0x0010
        /*0074*/ 	.byte	0x00, 0xf5, 0x21, 0x00


	//----- nvinfo : EIATTR_KPARAM_INFO
	.align		4
.L_126:
        /*0078*/ 	.byte	0x04, 0x17
        /*007a*/ 	.short	(.L_128 - .L_127)
.L_127:
        /*007c*/ 	.word	0x00000000
        /*0080*/ 	.short	0x0001
        /*0082*/ 	.short	0x0008
        /*0084*/ 	.byte	0x00, 0xf5, 0x21, 0x00


	//----- nvinfo : EIATTR_KPARAM_INFO
	.align		4
.L_128:
        /*0088*/ 	.byte	0x04, 0x17
        /*008a*/ 	.short	(.L_130 - .L_129)
.L_129:
        /*008c*/ 	.word	0x00000000
        /*0090*/ 	.short	0x0000
        /*0092*/ 	.short	0x0000
        /*0094*/ 	.byte	0x00, 0xf5, 0x21, 0x00


	//----- nvinfo : EIATTR_SPARSE_MMA_MASK
	.align		4
.L_130:
        /*0098*/ 	.byte	0x03, 0x50
        /*009a*/ 	.short	0x0000


	//----- nvinfo : EIATTR_MAXREG_COUNT
	.align		4
        /*009c*/ 	.byte	0x03, 0x1b
        /*009e*/ 	.short	0x00ff


	//----- nvinfo : EIATTR_MERCURY_ISA_VERSION
	.align		4
        /*00a0*/ 	.byte	0x03, 0x5f
        /*00a2*/ 	.short	0x0101


	//----- nvinfo : EIATTR_VRC_CTA_INIT_COUNT
	.align		4
        /*00a4*/ 	.byte	0x02, 0x4a
	.zero		1
	.zero		1


	//----- nvinfo : EIATTR_EXIT_INSTR_OFFSETS
	.align		4
        /*00a8*/ 	.byte	0x04, 0x1c
        /*00aa*/ 	.short	(.L_132 - .L_131)


	//   ....[0]....
.L_131:
        /*00ac*/ 	.word	0x00000080


	//   ....[1]....
        /*00b0*/ 	.word	0x000033b0


	//----- nvinfo : EIATTR_CRS_STACK_SIZE
	.align		4
.L_132:
        /*00b4*/ 	.byte	0x04, 0x1e
        /*00b6*/ 	.short	(.L_134 - .L_133)
.L_133:
        /*00b8*/ 	.word	0x00000000


	//----- nvinfo : EIATTR_CBANK_PARAM_SIZE
	.align		4
.L_134:
        /*00bc*/ 	.byte	0x03, 0x19
        /*00be*/ 	.short	0x003c


	//----- nvinfo : EIATTR_PARAM_CBANK
	.align		4
        /*00c0*/ 	.byte	0x04, 0x0a
        /*00c2*/ 	.short	(.L_136 - .L_135)
	.align		4
.L_135:
        /*00c4*/ 	.word	index@(.nv.constant0._Z29price_european_options_kernelPKfS0_S0_S0_fiiPfi)
        /*00c8*/ 	.short	0x0380
        /*00ca*/ 	.short	0x003c


	//----- nvinfo : EIATTR_SW_WAR
	.align		4
.L_136:
        /*00cc*/ 	.byte	0x04, 0x36
        /*00ce*/ 	.short	(.L_138 - .L_137)
.L_137:
        /*00d0*/ 	.word	0x00000008
.L_138:


//--------------------- .nv.info._Z33calculate_portfolio_values_kernelPKfS0_Pfiiii --------------------------
	.section	.nv.info._Z33calculate_portfolio_values_kernelPKfS0_Pfiiii,"",@"SHT_CUDA_INFO"
	.sectionflags	@""
	.align	4


	//----- nvinfo : EIATTR_CUDA_API_VERSION
	.align		4
        /*0000*/ 	.byte	0x04, 0x37
        /*0002*/ 	.short	(.L_140 - .L_139)
.L_139:
        /*0004*/ 	.word	0x00000082


	//----- nvinfo : EIATTR_KPARAM_INFO
	.align		4
.L_140:
        /*0008*/ 	.byte	0x04, 0x17
        /*000a*/ 	.short	(.L_142 - .L_141)
.L_141:
        /*000c*/ 	.word	0x00000000
        /*0010*/ 	.short	0x0006
        /*0012*/ 	.short	0x0024
        /*0014*/ 	.byte	0x00, 0xf0, 0x11, 0x00


	//----- nvinfo : EIATTR_KPARAM_INFO
	.align		4
.L_142:
        /*0018*/ 	.byte	0x04, 0x17
        /*001a*/ 	.short	(.L_144 - .L_143)
.L_143:
        /*001c*/ 	.word	0x00000000
        /*0020*/ 	.short	0x0005
        /*0022*/ 	.short	0x0020
        /*0024*/ 	.byte	0x00, 0xf0, 0x11, 0x00


	//----- nvinfo : EIATTR_KPARAM_INFO
	.align		4
.L_144:
        /*0028*/ 	.byte	0x04, 0x17
        /*002a*/ 	.short	(.L_146 - .L_145)
.L_145:
        /*002c*/ 	.word	0x00000000
        /*0030*/ 	.short	0x0004
        /*0032*/ 	.short	0x001c
        /*0034*/ 	.byte	0x00, 0xf0, 0x11, 0x00


	//----- nvinfo : EIATTR_KPARAM_INFO
	.align		4
.L_146:
        /*0038*/ 	.byte	0x04, 0x17
        /*003a*/ 	.short	(.L_148 - .L_147)
.L_147:
        /*003c*/ 	.word	0x00000000
        /*0040*/ 	.short	0x0003
        /*0042*/ 	.short	0x0018
        /*0044*/ 	.byte	0x00, 0xf0, 0x11, 0x00


	//----- nvinfo : EIATTR_KPARAM_INFO
	.align		4
.L_148:
        /*0048*/ 	.byte	0x04, 0x17
        /*004a*/ 	.short	(.L_150 - .L_149)
.L_149:
        /*004c*/ 	.word	0x00000000
        /*0050*/ 	.short	0x0002
        /*0052*/ 	.short	0x0010
        /*0054*/ 	.byte	0x00, 0xf5, 0x21, 0x00


	//----- nvinfo : EIATTR_KPARAM_INFO
	.align		4
.L_150:
        /*0058*/ 	.byte	0x04, 0x17
        /*005a*/ 	.short	(.L_152 - .L_151)
.L_151:
        /*005c*/ 	.word	0x00000000
        /*0060*/ 	.short	0x0001
        /*0062*/ 	.short	0x0008
        /*0064*/ 	.byte	0x00, 0xf5, 0x21, 0x00


	//----- nvinfo : EIATTR_KPARAM_INFO
	.align		4
.L_152:
        /*0068*/ 	.byte	0x04, 0x17
        /*006a*/ 	.short	(.L_154 - .L_153)
.L_153:
        /*006c*/ 	.word	0x00000000
        /*0070*/ 	.short	0x0000
        /*0072*/ 	.short	0x0000
        /*0074*/ 	.byte	0x00, 0xf5, 0x21, 0x00


	//----- nvinfo : EIATTR_SPARSE_MMA_MASK
	.align		4
.L_154:
        /*0078*/ 	.byte	0x03, 0x50
        /*007a*/ 	.short	0x0000


	//----- nvinfo : EIATTR_MAXREG_COUNT
	.align		4
        /*007c*/ 	.byte	0x03, 0x1b
        /*007e*/ 	.short	0x00ff


	//----- nvinfo : EIATTR_MERCURY_ISA_VERSION
	.align		4
        /*0080*/ 	.byte	0x03, 0x5f
        /*0082*/ 	.short	0x0101


	//----- nvinfo : EIATTR_VRC_CTA_INIT_COUNT
	.align		4
        /*0084*/ 	.byte	0x02, 0x4a
	.zero		1
	.zero		1


	//----- nvinfo : EIATTR_EXIT_INSTR_OFFSETS
	.align		4
        /*0088*/ 	.byte	0x04, 0x1c
        /*008a*/ 	.short	(.L_156 - .L_155)


	//   ....[0]....
.L_155:
        /*008c*/ 	.word	0x00000070


	//   ....[1]....
        /*0090*/ 	.word	0x00000a00


	//   ....[2]....
        /*0094*/ 	.word	0x00000a30


	//   ....[3]....
        /*0098*/ 	.word	0x000014e0


	//   ....[4]....
        /*009c*/ 	.word	0x00001650


	//   ....[5]....
        /*00a0*/ 	.word	0x00001720


	//   ....[6]....
        /*00a4*/ 	.word	0x000017b0


	//   ....[7]....
        /*00a8*/ 	.word	0x00001810


	//----- nvinfo : EIATTR_CBANK_PARAM_SIZE
	.align		4
.L_156:
        /*00ac*/ 	.byte	0x03, 0x19
        /*00ae*/ 	.short	0x0028


	//----- nvinfo : EIATTR_PARAM_CBANK
	.align		4
        /*00b0*/ 	.byte	0x04, 0x0a
        /*00b2*/ 	.short	(.L_158 - .L_157)
	.align		4
.L_157:
        /*00b4*/ 	.word	index@(.nv.constant0._Z33calculate_portfolio_values_kernelPKfS0_Pfiiii)
        /*00b8*/ 	.short	0x0380
        /*00ba*/ 	.short	0x0028


	//----- nvinfo : EIATTR_SW_WAR
	.align		4
.L_158:
        /*00bc*/ 	.byte	0x04, 0x36
        /*00be*/ 	.short	(.L_160 - .L_159)
.L_159:
        /*00c0*/ 	.word	0x00000008
.L_160:


//--------------------- .nv.info._Z25calculate_var_cvar_kernelPKfPfif --------------------------
	.section	.nv.info._Z25calculate_var_cvar_kernelPKfPfif,"",@"SHT_CUDA_INFO"
	.sectionflags	@""
	.align	4


	//----- nvinfo : EIATTR_CUDA_API_VERSION
	.align		4
        /*0000*/ 	.byte	0x04, 0x37
        /*0002*/ 	.short	(.L_162 - .L_161)
.L_161:
        /*0004*/ 	.word	0x00000082


	//----- nvinfo : EIATTR_KPARAM_INFO
	.align		4
.L_162:
        /*0008*/ 	.byte	0x04, 0x17
        /*000a*/ 	.short	(.L_164 - .L_163)
.L_163:
        /*000c*/ 	.word	0x00000000
        /*0010*/ 	.short	0x0003
        /*0012*/ 	.short	0x0014
        /*0014*/ 	.byte	0x00, 0xf0, 0x11, 0x00


	//----- nvinfo : EIATTR_KPARAM_INFO
	.align		4
.L_164:
        /*0018*/ 	.byte	0x04, 0x17
        /*001a*/ 	.short	(.L_166 - .L_165)
.L_165:
        /*001c*/ 	.word	0x00000000
        /*0020*/ 	.short	0x0002
        /*0022*/ 	.short	0x0010
        /*0024*/ 	.byte	0x00, 0xf0, 0x11, 0x00


	//----- nvinfo : EIATTR_KPARAM_INFO
	.align		4
.L_166:
        /*0028*/ 	.byte	0x04, 0x17
        /*002a*/ 	.short	(.L_168 - .L_167)
.L_167:
        /*002c*/ 	.word	0x00000000
        /*0030*/ 	.short	0x0001
        /*0032*/ 	.short	0x0008
        /*0034*/ 	.byte	0x00, 0xf5, 0x21, 0x00


	//----- nvinfo : EIATTR_KPARAM_INFO
	.align		4
.L_168:
        /*0038*/ 	.byte	0x04, 0x17
        /*003a*/ 	.short	(.L_170 - .L_169)
.L_169:
        /*003c*/ 	.word	0x00000000
        /*0040*/ 	.short	0x0000
        /*0042*/ 	.short	0x0000
        /*0044*/ 	.byte	0x00, 0xf5, 0x21, 0x00


	//----- nvinfo : EIATTR_SPARSE_MMA_MASK
	.align		4
.L_170:
        /*0048*/ 	.byte	0x03, 0x50
        /*004a*/ 	.short	0x0000


	//----- nvinfo : EIATTR_MAXREG_COUNT
	.align		4
        /*004c*/ 	.byte	0x03, 0x1b
        /*004e*/ 	.short	0x00ff


	//----- nvinfo : EIATTR_MERCURY_ISA_VERSION
	.align		4
        /*0050*/ 	.byte	0x03, 0x5f
        /*0052*/ 	.short	0x0101


	//----- nvinfo : EIATTR_VRC_CTA_INIT_COUNT
	.align		4
        /*0054*/ 	.byte	0x02, 0x4a
	.zero		1
	.zero		1


	//----- nvinfo : EIATTR_EXIT_INSTR_OFFSETS
	.align		4
        /*0058*/ 	.byte	0x04, 0x1c
        /*005a*/ 	.short	(.L_172 - .L_171)


	//   ....[0]....
.L_171:
        /*005c*/ 	.word	0x00000070


	//   ....[1]....
        /*0060*/ 	.word	0x000000f0


	//----- nvinfo : EIATTR_CBANK_PARAM_SIZE
	.align		4
.L_172:
        /*0064*/ 	.byte	0x03, 0x19
        /*0066*/ 	.short	0x0018


	//----- nvinfo : EIATTR_PARAM_CBANK
	.align		4
        /*0068*/ 	.byte	0x04, 0x0a
        /*006a*/ 	.short	(.L_174 - .L_173)
	.align		4
.L_173:
        /*006c*/ 	.word	index@(.nv.constant0._Z25calculate_var_cvar_kernelPKfPfif)
        /*0070*/ 	.short	0x0380
        /*0072*/ 	.short	0x0018


	//----- nvinfo : EIATTR_SW_WAR
	.align		4
.L_174:
        /*0074*/ 	.byte	0x04, 0x36
        /*0076*/ 	.short	(.L_176 - .L_175)
.L_175:
        /*0078*/ 	.word	0x00000008
.L_176:


//--------------------- .nv.info._Z25generate_gbm_paths_kernelPKfS0_S0_S0_Pfiiify --------------------------
	.section	.nv.info._Z25generate_gbm_paths_kernelPKfS0_S0_S0_Pfiiify,"",@"SHT_CUDA_INFO"
	.sectionflags	@""
	.align	4


	//----- nvinfo : EIATTR_CUDA_API_VERSION
	.align		4
        /*0000*/ 	.byte	0x04, 0x37
        /*0002*/ 	.short	(.L_178 - .L_177)
.L_177:
        /*0004*/ 	.word	0x00000082


	//----- nvinfo : EIATTR_KPARAM_INFO
	.align		4
.L_178:
        /*0008*/ 	.byte	0x04, 0x17
        /*000a*/ 	.short	(.L_180 - .L_179)
.L_179:
        /*000c*/ 	.word	0x00000000
        /*0010*/ 	.short	0x0009
        /*0012*/ 	.short	0x0038
        /*0014*/ 	.byte	0x00, 0xf0, 0x21, 0x00


	//----- nvinfo : EIATTR_KPARAM_INFO
	.align		4
.L_180:
        /*0018*/ 	.byte	0x04, 0x17
        /*001a*/ 	.short	(.L_182 - .L_181)
.L_181:
        /*001c*/ 	.word	0x00000000
        /*0020*/ 	.short	0x0008
        /*0022*/ 	.short	0x0034
        /*0024*/ 	.byte	0x00, 0xf0, 0x11, 0x00


	//----- nvinfo : EIATTR_KPARAM_INFO
	.align		4
.L_182:
        /*0028*/ 	.byte	0x04, 0x17
        /*002a*/ 	.short	(.L_184 - .L_183)
.L_183:
        /*002c*/ 	.word	0x00000000
        /*0030*/ 	.short	0x0007
        /*0032*/ 	.short	0x0030
        /*0034*/ 	.byte	0x00, 0xf0, 0x11, 0x00


	//----- nvinfo : EIATTR_KPARAM_INFO
	.align		4
.L_184:
        /*0038*/ 	.byte	0x04, 0x17
        /*003a*/ 	.short	(.L_186 - .L_185)
.L_185:
        /*003c*/ 	.word	0x00000000
        /*0040*/ 	.short	0x0006
        /*0042*/ 	.short	0x002c
        /*0044*/ 	.byte	0x00, 0xf0, 0x11, 0x00


	//----- nvinfo : EIATTR_KPARAM_INFO
	.align		4
.L_186:
        /*0048*/ 	.byte	0x04, 0x17
        /*004a*/ 	.short	(.L_188 - .L_187)
.L_187:
        /*004c*/ 	.word	0x00000000
        /*0050*/ 	.short	0x0005
        /*0052*/ 	.short	0x0028
        /*0054*/ 	.byte	0x00, 0xf0, 0x11, 0x00


	//----- nvinfo : EIATTR_KPARAM_INFO
	.align		4
.L_188:
        /*0058*/ 	.byte	0x04, 0x17
        /*005a*/ 	.short	(.L_190 - .L_189)
.L_189:
        /*005c*/ 	.word	0x00000000
        /*0060*/ 	.short	0x0004
        /*0062*/ 	.short	0x0020
        /*0064*/ 	.byte	0x00, 0xf5, 0x21, 0x00


	//----- nvinfo : EIATTR_KPARAM_INFO
	.align		4
.L_190:
        /*0068*/ 	.byte	0x04, 0x17
        /*006a*/ 	.short	(.L_192 - .L_191)
.L_191:
        /*006c*/ 	.word	0x00000000
        /*0070*/ 	.short	0x0003
        /*0072*/ 	.short	0x0018
        /*0074*/ 	.byte	0x00, 0xf5, 0x21, 0x00


	//----- nvinfo : EIATTR_KPARAM_INFO
	.align		4
.L_192:
        /*0078*/ 	.byte	0x04, 0x17
        /*007a*/ 	.short	(.L_194 - .L_193)
.L_193:
        /*007c*/ 	.word	0x00000000
        /*0080*/ 	.short	0x0002
        /*0082*/ 	.short	0x0010
        /*0084*/ 	.byte	0x00, 0xf5, 0x21, 0x00


	//----- nvinfo : EIATTR_KPARAM_INFO
	.align		4
.L_194:
        /*0088*/ 	.byte	0x04, 0x17
        /*008a*/ 	.short	(.L_196 - .L_195)
.L_195:
        /*008c*/ 	.word	0x00000000
        /*0090*/ 	.short	0x0001
        /*0092*/ 	.short	0x0008
        /*0094*/ 	.byte	0x00, 0xf5, 0x21, 0x00


	//----- nvinfo : EIATTR_KPARAM_INFO
	.align		4
.L_196:
        /*0098*/ 	.byte	0x04, 0x17
        /*009a*/ 	.short	(.L_198 - .L_197)
.L_197:
        /*009c*/ 	.word	0x00000000
        /*00a0*/ 	.short	0x0000
        /*00a2*/ 	.short	0x0000
        /*00a4*/ 	.byte	0x00, 0xf5, 0x21, 0x00


	//----- nvinfo : EIATTR_SPARSE_MMA_MASK
	.align		4
.L_198:
        /*00a8*/ 	.byte	0x03, 0x50
        /*00aa*/ 	.short	0x0000


	//----- nvinfo : EIATTR_MAXREG_COUNT
	.align		4
        /*00ac*/ 	.byte	0x03, 0x1b
        /*00ae*/ 	.short	0x00ff


	//----- nvinfo : EIATTR_MERCURY_ISA_VERSION
	.align		4
        /*00b0*/ 	.byte	0x03, 0x5f
        /*00b2*/ 	.short	0x0101


	//----- nvinfo : EIATTR_VRC_CTA_INIT_COUNT
	.align		4
        /*00b4*/ 	.byte	0x02, 0x4a
	.zero		1
	.zero		1


	//----- nvinfo : EIATTR_EXIT_INSTR_OFFSETS
	.align		4
        /*00b8*/ 	.byte	0x04, 0x1c
        /*00ba*/ 	.short	(.L_200 - .L_199)


	//   ....[0]....
.L_199:
        /*00bc*/ 	.word	0x00000090


	//   ....[1]....
        /*00c0*/ 	.word	0x00002ea0


	//   ....[2]....
        /*00c4*/ 	.word	0x00002ec0


	//   ....[3]....
        /*00c8*/ 	.word	0x000052f0


	//----- nvinfo : EIATTR_CRS_STACK_SIZE
	.align		4
.L_200:
        /*00cc*/ 	.byte	0x04, 0x1e
        /*00ce*/ 	.short	(.L_202 - .L_201)
.L_201:
        /*00d0*/ 	.word	0x00000000


	//----- nvinfo : EIATTR_CBANK_PARAM_SIZE
	.align		4
.L_202:
        /*00d4*/ 	.byte	0x03, 0x19
        /*00d6*/ 	.short	0x0040


	//----- nvinfo : EIATTR_PARAM_CBANK
	.align		4
        /*00d8*/ 	.byte	0x04, 0x0a
        /*00da*/ 	.short	(.L_204 - .L_203)
	.align		4
.L_203:
        /*00dc*/ 	.word	index@(.nv.constant0._Z25generate_gbm_paths_kernelPKfS0_S0_S0_Pfiiify)
        /*00e0*/ 	.short	0x0380
        /*00e2*/ 	.short	0x0040


	//----- nvinfo : EIATTR_SW_WAR
	.align		4
.L_204:
        /*00e4*/ 	.byte	0x04, 0x36
        /*00e6*/ 	.short	(.L_206 - .L_205)
.L_205:
        /*00e8*/ 	.word	0x00000008
.L_206:


//--------------------- .nv.callgraph             --------------------------
	.section	.nv.callgraph,"",@"SHT_CUDA_CALLGRAPH"
	.align	4
	.sectionentsize	8
	.align		4
        /*0000*/ 	.word	0x00000000
	.align		4
        /*0004*/ 	.word	0xffffffff
	.align		4
        /*0008*/ 	.word	0x00000000
	.align		4
        /*000c*/ 	.word	0xfffffffe
	.align		4
        /*0010*/ 	.word	0x00000000
	.align		4
        /*0014*/ 	.word	0xfffffffd
	.align		4
        /*0018*/ 	.word	0x00000000
	.align		4
        /*001c*/ 	.word	0xfffffffc


//--------------------- .nv.constant4             --------------------------
	.section	.nv.constant4,"a",@progbits
	.align	8
	.align		8
.nv.constant4:
        /*0000*/ 	.dword	precalc_xorwow_matrix
	.align		8
        /*0008*/ 	.dword	precalc_xorwow_offset_matrix
	.align		8
        /*0010*/ 	.dword	mrg32k3aM1
	.align		8
        /*0018*/ 	.dword	mrg32k3aM2
	.align		8
        /*0020*/ 	.dword	mrg32k3aM1SubSeq
	.align		8
        /*0028*/ 	.dword	mrg32k3aM2SubSeq
	.align		8
        /*0030*/ 	.dword	mrg32k3aM1Seq
	.align		8
        /*0038*/ 	.dword	mrg32k3aM2Seq


//--------------------- .nv.constant3             --------------------------
	.section	.nv.constant3,"a",@progbits
	.align	8
.nv.constant3:
	.type		__cr_lgamma_table,@object
	.size		__cr_lgamma_table,(.L_8 - __cr_lgamma_table)
__cr_lgamma_table:
        /*0000*/ 	.byte	0x00, 0x00, 0x00, 0x00, 0x00, 0x00, 0x00, 0x00, 0x00, 0x00, 0x00, 0x00, 0x00, 0x00, 0x00, 0x00
        /*0010*/ 	.byte	0xef, 0x39, 0xfa, 0xfe, 0x42, 0x2e, 0xe6, 0x3f, 0x02, 0x20, 0x2a, 0xfa, 0x0b, 0xab, 0xfc, 0x3f
        /*0020*/ 	.byte	0xf9, 0x2c, 0x92, 0x7c, 0xa7, 0x6c, 0x09, 0x40, 0xc9, 0x79, 0x44, 0x3c, 0x64, 0x26, 0x13, 0x40
        /*0030*/ 	.byte	0xca, 0x01, 0xcf, 0x3a, 0x27, 0x51, 0x1a, 0x40, 0x30, 0xcc, 0x2d, 0xf3, 0xe1, 0x0c, 0x21, 0x40
        /*0040*/ 	.byte	0x0d, 0xb7, 0xfc, 0x82, 0x8e, 0x35, 0x25, 0x40
.L_8:


//--------------------- .text._Z36calculate_performance_metrics_kernelPKfPfS1_S1_if --------------------------
	.section	.text._Z36calculate_performance_metrics_kernelPKfPfS1_S1_if,"ax",@progbits
	.align	128
        .global         _Z36calculate_performance_metrics_kernelPKfPfS1_S1_if
        .type           _Z36calculate_performance_metrics_kernelPKfPfS1_S1_if,@function
        .size           _Z36calculate_performance_metrics_kernelPKfPfS1_S1_if,(.L_x_257 - _Z36calculate_performance_metrics_kernelPKfPfS1_S1_if)
        .other          _Z36calculate_performance_metrics_kernelPKfPfS1_S1_if,@"STO_CUDA_ENTRY STV_DEFAULT"
_Z36calculate_performance_metrics_kernelPKfPfS1_S1_if:
.text._Z36calculate_performance_metrics_kernelPKfPfS1_S1_if:
[----:B------:R-:W-:Y:S01]  /*0000*/  LDC R1, c[0x0][0x37c] ;  /* 0x0000df00ff017b82 */ /* 0x000fe20000000800 */
[----:B------:R-:W0:Y:S07]  /*0010*/  S2R R13, SR_TID.X ;  /* 0x00000000000d7919 */ /* 0x000e2e0000002100 */
[----:B------:R-:W0:Y:S01]  /*0020*/  S2UR UR4, SR_CTAID.X ;  /* 0x00000000000479c3 */ /* 0x000e220000002500 */
[----:B------:R-:W1:Y:S01]  /*0030*/  LDCU UR5, c[0x0][0x3a0] ;  /* 0x00007400ff0577ac */ /* 0x000e620008000800 */
[----:B------:R-:W-:Y:S01]  /*0040*/  CS2R R4, SRZ ;  /* 0x0000000000047805 */ /* 0x000fe2000001ff00 */
[----:B------:R-:W2:Y:S05]  /*0050*/  LDCU.64 UR10, c[0x0][0x358] ;  /* 0x00006b00ff0a77ac */ /* 0x000eaa0008000a00 */
[----:B------:R-:W0:Y:S02]  /*0060*/  LDC R0, c[0x0][0x360] ;  /* 0x0000d800ff007b82 */ /* 0x000e240000000800 */
[----:B0-----:R-:W-:-:S05]  /*0070*/  IMAD R8, R0, UR4, R13 ;  /* 0x0000000400087c24 */ /* 0x001fca000f8e020d */
[----:B-1----:R-:W-:-:S13]  /*0080*/  ISETP.GE.AND P0, PT, R8, UR5, PT ;  /* 0x0000000508007c0c */ /* 0x002fda000bf06270 */
[----:B------:R-:W0:Y:S02]  /*0090*/  @!P0 LDC.64 R2, c[0x0][0x380] ;  /* 0x0000e000ff028b82 */ /* 0x000e240000000a00 */
[----:B0-----:R-:W-:-:S05]  /*00a0*/  @!P0 IMAD.WIDE R2, R8, 0x4, R2 ;  /* 0x0000000408028825 */ /* 0x001fca00078e0202 */
[----:B--2---:R0:W2:Y:S01]  /*00b0*/  @!P0 LDG.E.CONSTANT R4, desc[UR10][R2.64] ;  /* 0x0000000a02048981 */ /* 0x0040a2000c1e9900 */
[----:B------:R-:W1:Y:S01]  /*00c0*/  S2UR UR7, SR_CgaCtaId ;  /* 0x00000000000779c3 */ /* 0x000e620000008800 */
[----:B------:R-:W-:Y:S01]  /*00d0*/  UMOV UR4, 0x400 ;  /* 0x0000040000047882 */ /* 0x000fe20000000000 */
[----:B------:R-:W-:Y:S01]  /*00e0*/  HFMA2 R6, -RZ, RZ, 0, 0 ;  /* 0x00000000ff067431 */ /* 0x000fe200000001ff */
[----:B------:R-:W-:Y:S02]  /*00f0*/  UIADD3 UR5, UPT, UPT, UR4, 0x400, URZ ;  /* 0x0000040004057890 */ /* 0x000fe4000fffe0ff */
[----:B------:R-:W-:Y:S02]  /*0100*/  UIADD3 UR6, UPT, UPT, UR4, 0x800, URZ ;  /* 0x0000080004067890 */ /* 0x000fe4000fffe0ff */
[----:B-1----:R-:W-:Y:S02]  /*0110*/  ULEA UR4, UR7, UR4, 0x18 ;  /* 0x0000000407047291 */ /* 0x002fe4000f8ec0ff */
[----:B------:R-:W-:-:S02]  /*0120*/  ULEA UR5, UR7, UR5, 0x18 ;  /* 0x0000000507057291 */ /* 0x000fc4000f8ec0ff */
[----:B------:R-:W-:Y:S02]  /*0130*/  ULEA UR6, UR7, UR6, 0x18 ;  /* 0x0000000607067291 */ /* 0x000fe4000f8ec0ff */
[C---:B0-----:R-:W-:Y:S02]  /*0140*/  LEA R3, R13.reuse, UR4, 0x2 ;  /* 0x000000040d037c11 */ /* 0x041fe4000f8e10ff */
[C---:B------:R-:W-:Y:S02]  /*0150*/  LEA R2, R13.reuse, UR5, 0x2 ;  /* 0x000000050d027c11 */ /* 0x040fe4000f8e10ff */
[----:B------:R-:W-:Y:S01]  /*0160*/  LEA R7, R13, UR6, 0x2 ;  /* 0x000000060d077c11 */ /* 0x000fe2000f8e10ff */
[C---:B--2---:R-:W-:Y:S01]  /*0170*/  @!P0 FMUL R5, R4.reuse, R4 ;  /* 0x0000000404058220 */ /* 0x044fe20000400000 */
[----:B------:R-:W-:Y:S01]  /*0180*/  @!P0 FSETP.GEU.AND P1, PT, R4, RZ, PT ;  /* 0x000000ff0400820b */ /* 0x000fe20003f2e000 */
[----:B------:R0:W-:Y:S03]  /*0190*/  STS [R3], R4 ;  /* 0x0000000403007388 */ /* 0x0001e60000000800 */
[----:B------:R-:W-:Y:S01]  /*01a0*/  @!P0 FSEL R6, R5, RZ, !P1 ;  /* 0x000000ff05068208 */ /* 0x000fe20004800000 */
[----:B------:R0:W-:Y:S01]  /*01b0*/  STS [R2], R5 ;  /* 0x0000000502007388 */ /* 0x0001e20000000800 */
[----:B------:R-:W-:-:S03]  /*01c0*/  ISETP.GE.U32.AND P0, PT, R0, 0x2, PT ;  /* 0x000000020000780c */ /* 0x000fc60003f06070 */
[----:B------:R0:W-:Y:S01]  /*01d0*/  STS [R7], R6 ;  /* 0x0000000607007388 */ /* 0x0001e20000000800 */
[----:B------:R-:W-:Y:S09]  /*01e0*/  BAR.SYNC.DEFER_BLOCKING 0x0 ;  /* 0x0000000000007b1d */ /* 0x000ff20000010000 */
[----:B0-----:R-:W-:Y:S05]  /*01f0*/  @!P0 BRA `(.L_x_0) ;  /* 0x0000000000608947 */ /* 0x001fea0003800000 */
.L_x_3:
[----:B------:R-:W-:Y:S01]  /*0200*/  SHF.R.U32.HI R12, RZ, 0x1, R0 ;  /* 0x00000001ff0c7819 */ /* 0x000fe20000011600 */
[----:B------:R-:W-:Y:S03]  /*0210*/  BSSY.RECONVERGENT B0, `(.L_x_1) ;  /* 0x0000012000007945 */ /* 0x000fe60003800200 */
[----:B------:R-:W-:-:S13]  /*0220*/  ISETP.GE.U32.AND P0, PT, R13, R12, PT ;  /* 0x0000000c0d00720c */ /* 0x000fda0003f06070 */
[----:B0-----:R-:W-:Y:S05]  /*0230*/  @P0 BRA `(.L_x_2) ;  /* 0x00000000003c0947 */ /* 0x001fea0003800000 */
[----:B------:R-:W-:Y:S01]  /*0240*/  IMAD R4, R12, 0x4, R3 ;  /* 0x000000040c047824 */ /* 0x000fe200078e0203 */
[----:B------:R-:W-:Y:S05]  /*0250*/  LDS R5, [R3] ;  /* 0x0000000003057984 */ /* 0x000fea0000000800 */
[----:B------:R-:W0:Y:S02]  /*0260*/  LDS R4, [R4] ;  /* 0x0000000004047984 */ /* 0x000e240000000800 */
[----:B0-----:R-:W-:Y:S01]  /*0270*/  FADD R6, R4, R5 ;  /* 0x0000000504067221 */ /* 0x001fe20000000000 */
[----:B------:R-:W-:-:S04]  /*0280*/  LEA R5, R12, R2, 0x2 ;  /* 0x000000020c057211 */ /* 0x000fc800078e10ff */
[----:B------:R-:W-:Y:S04]  /*0290*/  STS [R3], R6 ;  /* 0x0000000603007388 */ /* 0x000fe80000000800 */
[----:B------:R-:W-:Y:S04]  /*02a0*/  LDS R5, [R5] ;  /* 0x0000000005057984 */ /* 0x000fe80000000800 */
[----:B------:R-:W0:Y:S02]  /*02b0*/  LDS R10, [R2] ;  /* 0x00000000020a7984 */ /* 0x000e240000000800 */
[----:B0-----:R-:W-:Y:S01]  /*02c0*/  FADD R9, R5, R10 ;  /* 0x0000000a05097221 */ /* 0x001fe20000000000 */
[----:B------:R-:W-:-:S04]  /*02d0*/  IMAD R10, R12, 0x4, R7 ;  /* 0x000000040c0a7824 */ /* 0x000fc800078e0207 */
[----:B------:R-:W-:Y:S04]  /*02e0*/  STS [R2], R9 ;  /* 0x0000000902007388 */ /* 0x000fe80000000800 */
[----:B------:R-:W-:Y:S04]  /*02f0*/  LDS R10, [R10] ;  /* 0x000000000a0a7984 */ /* 0x000fe80000000800 */
[----:B------:R-:W0:Y:S02]  /*0300*/  LDS R11, [R7] ;  /* 0x00000000070b7984 */ /* 0x000e240000000800 */
[----:B0-----:R-:W-:-:S05]  /*0310*/  FADD R4, R10, R11 ;  /* 0x0000000b0a047221 */ /* 0x001fca0000000000 */
[----:B------:R0:W-:Y:S02]  /*0320*/  STS [R7], R4 ;  /* 0x0000000407007388 */ /* 0x0001e40000000800 */
.L_x_2:
[----:B------:R-:W-:Y:S05]  /*0330*/  BSYNC.RECONVERGENT B0 ;  /* 0x0000000000007941 */ /* 0x000fea0003800200 */
.L_x_1:
[----:B------:R-:W-:Y:S01]  /*0340*/  BAR.SYNC.DEFER_BLOCKING 0x0 ;  /* 0x0000000000007b1d */ /* 0x000fe20000010000 */
[----:B------:R-:W-:Y:S02]  /*0350*/  ISETP.GT.U32.AND P0, PT, R0, 0x3, PT ;  /* 0x000000030000780c */ /* 0x000fe40003f04070 */
[----:B------:R-:W-:-:S11]  /*0360*/  MOV R0, R12 ;  /* 0x0000000c00007202 */ /* 0x000fd60000000f00 */
[----:B------:R-:W-:Y:S05]  /*0370*/  @P0 BRA `(.L_x_3) ;  /* 0xfffffffc00a00947 */ /* 0x000fea000383ffff */
.L_x_0:
[----:B------:R-:W-:Y:S01]  /*0380*/  ISETP.NE.AND P0, PT, R13, RZ, PT ;  /* 0x000000ff0d00720c */ /* 0x000fe20003f05270 */
[----:B------:R-:W-:-:S12]  /*0390*/  BSSY.RECONVERGENT B0, `(.L_x_4) ;  /* 0x0000075000007945 */ /* 0x000fd80003800200 */
[----:B------:R-:W-:Y:S05]  /*03a0*/  @P0 BRA `(.L_x_5) ;  /* 0x0000000400cc0947 */ /* 0x000fea0003800000 */
[----:B------:R-:W1:Y:S01]  /*03b0*/  S2UR UR5, SR_CgaCtaId ;  /* 0x00000000000579c3 */ /* 0x000e620000008800 */
[----:B------:R-:W-:Y:S02]  /*03c0*/  UMOV UR4, 0x400 ;  /* 0x0000040000047882 */ /* 0x000fe40000000000 */
[----:B-1----:R-:W-:Y:S01]  /*03d0*/  ULEA UR4, UR5, UR4, 0x18 ;  /* 0x0000000405047291 */ /* 0x002fe2000f8ec0ff */
[----:B------:R-:W1:Y:S08]  /*03e0*/  LDCU UR5, c[0x0][0x3a0] ;  /* 0x00007400ff0577ac */ /* 0x000e700008000800 */
[----:B------:R-:W2:Y:S01]  /*03f0*/  LDS R0, [UR4] ;  /* 0x00000004ff007984 */ /* 0x000ea20008000800 */
[----:B-1----:R-:W-:-:S04]  /*0400*/  I2FP.F32.S32 R2, UR5 ;  /* 0x0000000500027c45 */ /* 0x002fc80008201400 */
[----:B------:R-:W0:Y:S02]  /*0410*/  MUFU.RCP R3, R2 ;  /* 0x0000000200037308 */ /* 0x000e240000001000 */
[----:B0-----:R-:W-:-:S04]  /*0420*/  FFMA R4, -R2, R3, 1 ;  /* 0x3f80000002047423 */ /* 0x001fc80000000103 */
[----:B------:R-:W-:Y:S02]  /*0430*/  FFMA R3, R3, R4, R3 ;  /* 0x0000000403037223 */ /* 0x000fe40000000003 */
[----:B--2---:R-:W0:Y:S02]  /*0440*/  FCHK P0, R0, R2 ;  /* 0x0000000200007302 */ /* 0x004e240000000000 */
[----:B------:R-:W-:-:S04]  /*0450*/  FFMA R4, R0, R3, RZ ;  /* 0x0000000300047223 */ /* 0x000fc800000000ff */
[----:B------:R-:W-:-:S04]  /*0460*/  FFMA R7, -R2, R4, R0 ;  /* 0x0000000402077223 */ /* 0x000fc80000000100 */
[----:B------:R-:W-:Y:S01]  /*0470*/  FFMA R7, R3, R7, R4 ;  /* 0x0000000703077223 */ /* 0x000fe20000000004 */
[----:B0-----:R-:W-:Y:S06]  /*0480*/  @!P0 BRA `(.L_x_6) ;  /* 0x0000000000108947 */ /* 0x001fec0003800000 */
[----:B------:R-:W-:Y:S01]  /*0490*/  IMAD.MOV.U32 R13, RZ, RZ, R2 ;  /* 0x000000ffff0d7224 */ /* 0x000fe200078e0002 */
[----:B------:R-:W-:-:S07]  /*04a0*/  MOV R4, 0x4c0 ;  /* 0x000004c000047802 */ /* 0x000fce0000000f00 */
[----:B------:R-:W-:Y:S05]  /*04b0*/  CALL.REL.NOINC `($__internal_1_$__cuda_sm3x_div_rn_noftz_f32_slowpath) ;  /* 0x0000001c00207944 */ /* 0x000fea0003c00000 */
[----:B------:R-:W-:-:S07]  /*04c0*/  MOV R7, R0 ;  /* 0x0000000000077202 */ /* 0x000fce0000000f00 */
.L_x_6:
[----:B------:R-:W0:Y:S01]  /*04d0*/  S2UR UR5, SR_CgaCtaId ;  /* 0x00000000000579c3 */ /* 0x000e220000008800 */
[----:B------:R-:W-:Y:S01]  /*04e0*/  UMOV UR4, 0x400 ;  /* 0x0000040000047882 */ /* 0x000fe20000000000 */
[----:B------:R-:W1:Y:S02]  /*04f0*/  MUFU.RCP R5, R2 ;  /* 0x0000000200057308 */ /* 0x000e640000001000 */
[----:B-1----:R-:W-:-:S04]  /*0500*/  FFMA R0, -R2, R5, 1 ;  /* 0x3f80000002007423 */ /* 0x002fc80000000105 */
[----:B------:R-:W-:Y:S01]  /*0510*/  FFMA R0, R5, R0, R5 ;  /* 0x0000000005007223 */ /* 0x000fe20000000005 */
[----:B0-----:R-:W-:-:S09]  /*0520*/  ULEA UR4, UR5, UR4, 0x18 ;  /* 0x0000000405047291 */ /* 0x001fd2000f8ec0ff */
[----:B------:R-:W0:Y:S02]  /*0530*/  LDS R3, [UR4+0x400] ;  /* 0x00040004ff037984 */ /* 0x000e240008000800 */
[----:B0-----:R-:W0:Y:S01]  /*0540*/  FCHK P0, R3, R2 ;  /* 0x0000000203007302 */ /* 0x001e220000000000 */
[----:B------:R-:W-:-:S04]  /*0550*/  FFMA R5, R0, R3, RZ ;  /* 0x0000000300057223 */ /* 0x000fc800000000ff */
[----:B------:R-:W-:-:S04]  /*0560*/  FFMA R4, -R2, R5, R3 ;  /* 0x0000000502047223 */ /* 0x000fc80000000103 */
[----:B------:R-:W-:Y:S01]  /*0570*/  FFMA R0, R0, R4, R5 ;  /* 0x0000000400007223 */ /* 0x000fe20000000005 */
[----:B0-----:R-:W-:Y:S06]  /*0580*/  @!P0 BRA `(.L_x_7) ;  /* 0x0000000000108947 */ /* 0x001fec0003800000 */
[----:B------:R-:W-:Y:S01]  /*0590*/  IMAD.MOV.U32 R0, RZ, RZ, R3 ;  /* 0x000000ffff007224 */ /* 0x000fe200078e0003 */
[----:B------:R-:W-:Y:S02]  /*05a0*/  MOV R13, R2 ;  /* 0x00000002000d7202 */ /* 0x000fe40000000f00 */
[----:B------:R-:W-:-:S07]  /*05b0*/  MOV R4, 0x5d0 ;  /* 0x000005d000047802 */ /* 0x000fce0000000f00 */
[----:B------:R-:W-:Y:S05]  /*05c0*/  CALL.REL.NOINC `($__internal_1_$__cuda_sm3x_div_rn_noftz_f32_slowpath) ;  /* 0x0000001800dc7944 */ /* 0x000fea0003c00000 */
.L_x_7:
[----:B------:R-:W-:Y:S01]  /*05d0*/  FFMA R3, -R7, R7, R0 ;  /* 0x0000000707037223 */ /* 0x000fe20000000100 */
[----:B------:R-:W-:Y:S03]  /*05e0*/  BSSY.RECONVERGENT B1, `(.L_x_8) ;  /* 0x000000e000017945 */ /* 0x000fe60003800200 */
[----:B------:R-:W-:Y:S01]  /*05f0*/  VIADD R4, R3, 0xf3000000 ;  /* 0xf300000003047836 */ /* 0x000fe20000000000 */
[----:B------:R0:W1:Y:S04]  /*0600*/  MUFU.RSQ R0, R3 ;  /* 0x0000000300007308 */ /* 0x0000680000001400 */
[----:B------:R-:W-:-:S13]  /*0610*/  ISETP.GT.U32.AND P0, PT, R4, 0x727fffff, PT ;  /* 0x727fffff0400780c */ /* 0x000fda0003f04070 */
[----:B01----:R-:W-:Y:S05]  /*0620*/  @!P0 BRA `(.L_x_9) ;  /* 0x0000000000148947 */ /* 0x003fea0003800000 */
[----:B------:R-:W-:Y:S02]  /*0630*/  MOV R0, R3 ;  /* 0x0000000300007202 */ /* 0x000fe40000000f00 */
[----:B------:R-:W-:-:S07]  /*0640*/  MOV R12, 0x660 ;  /* 0x00000660000c7802 */ /* 0x000fce0000000f00 */
[----:B------:R-:W-:Y:S05]  /*0650*/  CALL.REL.NOINC `($__internal_0_$__cuda_sm20_sqrt_rn_f32_slowpath) ;  /* 0x0000001800607944 */ /* 0x000fea0003c00000 */
[----:B------:R-:W-:Y:S01]  /*0660*/  IMAD.MOV.U32 R6, RZ, RZ, R3 ;  /* 0x000000ffff067224 */ /* 0x000fe200078e0003 */
[----:B------:R-:W-:Y:S06]  /*0670*/  BRA `(.L_x_10) ;  /* 0x0000000000107947 */ /* 0x000fec0003800000 */
.L_x_9:
[----:B------:R-:W-:Y:S01]  /*0680*/  FMUL.FTZ R6, R3, R0 ;  /* 0x0000000003067220 */ /* 0x000fe20000410000 */
[----:B------:R-:W-:-:S03]  /*0690*/  FMUL.FTZ R0, R0, 0.5 ;  /* 0x3f00000000007820 */ /* 0x000fc60000410000 */
[----:B------:R-:W-:-:S04]  /*06a0*/  FFMA R3, -R6, R6, R3 ;  /* 0x0000000606037223 */ /* 0x000fc80000000103 */
[----:B------:R-:W-:-:S07]  /*06b0*/  FFMA R6, R3, R0, R6 ;  /* 0x0000000003067223 */ /* 0x000fce0000000006 */
.L_x_10:
[----:B------:R-:W-:Y:S05]  /*06c0*/  BSYNC.RECONVERGENT B1 ;  /* 0x0000000000017941 */ /* 0x000fea0003800200 */
.L_x_8:
        /* <DEDUP_REMOVED lines=12> */
[----:B------:R-:W-:Y:S01]  /*0790*/  MOV R0, R3 ;  /* 0x0000000300007202 */ /* 0x000fe20000000f00 */
[----:B------:R-:W-:Y:S01]  /*07a0*/  IMAD.MOV.U32 R13, RZ, RZ, R2 ;  /* 0x000000ffff0d7224 */ /* 0x000fe200078e0002 */
[----:B------:R-:W-:-:S07]  /*07b0*/  MOV R4, 0x7d0 ;  /* 0x000007d000047802 */ /* 0x000fce0000000f00 */
[----:B------:R-:W-:Y:S05]  /*07c0*/  CALL.REL.NOINC `($__internal_1_$__cuda_sm3x_div_rn_noftz_f32_slowpath) ;  /* 0x00000018005c7944 */ /* 0x000fea0003c00000 */
.L_x_11:
[----:B------:R-:W-:Y:S01]  /*07d0*/  IADD3 R2, PT, PT, R0, -0xd000000, RZ ;  /* 0xf300000000027810 */ /* 0x000fe20007ffe0ff */
[----:B------:R0:W1:Y:S01]  /*07e0*/  MUFU.RSQ R5, R0 ;  /* 0x0000000000057308 */ /* 0x0000620000001400 */
[----:B------:R-:W-:Y:S02]  /*07f0*/  BSSY.RECONVERGENT B1, `(.L_x_12) ;  /* 0x000000b000017945 */ /* 0x000fe40003800200 */
[----:B------:R-:W-:-:S13]  /*0800*/  ISETP.GT.U32.AND P0, PT, R2, 0x727fffff, PT ;  /* 0x727fffff0200780c */ /* 0x000fda0003f04070 */
[----:B0-----:R-:W-:Y:S05]  /*0810*/  @!P0 BRA `(.L_x_13) ;  /* 0x0000000000108947 */ /* 0x001fea0003800000 */
[----:B------:R-:W-:-:S07]  /*0820*/  MOV R12, 0x840 ;  /* 0x00000840000c7802 */ /* 0x000fce0000000f00 */
[----:B-1----:R-:W-:Y:S05]  /*0830*/  CALL.REL.NOINC `($__internal_0_$__cuda_sm20_sqrt_rn_f32_slowpath) ;  /* 0x0000001400e87944 */ /* 0x002fea0003c00000 */
[----:B------:R-:W-:Y:S01]  /*0840*/  IMAD.MOV.U32 R2, RZ, RZ, R3 ;  /* 0x000000ffff027224 */ /* 0x000fe200078e0003 */
[----:B------:R-:W-:Y:S06]  /*0850*/  BRA `(.L_x_14) ;  /* 0x0000000000107947 */ /* 0x000fec0003800000 */
.L_x_13:
[C---:B-1----:R-:W-:Y:S01]  /*0860*/  FMUL.FTZ R3, R5.reuse, R0 ;  /* 0x0000000005037220 */ /* 0x042fe20000410000 */
[----:B------:R-:W-:-:S03]  /*0870*/  FMUL.FTZ R2, R5, 0.5 ;  /* 0x3f00000005027820 */ /* 0x000fc60000410000 */
[----:B------:R-:W-:-:S04]  /*0880*/  FFMA R0, -R3, R3, R0 ;  /* 0x0000000303007223 */ /* 0x000fc80000000100 */
[----:B------:R-:W-:-:S07]  /*0890*/  FFMA R2, R0, R2, R3 ;  /* 0x0000000200027223 */ /* 0x000fce0000000003 */
.L_x_14:
[----:B------:R-:W-:Y:S05]  /*08a0*/  BSYNC.RECONVERGENT B1 ;  /* 0x0000000000017941 */ /* 0x000fea0003800200 */
.L_x_12:
[----:B------:R-:W0:Y:S01]  /*08b0*/  LDCU UR4, c[0x0][0x3a4] ;  /* 0x00007480ff0477ac */ /* 0x000e220008000800 */
[----:B------:R-:W1:Y:S01]  /*08c0*/  MUFU.RCP R3, R6 ;  /* 0x0000000600037308 */ /* 0x000e620000001000 */
[----:B------:R-:W-:Y:S01]  /*08d0*/  BSSY.RECONVERGENT B1, `(.L_x_15) ;  /* 0x000000d000017945 */ /* 0x000fe20003800200 */
[----:B0-----:R-:W-:Y:S01]  /*08e0*/  FADD R7, R7, -UR4 ;  /* 0x8000000407077e21 */ /* 0x001fe20008000000 */
[----:B-1----:R-:W-:-:S05]  /*08f0*/  FFMA R0, R3, -R6, 1 ;  /* 0x3f80000003007423 */ /* 0x002fca0000000806 */
[----:B------:R-:W0:Y:S01]  /*0900*/  FCHK P0, R7, R6 ;  /* 0x0000000607007302 */ /* 0x000e220000000000 */
[----:B------:R-:W-:-:S04]  /*0910*/  FFMA R0, R3, R0, R3 ;  /* 0x0000000003007223 */ /* 0x000fc80000000003 */
[----:B------:R-:W-:-:S04]  /*0920*/  FFMA R3, R7, R0, RZ ;  /* 0x0000000007037223 */ /* 0x000fc800000000ff */
[----:B------:R-:W-:-:S04]  /*0930*/  FFMA R4, R3, -R6, R7 ;  /* 0x8000000603047223 */ /* 0x000fc80000000007 */
[----:B------:R-:W-:Y:S01]  /*0940*/  FFMA R0, R0, R4, R3 ;  /* 0x0000000400007223 */ /* 0x000fe20000000003 */
[----:B0-----:R-:W-:Y:S06]  /*0950*/  @!P0 BRA `(.L_x_16) ;  /* 0x0000000000108947 */ /* 0x001fec0003800000 */
[----:B------:R-:W-:Y:S01]  /*0960*/  MOV R13, R6 ;  /* 0x00000006000d7202 */ /* 0x000fe20000000f00 */
[----:B------:R-:W-:Y:S01]  /*0970*/  IMAD.MOV.U32 R0, RZ, RZ, R7 ;  /* 0x000000ffff007224 */ /* 0x000fe200078e0007 */
[----:B------:R-:W-:-:S07]  /*0980*/  MOV R4, 0x9a0 ;  /* 0x000009a000047802 */ /* 0x000fce0000000f00 */
[----:B------:R-:W-:Y:S05]  /*0990*/  CALL.REL.NOINC `($__internal_1_$__cuda_sm3x_div_rn_noftz_f32_slowpath) ;  /* 0x0000001400e87944 */ /* 0x000fea0003c00000 */
.L_x_16:
[----:B------:R-:W-:Y:S05]  /*09a0*/  BSYNC.RECONVERGENT B1 ;  /* 0x0000000000017941 */ /* 0x000fea0003800200 */
.L_x_15:
[----:B------:R-:W0:Y:S01]  /*09b0*/  MUFU.RCP R3, R2 ;  /* 0x0000000200037308 */ /* 0x000e220000001000 */
[----:B------:R-:W1:Y:S07]  /*09c0*/  LDC.64 R4, c[0x0][0x388] ;  /* 0x0000e200ff047b82 */ /* 0x000e6e0000000a00 */
[----:B------:R-:W2:Y:S01]  /*09d0*/  FCHK P0, R7, R2 ;  /* 0x0000000207007302 */ /* 0x000ea20000000000 */
[----:B0-----:R-:W-:-:S04]  /*09e0*/  FFMA R6, R3, -R2, 1 ;  /* 0x3f80000003067423 */ /* 0x001fc80000000802 */
[----:B------:R-:W-:-:S04]  /*09f0*/  FFMA R6, R3, R6, R3 ;  /* 0x0000000603067223 */ /* 0x000fc80000000003 */
[----:B------:R-:W-:Y:S01]  /*0a00*/  FFMA R3, R7, R6, RZ ;  /* 0x0000000607037223 */ /* 0x000fe200000000ff */
[----:B-1----:R0:W-:Y:S01]  /*0a10*/  REDG.E.ADD.F32.FTZ.RN.STRONG.GPU desc[UR10][R4.64], R0 ;  /* 0x00000000040079a6 */ /* 0x0021e2000c12f30a */
[----:B------:R-:W-:Y:S02]  /*0a20*/  BSSY.RECONVERGENT B1, `(.L_x_17) ;  /* 0x0000009000017945 */ /* 0x000fe40003800200 */
[----:B------:R-:W-:-:S04]  /*0a30*/  FFMA R9, R3, -R2, R7 ;  /* 0x8000000203097223 */ /* 0x000fc80000000007 */
[----:B------:R-:W-:Y:S01]  /*0a40*/  FFMA R9, R6, R9, R3 ;  /* 0x0000000906097223 */ /* 0x000fe20000000003 */
[----:B--2---:R-:W-:Y:S06]  /*0a50*/  @!P0 BRA `(.L_x_18) ;  /* 0x0000000000148947 */ /* 0x004fec0003800000 */
[----:B0-----:R-:W-:Y:S01]  /*0a60*/  MOV R0, R7 ;  /* 0x0000000700007202 */ /* 0x001fe20000000f00 */
[----:B------:R-:W-:Y:S01]  /*0a70*/  IMAD.MOV.U32 R13, RZ, RZ, R2 ;  /* 0x000000ffff0d7224 */ /* 0x000fe200078e0002 */
[----:B------:R-:W-:-:S07]  /*0a80*/  MOV R4, 0xaa0 ;  /* 0x00000aa000047802 */ /* 0x000fce0000000f00 */
[----:B------:R-:W-:Y:S05]  /*0a90*/  CALL.REL.NOINC `($__internal_1_$__cuda_sm3x_div_rn_noftz_f32_slowpath) ;  /* 0x0000001400a87944 */ /* 0x000fea0003c00000 */
[----:B------:R-:W-:-:S07]  /*0aa0*/  MOV R9, R0 ;  /* 0x0000000000097202 */ /* 0x000fce0000000f00 */
.L_x_18:
[----:B------:R-:W-:Y:S05]  /*0ab0*/  BSYNC.RECONVERGENT B1 ;  /* 0x0000000000017941 */ /* 0x000fea0003800200 */
.L_x_17:
[----:B------:R-:W1:Y:S02]  /*0ac0*/  LDC.64 R2, c[0x0][0x390] ;  /* 0x0000e400ff027b82 */ /* 0x000e640000000a00 */
[----:B-1----:R1:W-:Y:S02]  /*0ad0*/  REDG.E.ADD.F32.FTZ.RN.STRONG.GPU desc[UR10][R2.64], R9 ;  /* 0x00000009020079a6 */ /* 0x0023e4000c12f30a */
.L_x_5:
[----:B------:R-:W-:Y:S05]  /*0ae0*/  BSYNC.RECONVERGENT B0 ;  /* 0x0000000000007941 */ /* 0x000fea0003800200 */
.L_x_4:
[----:B------:R-:W-:-:S13]  /*0af0*/  ISETP.NE.AND P0, PT, R8, RZ, PT ;  /* 0x000000ff0800720c */ /* 0x000fda0003f05270 */
[----:B------:R-:W-:Y:S05]  /*0b00*/  @P0 EXIT ;  /* 0x000000000000094d */ /* 0x000fea0003800000 */
[----:B------:R-:W2:Y:S01]  /*0b10*/  LDCU UR4, c[0x0][0x3a0] ;  /* 0x00007400ff0477ac */ /* 0x000ea20008000800 */
[----:B------:R-:W-:Y:S01]  /*0b20*/  IMAD.MOV.U32 R6, RZ, RZ, RZ ;  /* 0x000000ffff067224 */ /* 0x000fe200078e00ff */
[----:B--2---:R-:W-:-:S09]  /*0b30*/  UISETP.GE.AND UP0, UPT, UR4, 0x1, UPT ;  /* 0x000000010400788c */ /* 0x004fd2000bf06270 */
[----:B------:R-:W-:Y:S05]  /*0b40*/  BRA.U !UP0, `(.L_x_19) ;  /* 0x0000001508187547 */ /* 0x000fea000b800000 */
[----:B------:R-:W-:Y:S01]  /*0b50*/  UISETP.GE.U32.AND UP0, UPT, UR4, 0x8, UPT ;  /* 0x000000080400788c */ /* 0x000fe2000bf06070 */
[----:B-1----:R-:W-:Y:S01]  /*0b60*/  HFMA2 R2, -RZ, RZ, 0, 0 ;  /* 0x00000000ff027431 */ /* 0x002fe200000001ff */
[----:B0-----:R-:W-:Y:S01]  /*0b70*/  CS2R R6, SRZ ;  /* 0x0000000000067805 */ /* 0x001fe2000001ff00 */
[----:B------:R-:W-:Y:S01]  /*0b80*/  IMAD.MOV.U32 R8, RZ, RZ, RZ ;  /* 0x000000ffff087224 */ /* 0x000fe200078e00ff */
[----:B------:R-:W-:-:S05]  /*0b90*/  ULOP3.LUT UR8, UR4, 0x7, URZ, 0xc0, !UPT ;  /* 0x0000000704087892 */ /* 0x000fca000f8ec0ff */
[----:B------:R-:W-:Y:S07]  /*0ba0*/  BRA.U !UP0, `(.L_x_20) ;  /* 0x0000000908987547 */ /* 0x000fee000b800000 */
[----:B------:R-:W0:Y:S01]  /*0bb0*/  LDCU.64 UR6, c[0x0][0x380] ;  /* 0x00007000ff0677ac */ /* 0x000e220008000a00 */
[----:B------:R-:W-:Y:S01]  /*0bc0*/  MOV R6, RZ ;  /* 0x000000ff00067202 */ /* 0x000fe20000000f00 */
[----:B------:R-:W-:-:S06]  /*0bd0*/  ULOP3.LUT UR4, UR4, 0x7ffffff8, URZ, 0xc0, !UPT ;  /* 0x7ffffff804047892 */ /* 0x000fcc000f8ec0ff */
[----:B------:R-:W-:Y:S01]  /*0be0*/  IMAD.U32 R2, RZ, RZ, UR4 ;  /* 0x00000004ff027e24 */ /* 0x000fe2000f8e00ff */
[----:B0-----:R-:W-:-:S04]  /*0bf0*/  UIADD3 UR5, UP0, UPT, UR6, 0x10, URZ ;  /* 0x0000001006057890 */ /* 0x001fc8000ff1e0ff */
[----:B------:R-:W-:Y:S02]  /*0c00*/  UIADD3.X UR6, UPT, UPT, URZ, UR7, URZ, UP0, !UPT ;  /* 0x00000007ff067290 */ /* 0x000fe400087fe4ff */
[----:B------:R-:W-:Y:S01]  /*0c10*/  MOV R10, UR5 ;  /* 0x00000005000a7c02 */ /* 0x000fe20008000f00 */
[----:B------:R-:W-:-:S03]  /*0c20*/  UIADD3 UR7, UPT, UPT, -UR4, URZ, URZ ;  /* 0x000000ff04077290 */ /* 0x000fc6000fffe1ff */
[----:B------:R-:W-:-:S09]  /*0c30*/  MOV R11, UR6 ;  /* 0x00000006000b7c02 */ /* 0x000fd20008000f00 */
.L_x_29:
[----:B------:R-:W2:Y:S01]  /*0c40*/  LDG.E.CONSTANT R0, desc[UR10][R10.64+-0x10] ;  /* 0xfffff00a0a007981 */ /* 0x000ea2000c1e9900 */
[----:B------:R-:W-:-:S04]  /*0c50*/  UIADD3 UR7, UPT, UPT, UR7, 0x8, URZ ;  /* 0x0000000807077890 */ /* 0x000fc8000fffe0ff */
[----:B------:R-:W-:Y:S01]  /*0c60*/  UISETP.NE.AND UP0, UPT, UR7, URZ, UPT ;  /* 0x000000ff0700728c */ /* 0x000fe2000bf05270 */
[----:B--2---:R-:W-:-:S05]  /*0c70*/  FADD R7, R0, R7 ;  /* 0x0000000700077221 */ /* 0x004fca0000000000 */
[----:B------:R-:W-:-:S04]  /*0c80*/  FSETP.GT.AND P0, PT, R7, R8, PT ;  /* 0x000000080700720b */ /* 0x000fc80003f04000 */
[----:B------:R-:W-:-:S04]  /*0c90*/  FSEL R8, R7, R8, P0 ;  /* 0x0000000807087208 */ /* 0x000fc80000000000 */
[----:B------:R-:W0:Y:S01]  /*0ca0*/  MUFU.RCP R3, R8 ;  /* 0x0000000800037308 */ /* 0x000e220000001000 */
[----:B------:R-:W-:-:S07]  /*0cb0*/  FADD R0, -R7, R8 ;  /* 0x0000000807007221 */ /* 0x000fce0000000100 */
[----:B------:R-:W1:Y:S01]  /*0cc0*/  FCHK P0, R0, R8 ;  /* 0x0000000800007302 */ /* 0x000e620000000000 */
[----:B0-----:R-:W-:-:S04]  /*0cd0*/  FFMA R4, -R8, R3, 1 ;  /* 0x3f80000008047423 */ /* 0x001fc80000000103 */
[----:B------:R-:W-:-:S04]  /*0ce0*/  FFMA R3, R3, R4, R3 ;  /* 0x0000000403037223 */ /* 0x000fc80000000003 */
[----:B------:R-:W-:-:S04]  /*0cf0*/  FFMA R4, R0, R3, RZ ;  /* 0x0000000300047223 */ /* 0x000fc800000000ff */
[----:B------:R-:W-:-:S04]  /*0d00*/  FFMA R5, -R8, R4, R0 ;  /* 0x0000000408057223 */ /* 0x000fc80000000100 */
[----:B------:R-:W-:Y:S01]  /*0d10*/  FFMA R3, R3, R5, R4 ;  /* 0x0000000503037223 */ /* 0x000fe20000000004 */
[----:B-1----:R-:W-:Y:S06]  /*0d20*/  @!P0 BRA `(.L_x_21) ;  /* 0x0000000000108947 */ /* 0x002fec0003800000 */
[----:B------:R-:W-:Y:S01]  /*0d30*/  IMAD.MOV.U32 R13, RZ, RZ, R8 ;  /* 0x000000ffff0d7224 */ /* 0x000fe200078e0008 */
[----:B------:R-:W-:-:S07]  /*0d40*/  MOV R4, 0xd60 ;  /* 0x00000d6000047802 */ /* 0x000fce0000000f00 */
[----:B------:R-:W-:Y:S05]  /*0d50*/  CALL.REL.NOINC `($__internal_1_$__cuda_sm3x_div_rn_noftz_f32_slowpath) ;  /* 0x0000001000f87944 */ /* 0x000fea0003c00000 */
[----:B------:R-:W-:-:S07]  /*0d60*/  MOV R3, R0 ;  /* 0x0000000000037202 */ /* 0x000fce0000000f00 */
.L_x_21:
[----:B------:R-:W2:Y:S02]  /*0d70*/  LDG.E.CONSTANT R0, desc[UR10][R10.64+-0xc] ;  /* 0xfffff40a0a007981 */ /* 0x000ea4000c1e9900 */
[----:B--2---:R-:W-:-:S05]  /*0d80*/  FADD R7, R7, R0 ;  /* 0x0000000007077221 */ /* 0x004fca0000000000 */
[----:B------:R-:W-:-:S04]  /*0d90*/  FSETP.GT.AND P0, PT, R7, R8, PT ;  /* 0x000000080700720b */ /* 0x000fc80003f04000 */
[----:B------:R-:W-:Y:S02]  /*0da0*/  FSEL R8, R7, R8, P0 ;  /* 0x0000000807087208 */ /* 0x000fe40000000000 */
[-C--:B------:R-:W-:Y:S02]  /*0db0*/  FSETP.GT.AND P0, PT, R3, R6.reuse, PT ;  /* 0x000000060300720b */ /* 0x080fe40003f04000 */
[----:B------:R-:W0:Y:S01]  /*0dc0*/  MUFU.RCP R5, R8 ;  /* 0x0000000800057308 */ /* 0x000e220000001000 */
[----:B------:R-:W-:Y:S01]  /*0dd0*/  FADD R0, -R7, R8 ;  /* 0x0000000807007221 */ /* 0x000fe20000000100 */
[----:B------:R-:W-:-:S06]  /*0de0*/  FSEL R6, R3, R6, P0 ;  /* 0x0000000603067208 */ /* 0x000fcc0000000000 */
[----:B------:R-:W1:Y:S01]  /*0df0*/  FCHK P1, R0, R8 ;  /* 0x0000000800007302 */ /* 0x000e620000020000 */
[----:B0-----:R-:W-:-:S04]  /*0e00*/  FFMA R4, -R8, R5, 1 ;  /* 0x3f80000008047423 */ /* 0x001fc80000000105 */
[----:B------:R-:W-:-:S04]  /*0e10*/  FFMA R5, R5, R4, R5 ;  /* 0x0000000405057223 */ /* 0x000fc80000000005 */
[----:B------:R-:W-:-:S04]  /*0e20*/  FFMA R4, R0, R5, RZ ;  /* 0x0000000500047223 */ /* 0x000fc800000000ff */
[----:B------:R-:W-:-:S04]  /*0e30*/  FFMA R9, -R8, R4, R0 ;  /* 0x0000000408097223 */ /* 0x000fc80000000100 */
[----:B------:R-:W-:Y:S01]  /*0e40*/  FFMA R5, R5, R9, R4 ;  /* 0x0000000905057223 */ /* 0x000fe20000000004 */
[----:B-1----:R-:W-:Y:S06]  /*0e50*/  @!P1 BRA `(.L_x_22) ;  /* 0x0000000000109947 */ /* 0x002fec0003800000 */
[----:B------:R-:W-:Y:S02]  /*0e60*/  MOV R13, R8 ;  /* 0x00000008000d7202 */ /* 0x000fe40000000f00 */
[----:B------:R-:W-:-:S07]  /*0e70*/  MOV R4, 0xe90 ;  /* 0x00000e9000047802 */ /* 0x000fce0000000f00 */
[----:B------:R-:W-:Y:S05]  /*0e80*/  CALL.REL.NOINC `($__internal_1_$__cuda_sm3x_div_rn_noftz_f32_slowpath) ;  /* 0x0000001000ac7944 */ /* 0x000fea0003c00000 */
[----:B------:R-:W-:-:S07]  /*0e90*/  IMAD.MOV.U32 R5, RZ, RZ, R0 ;  /* 0x000000ffff057224 */ /* 0x000fce00078e0000 */
.L_x_22:
        /* <DEDUP_REMOVED lines=18> */
[----:B------:R-:W-:-:S07]  /*0fc0*/  MOV R3, R0 ;  /* 0x0000000000037202 */ /* 0x000fce0000000f00 */
.L_x_23:
        /* <DEDUP_REMOVED lines=19> */
.L_x_24:
        /* <DEDUP_REMOVED lines=19> */
.L_x_25:
        /* <DEDUP_REMOVED lines=19> */
.L_x_26:
        /* <DEDUP_REMOVED lines=19> */
.L_x_27:
        /* <DEDUP_REMOVED lines=14> */
[----:B------:R-:W-:Y:S01]  /*1570*/  MOV R8, R13 ;  /* 0x0000000d00087202 */ /* 0x000fe20000000f00 */
[----:B-1----:R-:W-:Y:S06]  /*1580*/  @!P1 BRA `(.L_x_28) ;  /* 0x00000000000c9947 */ /* 0x002fec0003800000 */
[----:B------:R-:W-:-:S07]  /*1590*/  MOV R4, 0x15b0 ;  /* 0x000015b000047802 */ /* 0x000fce0000000f00 */
[----:B------:R-:W-:Y:S05]  /*15a0*/  CALL.REL.NOINC `($__internal_1_$__cuda_sm3x_div_rn_noftz_f32_slowpath) ;  /* 0x0000000800e47944 */ /* 0x000fea0003c00000 */
[----:B------:R-:W-:-:S07]  /*15b0*/  IMAD.MOV.U32 R5, RZ, RZ, R0 ;  /* 0x000000ffff057224 */ /* 0x000fce00078e0000 */
.L_x_28:
[CC--:B------:R-:W-:Y:S02]  /*15c0*/  FSETP.GT.AND P0, PT, R5.reuse, R6.reuse, PT ;  /* 0x000000060500720b */ /* 0x0c0fe40003f04000 */
[----:B------:R-:W-:Y:S02]  /*15d0*/  IADD3 R10, P1, PT, R10, 0x20, RZ ;  /* 0x000000200a0a7810 */ /* 0x000fe40007f3e0ff */
[----:B------:R-:W-:Y:S02]  /*15e0*/  FSEL R6, R5, R6, P0 ;  /* 0x0000000605067208 */ /* 0x000fe40000000000 */
[----:B------:R-:W-:Y:S01]  /*15f0*/  IADD3.X R11, PT, PT, RZ, R11, RZ, P1, !PT ;  /* 0x0000000bff0b7210 */ /* 0x000fe20000ffe4ff */
[----:B------:R-:W-:Y:S08]  /*1600*/  BRA.U UP0, `(.L_x_29) ;  /* 0xfffffff5008c7547 */ /* 0x000ff0000b83ffff */
.L_x_20:
[----:B------:R-:W-:-:S09]  /*1610*/  UISETP.NE.AND UP0, UPT, UR8, URZ, UPT ;  /* 0x000000ff0800728c */ /* 0x000fd2000bf05270 */
[----:B------:R-:W-:Y:S05]  /*1620*/  BRA.U !UP0, `(.L_x_19) ;  /* 0x0000000908607547 */ /* 0x000fea000b800000 */
[----:B------:R-:W0:Y:S01]  /*1630*/  LDCU UR4, c[0x0][0x3a0] ;  /* 0x00007400ff0477ac */ /* 0x000e220008000800 */
[----:B------:R-:W-:Y:S02]  /*1640*/  UISETP.GE.U32.AND UP0, UPT, UR8, 0x4, UPT ;  /* 0x000000040800788c */ /* 0x000fe4000bf06070 */
[----:B0-----:R-:W-:-:S07]  /*1650*/  ULOP3.LUT UR4, UR4, 0x3, URZ, 0xc0, !UPT ;  /* 0x0000000304047892 */ /* 0x001fce000f8ec0ff */
[----:B------:R-:W-:Y:S05]  /*1660*/  BRA.U !UP0, `(.L_x_30) ;  /* 0x00000005083c7547 */ /* 0x000fea000b800000 */
[----:B------:R-:W0:Y:S02]  /*1670*/  LDC.64 R10, c[0x0][0x380] ;  /* 0x0000e000ff0a7b82 */ /* 0x000e240000000a00 */
[----:B0-----:R-:W-:-:S05]  /*1680*/  IMAD.WIDE.U32 R10, R2, 0x4, R10 ;  /* 0x00000004020a7825 */ /* 0x001fca00078e000a */
[----:B------:R-:W2:Y:S02]  /*1690*/  LDG.E.CONSTANT R0, desc[UR10][R10.64] ;  /* 0x0000000a0a007981 */ /* 0x000ea4000c1e9900 */
        /* <DEDUP_REMOVED lines=16> */
.L_x_31:
        /* <DEDUP_REMOVED lines=19> */
.L_x_32:
        /* <DEDUP_REMOVED lines=19> */
.L_x_33:
        /* <DEDUP_REMOVED lines=19> */
.L_x_34:
[CC--:B------:R-:W-:Y:S02]  /*1b30*/  FSETP.GT.AND P0, PT, R5.reuse, R6.reuse, PT ;  /* 0x000000060500720b */ /* 0x0c0fe40003f04000 */
[----:B------:R-:W-:Y:S02]  /*1b40*/  IADD3 R2, PT, PT, R2, 0x4, RZ ;  /* 0x0000000402027810 */ /* 0x000fe40007ffe0ff */
[----:B------:R-:W-:-:S09]  /*1b50*/  FSEL R6, R5, R6, P0 ;  /* 0x0000000605067208 */ /* 0x000fd20000000000 */
.L_x_30:
[----:B------:R-:W-:-:S09]  /*1b60*/  UISETP.NE.AND UP0, UPT, UR4, URZ, UPT ;  /* 0x000000ff0400728c */ /* 0x000fd2000bf05270 */
[----:B------:R-:W-:Y:S05]  /*1b70*/  BRA.U !UP0, `(.L_x_19) ;  /* 0x00000005080c7547 */ /* 0x000fea000b800000 */
[----:B------:R-:W-:-:S09]  /*1b80*/  UISETP.NE.AND UP0, UPT, UR4, 0x1, UPT ;  /* 0x000000010400788c */ /* 0x000fd2000bf05270 */
        /* <DEDUP_REMOVED lines=20> */
.L_x_36:
        /* <DEDUP_REMOVED lines=18> */
[----:B------:R-:W-:-:S07]  /*1df0*/  MOV R5, R0 ;  /* 0x0000000000057202 */ /* 0x000fce0000000f00 */
.L_x_37:
[----:B------:R-:W-:Y:S01]  /*1e00*/  FSETP.GT.AND P0, PT, R5, R6, PT ;  /* 0x000000060500720b */ /* 0x000fe20003f04000 */
[----:B------:R-:W-:-:S03]  /*1e10*/  VIADD R2, R2, 0x2 ;  /* 0x0000000202027836 */ /* 0x000fc60000000000 */
[----:B------:R-:W-:-:S09]  /*1e20*/  FSEL R6, R5, R6, P0 ;  /* 0x0000000605067208 */ /* 0x000fd20000000000 */
.L_x_35:
[----:B------:R-:W0:Y:S02]  /*1e30*/  LDCU UR5, c[0x0][0x3a0] ;  /* 0x00007400ff0577ac */ /* 0x000e240008000800 */
[----:B0-----:R-:W-:-:S04]  /*1e40*/  ULOP3.LUT UR5, UR5, 0x1, URZ, 0xc0, !UPT ;  /* 0x0000000105057892 */ /* 0x001fc8000f8ec0ff */
[----:B------:R-:W-:-:S09]  /*1e50*/  UISETP.NE.U32.AND UP0, UPT, UR5, 0x1, UPT ;  /* 0x000000010500788c */ /* 0x000fd2000bf05070 */
[----:B------:R-:W-:Y:S05]  /*1e60*/  BRA.U UP0, `(.L_x_19) ;  /* 0x0000000100507547 */ /* 0x000fea000b800000 */
[----:B------:R-:W0:Y:S02]  /*1e70*/  LDC.64 R4, c[0x0][0x380] ;  /* 0x0000e000ff047b82 */ /* 0x000e240000000a00 */
[----:B0-----:R-:W-:-:S06]  /*1e80*/  IMAD.WIDE.U32 R2, R2, 0x4, R4 ;  /* 0x0000000402027825 */ /* 0x001fcc00078e0004 */
        /* <DEDUP_REMOVED lines=13> */
[----:B------:R-:W-:-:S07]  /*1f60*/  MOV R4, 0x1f80 ;  /* 0x00001f8000047802 */ /* 0x000fce0000000f00 */
[----:B------:R-:W-:Y:S05]  /*1f70*/  CALL.REL.NOINC `($__internal_1_$__cuda_sm3x_div_rn_noftz_f32_slowpath) ;  /* 0x0000000000707944 */ /* 0x000fea0003c00000 */
[----:B------:R-:W-:-:S07]  /*1f80*/  MOV R5, R0 ;  /* 0x0000000000057202 */ /* 0x000fce0000000f00 */
.L_x_38:
[----:B------:R-:W-:-:S04]  /*1f90*/  FSETP.GT.AND P0, PT, R5, R6, PT ;  /* 0x000000060500720b */ /* 0x000fc80003f04000 */
[----:B------:R-:W-:-:S09]  /*1fa0*/  FSEL R6, R5, R6, P0 ;  /* 0x0000000605067208 */ /* 0x000fd20000000000 */
.L_x_19:
[----:B-1----:R-:W1:Y:S02]  /*1fb0*/  LDC.64 R2, c[0x0][0x398] ;  /* 0x0000e600ff027b82 */ /* 0x002e640000000a00 */
[----:B-1----:R-:W-:Y:S01]  /*1fc0*/  STG.E desc[UR10][R2.64], R6 ;  /* 0x0000000602007986 */ /* 0x002fe2000c10190a */
[----:B------:R-:W-:Y:S05]  /*1fd0*/  EXIT ;  /* 0x000000000000794d */ /* 0x000fea0003800000 */
        .weak           $__internal_0_$__cuda_sm20_sqrt_rn_f32_slowpath
        .type           $__internal_0_$__cuda_sm20_sqrt_rn_f32_slowpath,@function
        .size           $__internal_0_$__cuda_sm20_sqrt_rn_f32_slowpath,($__internal_1_$__cuda_sm3x_div_rn_noftz_f32_slowpath - $__internal_0_$__cuda_sm20_sqrt_rn_f32_slowpath)
$__internal_0_$__cuda_sm20_sqrt_rn_f32_slowpath:
[----:B------:R-:W-:-:S13]  /*1fe0*/  LOP3.LUT P0, RZ, R0, 0x7fffffff, RZ, 0xc0, !PT ;  /* 0x7fffffff00ff7812 */ /* 0x000fda000780c0ff */
[----:B------:R-:W-:Y:S01]  /*1ff0*/  @!P0 MOV R3, R0 ;  /* 0x0000000000038202 */ /* 0x000fe20000000f00 */
[----:B------:R-:W-:Y:S06]  /*2000*/  @!P0 BRA `(.L_x_39) ;  /* 0x0000000000408947 */ /* 0x000fec0003800000 */
[----:B------:R-:W-:-:S13]  /*2010*/  FSETP.GEU.FTZ.AND P0, PT, R0, RZ, PT ;  /* 0x000000ff0000720b */ /* 0x000fda0003f1e000 */
[----:B------:R-:W-:Y:S01]  /*2020*/  @!P0 IMAD.MOV.U32 R3, RZ, RZ, 0x7fffffff ;  /* 0x7fffffffff038424 */ /* 0x000fe200078e00ff */
[----:B------:R-:W-:Y:S06]  /*2030*/  @!P0 BRA `(.L_x_39) ;  /* 0x0000000000348947 */ /* 0x000fec0003800000 */
[----:B------:R-:W-:-:S13]  /*2040*/  FSETP.GTU.FTZ.AND P0, PT, |R0|, +INF , PT ;  /* 0x7f8000000000780b */ /* 0x000fda0003f1c200 */
[----:B------:R-:W-:Y:S01]  /*2050*/  @P0 FADD.FTZ R3, R0, 1 ;  /* 0x3f80000000030421 */ /* 0x000fe20000010000 */
[----:B------:R-:W-:Y:S06]  /*2060*/  @P0 BRA `(.L_x_39) ;  /* 0x0000000000280947 */ /* 0x000fec0003800000 */
[----:B------:R-:W-:-:S13]  /*2070*/  FSETP.NEU.FTZ.AND P0, PT, |R0|, +INF , PT ;  /* 0x7f8000000000780b */ /* 0x000fda0003f1d200 */
[----:B------:R-:W-:-:S04]  /*2080*/  @P0 FFMA R4, R0, 1.84467440737095516160e+19, RZ ;  /* 0x5f80000000040823 */ /* 0x000fc800000000ff */
[----:B------:R-:W0:Y:S02]  /*2090*/  @P0 MUFU.RSQ R3, R4 ;  /* 0x0000000400030308 */ /* 0x000e240000001400 */
[----:B0-----:R-:W-:Y:S01]  /*20a0*/  @P0 FMUL.FTZ R5, R4, R3 ;  /* 0x0000000304050220 */ /* 0x001fe20000410000 */
[----:B------:R-:W-:Y:S01]  /*20b0*/  @P0 FMUL.FTZ R11, R3, 0.5 ;  /* 0x3f000000030b0820 */ /* 0x000fe20000410000 */
[----:B------:R-:W-:Y:S02]  /*20c0*/  @!P0 MOV R3, R0 ;  /* 0x0000000000038202 */ /* 0x000fe40000000f00 */
[----:B------:R-:W-:-:S04]  /*20d0*/  @P0 FADD.FTZ R9, -R5, -RZ ;  /* 0x800000ff05090221 */ /* 0x000fc80000010100 */
[----:B------:R-:W-:-:S04]  /*20e0*/  @P0 FFMA R10, R5, R9, R4 ;  /* 0x00000009050a0223 */ /* 0x000fc80000000004 */
[----:B------:R-:W-:-:S04]  /*20f0*/  @P0 FFMA R10, R10, R11, R5 ;  /* 0x0000000b0a0a0223 */ /* 0x000fc80000000005 */
[----:B------:R-:W-:-:S07]  /*2100*/  @P0 FMUL.FTZ R3, R10, 2.3283064365386962891e-10 ;  /* 0x2f8000000a030820 */ /* 0x000fce0000410000 */
.L_x_39:
[----:B------:R-:W-:Y:S01]  /*2110*/  MOV R4, R12 ;  /* 0x0000000c00047202 */ /* 0x000fe20000000f00 */
[----:B------:R-:W-:-:S04]  /*2120*/  IMAD.MOV.U32 R5, RZ, RZ, 0x0 ;  /* 0x00000000ff057424 */ /* 0x000fc800078e00ff */
[----:B------:R-:W-:Y:S05]  /*2130*/  RET.REL.NODEC R4 `(_Z36calculate_performance_metrics_kernelPKfPfS1_S1_if) ;  /* 0xffffffdc04b07950 */ /* 0x000fea0003c3ffff */
        .weak           $__internal_1_$__cuda_sm3x_div_rn_noftz_f32_slowpath
        .type           $__internal_1_$__cuda_sm3x_div_rn_noftz_f32_slowpath,@function
        .size           $__internal_1_$__cuda_sm3x_div_rn_noftz_f32_slowpath,(.L_x_257 - $__internal_1_$__cuda_sm3x_div_rn_noftz_f32_slowpath)
$__internal_1_$__cuda_sm3x_div_rn_noftz_f32_slowpath:
[----:B------:R-:W-:Y:S01]  /*2140*/  SHF.R.U32.HI R3, RZ, 0x17, R13 ;  /* 0x00000017ff037819 */ /* 0x000fe2000001160d */
[----:B------:R-:W-:Y:S01]  /*2150*/  BSSY.RECONVERGENT B2, `(.L_x_40) ;  /* 0x0000063000027945 */ /* 0x000fe20003800200 */
[----:B------:R-:W-:Y:S02]  /*2160*/  SHF.R.U32.HI R12, RZ, 0x17, R0 ;  /* 0x00000017ff0c7819 */ /* 0x000fe40000011600 */
[----:B------:R-:W-:Y:S02]  /*2170*/  LOP3.LUT R3, R3, 0xff, RZ, 0xc0, !PT ;  /* 0x000000ff03037812 */ /* 0x000fe400078ec0ff */
[----:B------:R-:W-:Y:S02]  /*2180*/  LOP3.LUT R12, R12, 0xff, RZ, 0xc0, !PT ;  /* 0x000000ff0c0c7812 */ /* 0x000fe400078ec0ff */
[----:B------:R-:W-:Y:S02]  /*2190*/  IADD3 R9, PT, PT, R3, -0x1, RZ ;  /* 0xffffffff03097810 */ /* 0x000fe40007ffe0ff */
[----:B------:R-:W-:-:S02]  /*21a0*/  IADD3 R5, PT, PT, R12, -0x1, RZ ;  /* 0xffffffff0c057810 */ /* 0x000fc40007ffe0ff */
[----:B------:R-:W-:-:S04]  /*21b0*/  ISETP.GT.U32.AND P0, PT, R9, 0xfd, PT ;  /* 0x000000fd0900780c */ /* 0x000fc80003f04070 */
[----:B------:R-:W-:-:S13]  /*21c0*/  ISETP.GT.U32.OR P0, PT, R5, 0xfd, P0 ;  /* 0x000000fd0500780c */ /* 0x000fda0000704470 */
[----:B------:R-:W-:Y:S01]  /*21d0*/  @!P0 IMAD.MOV.U32 R5, RZ, RZ, RZ ;  /* 0x000000ffff058224 */ /* 0x000fe200078e00ff */
[----:B------:R-:W-:Y:S06]  /*21e0*/  @!P0 BRA `(.L_x_41) ;  /* 0x0000000000608947 */ /* 0x000fec0003800000 */
[----:B------:R-:W-:Y:S02]  /*21f0*/  FSETP.GTU.FTZ.AND P0, PT, |R0|, +INF , PT ;  /* 0x7f8000000000780b */ /* 0x000fe40003f1c200 */
[----:B------:R-:W-:-:S04]  /*2200*/  FSETP.GTU.FTZ.AND P1, PT, |R13|, +INF , PT ;  /* 0x7f8000000d00780b */ /* 0x000fc80003f3c200 */
[----:B------:R-:W-:-:S13]  /*2210*/  PLOP3.LUT P0, PT, P0, P1, PT, 0xf8, 0x8f ;  /* 0x00000000008f781c */ /* 0x000fda0000703f70 */
[----:B------:R-:W-:Y:S05]  /*2220*/  @P0 BRA `(.L_x_42) ;  /* 0x0000000400500947 */ /* 0x000fea0003800000 */
[----:B------:R-:W-:-:S13]  /*2230*/  LOP3.LUT P0, RZ, R13, 0x7fffffff, R0, 0xc8, !PT ;  /* 0x7fffffff0dff7812 */ /* 0x000fda000780c800 */
[----:B------:R-:W-:Y:S05]  /*2240*/  @!P0 BRA `(.L_x_43) ;  /* 0x0000000400408947 */ /* 0x000fea0003800000 */
[C---:B------:R-:W-:Y:S02]  /*2250*/  FSETP.NEU.FTZ.AND P2, PT, |R0|.reuse, +INF , PT ;  /* 0x7f8000000000780b */ /* 0x040fe40003f5d200 */
[----:B------:R-:W-:Y:S02]  /*2260*/  FSETP.NEU.FTZ.AND P1, PT, |R13|, +INF , PT ;  /* 0x7f8000000d00780b */ /* 0x000fe40003f3d200 */
[----:B------:R-:W-:-:S11]  /*2270*/  FSETP.NEU.FTZ.AND P0, PT, |R0|, +INF , PT ;  /* 0x7f8000000000780b */ /* 0x000fd60003f1d200 */
[----:B------:R-:W-:Y:S05]  /*2280*/  @!P1 BRA !P2, `(.L_x_43) ;  /* 0x0000000400309947 */ /* 0x000fea0005000000 */
[----:B------:R-:W-:-:S04]  /*2290*/  LOP3.LUT P2, RZ, R0, 0x7fffffff, RZ, 0xc0, !PT ;  /* 0x7fffffff00ff7812 */ /* 0x000fc8000784c0ff */
[----:B------:R-:W-:-:S13]  /*22a0*/  PLOP3.LUT P1, PT, P1, P2, PT, 0x2f, 0xf2 ;  /* 0x0000000000f2781c */ /* 0x000fda0000f24577 */
[----:B------:R-:W-:Y:S05]  /*22b0*/  @P1 BRA `(.L_x_44) ;  /* 0x00000004001c1947 */ /* 0x000fea0003800000 */
[----:B------:R-:W-:-:S04]  /*22c0*/  LOP3.LUT P1, RZ, R13, 0x7fffffff, RZ, 0xc0, !PT ;  /* 0x7fffffff0dff7812 */ /* 0x000fc8000782c0ff */
[----:B------:R-:W-:-:S13]  /*22d0*/  PLOP3.LUT P0, PT, P0, P1, PT, 0x2f, 0xf2 ;  /* 0x0000000000f2781c */ /* 0x000fda0000702577 */
[----:B------:R-:W-:Y:S05]  /*22e0*/  @P0 BRA `(.L_x_45) ;  /* 0x0000000400040947 */ /* 0x000fea0003800000 */
[----:B------:R-:W-:Y:S02]  /*22f0*/  IADD3 R5, PT, PT, R12, -0x1, RZ ;  /* 0xffffffff0c057810 */ /* 0x000fe40007ffe0ff */
[----:B------:R-:W-:Y:S02]  /*2300*/  ISETP.GE.AND P1, PT, R9, RZ, PT ;  /* 0x000000ff0900720c */ /* 0x000fe40003f26270 */
[----:B------:R-:W-:-:S11]  /*2310*/  ISETP.GE.AND P0, PT, R5, RZ, PT ;  /* 0x000000ff0500720c */ /* 0x000fd60003f06270 */
[----:B------:R-:W-:Y:S02]  /*2320*/  @!P1 FFMA R13, R13, 1.84467440737095516160e+19, RZ ;  /* 0x5f8000000d0d9823 */ /* 0x000fe400000000ff */
[----:B------:R-:W-:Y:S01]  /*2330*/  @P0 MOV R5, RZ ;  /* 0x000000ff00050202 */ /* 0x000fe20000000f00 */
[----:B------:R-:W-:Y:S02]  /*2340*/  @!P0 IMAD.MOV.U32 R5, RZ, RZ, -0x40 ;  /* 0xffffffc0ff058424 */ /* 0x000fe400078e00ff */
[----:B------:R-:W-:-:S03]  /*2350*/  @!P0 FFMA R0, R0, 1.84467440737095516160e+19, RZ ;  /* 0x5f80000000008823 */ /* 0x000fc600000000ff */
[----:B------:R-:W-:-:S07]  /*2360*/  @!P1 IADD3 R5, PT, PT, R5, 0x40, RZ ;  /* 0x0000004005059810 */ /* 0x000fce0007ffe0ff */
.L_x_41:
[----:B------:R-:W-:Y:S01]  /*2370*/  LEA R16, R3, 0xc0800000, 0x17 ;  /* 0xc080000003107811 */ /* 0x000fe200078eb8ff */
[----:B------:R-:W-:Y:S01]  /*2380*/  VIADD R12, R12, 0xffffff81 ;  /* 0xffffff810c0c7836 */ /* 0x000fe20000000000 */
[----:B------:R-:W-:Y:S02]  /*2390*/  BSSY.RECONVERGENT B3, `(.L_x_46) ;  /* 0x0000035000037945 */ /* 0x000fe40003800200 */
[----:B------:R-:W-:Y:S01]  /*23a0*/  IADD3 R16, PT, PT, -R16, R13, RZ ;  /* 0x0000000d10107210 */ /* 0x000fe20007ffe1ff */
[C---:B------:R-:W-:Y:S01]  /*23b0*/  IMAD R0, R12.reuse, -0x800000, R0 ;  /* 0xff8000000c007824 */ /* 0x040fe200078e0200 */
[----:B------:R-:W-:Y:S02]  /*23c0*/  IADD3 R12, PT, PT, R12, 0x7f, -R3 ;  /* 0x0000007f0c0c7810 */ /* 0x000fe40007ffe803 */
[----:B------:R-:W0:Y:S01]  /*23d0*/  MUFU.RCP R14, R16 ;  /* 0x00000010000e7308 */ /* 0x000e220000001000 */
[----:B------:R-:W-:Y:S01]  /*23e0*/  FADD.FTZ R9, -R16, -RZ ;  /* 0x800000ff10097221 */ /* 0x000fe20000010100 */
[----:B------:R-:W-:-:S03]  /*23f0*/  IADD3 R5, PT, PT, R12, R5, RZ ;  /* 0x000000050c057210 */ /* 0x000fc60007ffe0ff */
[----:B0-----:R-:W-:-:S04]  /*2400*/  FFMA R13, R14, R9, 1 ;  /* 0x3f8000000e0d7423 */ /* 0x001fc80000000009 */
[----:B------:R-:W-:-:S04]  /*2410*/  FFMA R13, R14, R13, R14 ;  /* 0x0000000d0e0d7223 */ /* 0x000fc8000000000e */
[----:B------:R-:W-:-:S04]  /*2420*/  FFMA R14, R0, R13, RZ ;  /* 0x0000000d000e7223 */ /* 0x000fc800000000ff */
[----:B------:R-:W-:-:S04]  /*2430*/  FFMA R15, R9, R14, R0 ;  /* 0x0000000e090f7223 */ /* 0x000fc80000000000 */
[----:B------:R-:W-:-:S04]  /*2440*/  FFMA R14, R13, R15, R14 ;  /* 0x0000000f0d0e7223 */ /* 0x000fc8000000000e */
[----:B------:R-:W-:-:S04]  /*2450*/  FFMA R9, R9, R14, R0 ;  /* 0x0000000e09097223 */ /* 0x000fc80000000000 */
[----:B------:R-:W-:-:S05]  /*2460*/  FFMA R0, R13, R9, R14 ;  /* 0x000000090d007223 */ /* 0x000fca000000000e */
[----:B------:R-:W-:-:S04]  /*2470*/  SHF.R.U32.HI R3, RZ, 0x17, R0 ;  /* 0x00000017ff037819 */ /* 0x000fc80000011600 */
[----:B------:R-:W-:-:S04]  /*2480*/  LOP3.LUT R12, R3, 0xff, RZ, 0xc0, !PT ;  /* 0x000000ff030c7812 */ /* 0x000fc800078ec0ff */
[----:B------:R-:W-:-:S05]  /*2490*/  IADD3 R3, PT, PT, R12, R5, RZ ;  /* 0x000000050c037210 */ /* 0x000fca0007ffe0ff */
[----:B------:R-:W-:-:S05]  /*24a0*/  VIADD R12, R3, 0xffffffff ;  /* 0xffffffff030c7836 */ /* 0x000fca0000000000 */
[----:B------:R-:W-:-:S13]  /*24b0*/  ISETP.GE.U32.AND P0, PT, R12, 0xfe, PT ;  /* 0x000000fe0c00780c */ /* 0x000fda0003f06070 */
[----:B------:R-:W-:Y:S05]  /*24c0*/  @!P0 BRA `(.L_x_47) ;  /* 0x0000000000808947 */ /* 0x000fea0003800000 */
[----:B------:R-:W-:-:S13]  /*24d0*/  ISETP.GT.AND P0, PT, R3, 0xfe, PT ;  /* 0x000000fe0300780c */ /* 0x000fda0003f04270 */
[----:B------:R-:W-:Y:S05]  /*24e0*/  @P0 BRA `(.L_x_48) ;  /* 0x00000000006c0947 */ /* 0x000fea0003800000 */
[----:B------:R-:W-:-:S13]  /*24f0*/  ISETP.GE.AND P0, PT, R3, 0x1, PT ;  /* 0x000000010300780c */ /* 0x000fda0003f06270 */
[----:B------:R-:W-:Y:S05]  /*2500*/  @P0 BRA `(.L_x_49) ;  /* 0x0000000000740947 */ /* 0x000fea0003800000 */
[----:B------:R-:W-:Y:S02]  /*2510*/  ISETP.GE.AND P0, PT, R3, -0x18, PT ;  /* 0xffffffe80300780c */ /* 0x000fe40003f06270 */
[----:B------:R-:W-:-:S11]  /*2520*/  LOP3.LUT R0, R0, 0x80000000, RZ, 0xc0, !PT ;  /* 0x8000000000007812 */ /* 0x000fd600078ec0ff */
[----:B------:R-:W-:Y:S05]  /*2530*/  @!P0 BRA `(.L_x_49) ;  /* 0x0000000000688947 */ /* 0x000fea0003800000 */
[CCC-:B------:R-:W-:Y:S01]  /*2540*/  FFMA.RZ R5, R13.reuse, R9.reuse, R14.reuse ;  /* 0x000000090d057223 */ /* 0x1c0fe2000000c00e */
[CCC-:B------:R-:W-:Y:S01]  /*2550*/  FFMA.RP R12, R13.reuse, R9.reuse, R14.reuse ;  /* 0x000000090d0c7223 */ /* 0x1c0fe2000000800e */
[----:B------:R-:W-:Y:S01]  /*2560*/  FFMA.RM R13, R13, R9, R14 ;  /* 0x000000090d0d7223 */ /* 0x000fe2000000400e */
[----:B------:R-:W-:Y:S02]  /*2570*/  IADD3 R9, PT, PT, R3, 0x20, RZ ;  /* 0x0000002003097810 */ /* 0x000fe40007ffe0ff */
[----:B------:R-:W-:Y:S02]  /*2580*/  LOP3.LUT R5, R5, 0x7fffff, RZ, 0xc0, !PT ;  /* 0x007fffff05057812 */ /* 0x000fe400078ec0ff */
[----:B------:R-:W-:Y:S02]  /*2590*/  ISETP.NE.AND P2, PT, R3, RZ, PT ;  /* 0x000000ff0300720c */ /* 0x000fe40003f45270 */
[----:B------:R-:W-:Y:S02]  /*25a0*/  LOP3.LUT R14, R5, 0x800000, RZ, 0xfc, !PT ;  /* 0x00800000050e7812 */ /* 0x000fe400078efcff */
[----:B------:R-:W-:-:S02]  /*25b0*/  ISETP.NE.AND P1, PT, R3, RZ, PT ;  /* 0x000000ff0300720c */ /* 0x000fc40003f25270 */
[----:B------:R-:W-:Y:S02]  /*25c0*/  IADD3 R3, PT, PT, -R3, RZ, RZ ;  /* 0x000000ff03037210 */ /* 0x000fe40007ffe1ff */
[----:B------:R-:W-:Y:S02]  /*25d0*/  SHF.L.U32 R9, R14, R9, RZ ;  /* 0x000000090e097219 */ /* 0x000fe400000006ff */
[----:B------:R-:W-:Y:S02]  /*25e0*/  FSETP.NEU.FTZ.AND P0, PT, R12, R13, PT ;  /* 0x0000000d0c00720b */ /* 0x000fe40003f1d000 */
[----:B------:R-:W-:Y:S02]  /*25f0*/  SEL R3, R3, RZ, P2 ;  /* 0x000000ff03037207 */ /* 0x000fe40001000000 */
[----:B------:R-:W-:Y:S02]  /*2600*/  ISETP.NE.AND P1, PT, R9, RZ, P1 ;  /* 0x000000ff0900720c */ /* 0x000fe40000f25270 */
[----:B------:R-:W-:-:S02]  /*2610*/  SHF.R.U32.HI R14, RZ, R3, R14 ;  /* 0x00000003ff0e7219 */ /* 0x000fc4000001160e */
[----:B------:R-:W-:Y:S02]  /*2620*/  PLOP3.LUT P0, PT, P0, P1, PT, 0xf8, 0x8f ;  /* 0x00000000008f781c */ /* 0x000fe40000703f70 */
[----:B------:R-:W-:Y:S02]  /*2630*/  SHF.R.U32.HI R5, RZ, 0x1, R14 ;  /* 0x00000001ff057819 */ /* 0x000fe4000001160e */
[----:B------:R-:W-:-:S04]  /*2640*/  SEL R12, RZ, 0x1, !P0 ;  /* 0x00000001ff0c7807 */ /* 0x000fc80004000000 */
[----:B------:R-:W-:-:S04]  /*2650*/  LOP3.LUT R3, R12, 0x1, R5, 0xf8, !PT ;  /* 0x000000010c037812 */ /* 0x000fc800078ef805 */
[----:B------:R-:W-:-:S05]  /*2660*/  LOP3.LUT R14, R3, R14, RZ, 0xc0, !PT ;  /* 0x0000000e030e7212 */ /* 0x000fca00078ec0ff */
[----:B------:R-:W-:-:S05]  /*2670*/  IMAD.IADD R5, R5, 0x1, R14 ;  /* 0x0000000105057824 */ /* 0x000fca00078e020e */
[----:B------:R-:W-:Y:S01]  /*2680*/  LOP3.LUT R0, R5, R0, RZ, 0xfc, !PT ;  /* 0x0000000005007212 */ /* 0x000fe200078efcff */
[----:B------:R-:W-:Y:S06]  /*2690*/  BRA `(.L_x_49) ;  /* 0x0000000000107947 */ /* 0x000fec0003800000 */
.L_x_48:
[----:B------:R-:W-:-:S04]  /*26a0*/  LOP3.LUT R0, R0, 0x80000000, RZ, 0xc0, !PT ;  /* 0x8000000000007812 */ /* 0x000fc800078ec0ff */
[----:B------:R-:W-:Y:S01]  /*26b0*/  LOP3.LUT R0, R0, 0x7f800000, RZ, 0xfc, !PT ;  /* 0x7f80000000007812 */ /* 0x000fe200078efcff */
[----:B------:R-:W-:Y:S06]  /*26c0*/  BRA `(.L_x_49) ;  /* 0x0000000000047947 */ /* 0x000fec0003800000 */
.L_x_47:
[----:B------:R-:W-:-:S07]  /*26d0*/  LEA R0, R5, R0, 0x17 ;  /* 0x0000000005007211 */ /* 0x000fce00078eb8ff */
.L_x_49:
[----:B------:R-:W-:Y:S05]  /*26e0*/  BSYNC.RECONVERGENT B3 ;  /* 0x0000000000037941 */ /* 0x000fea0003800200 */
.L_x_46:
[----:B------:R-:W-:Y:S05]  /*26f0*/  BRA `(.L_x_50) ;  /* 0x0000000000207947 */ /* 0x000fea0003800000 */
.L_x_45:
[----:B------:R-:W-:-:S04]  /*2700*/  LOP3.LUT R0, R13, 0x80000000, R0, 0x48, !PT ;  /* 0x800000000d007812 */ /* 0x000fc800078e4800 */
[----:B------:R-:W-:Y:S01]  /*2710*/  LOP3.LUT R0, R0, 0x7f800000, RZ, 0xfc, !PT ;  /* 0x7f80000000007812 */ /* 0x000fe200078efcff */
[----:B------:R-:W-:Y:S06]  /*2720*/  BRA `(.L_x_50) ;  /* 0x0000000000147947 */ /* 0x000fec0003800000 */
.L_x_44:
[----:B------:R-:W-:Y:S01]  /*2730*/  LOP3.LUT R0, R13, 0x80000000, R0, 0x48, !PT ;  /* 0x800000000d007812 */ /* 0x000fe200078e4800 */
[----:B------:R-:W-:Y:S06]  /*2740*/  BRA `(.L_x_50) ;  /* 0x00000000000c7947 */ /* 0x000fec0003800000 */
.L_x_43:
[----:B------:R-:W0:Y:S01]  /*2750*/  MUFU.RSQ R0, -QNAN ;  /* 0xffc0000000007908 */ /* 0x000e220000001400 */
[----:B------:R-:W-:Y:S05]  /*2760*/  BRA `(.L_x_50) ;  /* 0x0000000000047947 */ /* 0x000fea0003800000 */
.L_x_42:
[----:B------:R-:W-:-:S07]  /*2770*/  FADD.FTZ R0, R0, R13 ;  /* 0x0000000d00007221 */ /* 0x000fce0000010000 */
.L_x_50:
[----:B------:R-:W-:Y:S05]  /*2780*/  BSYNC.RECONVERGENT B2 ;  /* 0x0000000000027941 */ /* 0x000fea0003800200 */
.L_x_40:
[----:B------:R-:W-:-:S04]  /*2790*/  HFMA2 R5, -RZ, RZ, 0, 0 ;  /* 0x00000000ff057431 */ /* 0x000fc800000001ff */
[----:B0-----:R-:W-:Y:S05]  /*27a0*/  RET.REL.NODEC R4 `(_Z36calculate_performance_metrics_kernelPKfPfS1_S1_if) ;  /* 0xffffffd804147950 */ /* 0x001fea0003c3ffff */
.L_x_51:
[----:B------:R-:W-:-:S00]  /*27b0*/  BRA `(.L_x_51) ;  /* 0xfffffffc00fc7947 */ /* 0x000fc0000383ffff */
[----:B------:R-:W-:-:S00]  /*27c0*/  NOP ;  /* 0x0000000000007918 */ /* 0x000fc00000000000 */
        /* <DEDUP_REMOVED lines=11> */
.L_x_257:


//--------------------- .text._Z23calculate_greeks_kernelPKfS0_S0_S0_fiPfS1_S1_i --------------------------
	.section	.text._Z23calculate_greeks_kernelPKfS0_S0_S0_fiPfS1_S1_i,"ax",@progbits
	.align	128
        .global         _Z23calculate_greeks_kernelPKfS0_S0_S0_fiPfS1_S1_i
        .type           _Z23calculate_greeks_kernelPKfS0_S0_S0_fiPfS1_S1_i,@function
        .size           _Z23calculate_greeks_kernelPKfS0_S0_S0_fiPfS1_S1_i,(.L_x_259 - _Z23calculate_greeks_kernelPKfS0_S0_S0_fiPfS1_S1_i)
        .other          _Z23calculate_greeks_kernelPKfS0_S0_S0_fiPfS1_S1_i,@"STO_CUDA_ENTRY STV_DEFAULT"
_Z23calculate_greeks_kernelPKfS0_S0_S0_fiPfS1_S1_i:
.text._Z23calculate_greeks_kernelPKfS0_S0_S0_fiPfS1_S1_i:
[----:B------:R-:W0:Y:S01]  /*0000*/  LDC R1, c[0x0][0x37c] ;  /* 0x0000df00ff017b82 */ /* 0x000e220000000800 */
[----:B------:R-:W1:Y:S07]  /*0010*/  S2R R0, SR_TID.X ;  /* 0x0000000000007919 */ /* 0x000e6e0000002100 */
[----:B------:R-:W1:Y:S01]  /*0020*/  S2UR UR4, SR_CTAID.X ;  /* 0x00000000000479c3 */ /* 0x000e620000002500 */
[----:B------:R-:W2:Y:S01]  /*0030*/  LDCU UR5, c[0x0][0x3c0] ;  /* 0x00007800ff0577ac */ /* 0x000ea20008000800 */
[----:B0-----:R-:W-:-:S05]  /*0040*/  VIADD R1, R1, 0xffffffd0 ;  /* 0xffffffd001017836 */ /* 0x001fca0000000000 */
[----:B------:R-:W-:Y:S01]  /*0050*/  R2UR UR11, R1 ;  /* 0x00000000010b72ca */ /* 0x000fe200000e0000 */
[----:B------:R-:W1:Y:S02]  /*0060*/  LDC R19, c[0x0][0x360] ;  /* 0x0000d800ff137b82 */ /* 0x000e640000000800 */
[----:B-1----:R-:W-:-:S05]  /*0070*/  IMAD R19, R19, UR4, R0 ;  /* 0x0000000413137c24 */ /* 0x002fca000f8e0200 */
[----:B--2---:R-:W-:-:S13]  /*0080*/  ISETP.GE.AND P0, PT, R19, UR5, PT ;  /* 0x0000000513007c0c */ /* 0x004fda000bf06270 */
[----:B------:R-:W-:Y:S05]  /*0090*/  @P0 EXIT ;  /* 0x000000000000094d */ /* 0x000fea0003800000 */
[----:B------:R-:W0:Y:S01]  /*00a0*/  LDC.64 R20, c[0x0][0x388] ;  /* 0x0000e200ff147b82 */ /* 0x000e220000000a00 */
[----:B------:R-:W1:Y:S07]  /*00b0*/  LDCU.64 UR8, c[0x0][0x358] ;  /* 0x00006b00ff0877ac */ /* 0x000e6e0008000a00 */
[----:B------:R-:W2:Y:S08]  /*00c0*/  LDC.64 R22, c[0x0][0x390] ;  /* 0x0000e400ff167b82 */ /* 0x000eb00000000a00 */
[----:B------:R-:W3:Y:S01]  /*00d0*/  LDC.64 R2, c[0x0][0x380] ;  /* 0x0000e000ff027b82 */ /* 0x000ee20000000a00 */
[----:B0-----:R-:W-:-:S07]  /*00e0*/  IMAD.WIDE R20, R19, 0x4, R20 ;  /* 0x0000000413147825 */ /* 0x001fce00078e0214 */
[----:B------:R-:W0:Y:S01]  /*00f0*/  LDC.64 R4, c[0x0][0x398] ;  /* 0x0000e600ff047b82 */ /* 0x000e220000000a00 */
[----:B-1----:R-:W5:Y:S01]  /*0100*/  LDG.E.CONSTANT R20, desc[UR8][R20.64] ;  /* 0x0000000814147981 */ /* 0x002f62000c1e9900 */
[----:B--2---:R-:W-:-:S06]  /*0110*/  IMAD.WIDE R22, R19, 0x4, R22 ;  /* 0x0000000413167825 */ /* 0x004fcc00078e0216 */
[----:B------:R-:W5:Y:S01]  /*0120*/  LDG.E.CONSTANT R22, desc[UR8][R22.64] ;  /* 0x0000000816167981 */ /* 0x000f62000c1e9900 */
[----:B------:R-:W-:Y:S02]  /*0130*/  IMAD.MOV.U32 R8, RZ, RZ, 0x979a4cb ;  /* 0x0979a4cbff087424 */ /* 0x000fe400078e00ff */
[----:B------:R-:W-:Y:S02]  /*0140*/  IMAD.MOV.U32 R9, RZ, RZ, 0x36de95c8 ;  /* 0x36de95c8ff097424 */ /* 0x000fe400078e00ff */
[----:B------:R-:W-:Y:S02]  /*0150*/  IMAD.MOV.U32 R10, RZ, RZ, 0x3a189d56 ;  /* 0x3a189d56ff0a7424 */ /* 0x000fe400078e00ff */
[----:B------:R-:W-:Y:S02]  /*0160*/  IMAD.MOV.U32 R11, RZ, RZ, -0x75bd8fc ;  /* 0xf8a42704ff0b7424 */ /* 0x000fe400078e00ff */
[----:B------:R-:W-:Y:S02]  /*0170*/  IMAD.MOV.U32 R14, RZ, RZ, -0x23270784 ;  /* 0xdcd8f87cff0e7424 */ /* 0x000fe400078e00ff */
[----:B------:R-:W-:Y:S01]  /*0180*/  IMAD.MOV.U32 R15, RZ, RZ, 0x2fdb07cc ;  /* 0x2fdb07ccff0f7424 */ /* 0x000fe200078e00ff */
[----:B------:R1:W-:Y:S01]  /*0190*/  STL.64 [R1], R8 ;  /* 0x0000000801007387 */ /* 0x0003e20000100a00 */
[C---:B------:R-:W-:Y:S01]  /*01a0*/  ISETP.NE.AND P0, PT, R19.reuse, RZ, PT ;  /* 0x000000ff1300720c */ /* 0x040fe20003f05270 */
[----:B---3--:R-:W-:-:S02]  /*01b0*/  IMAD.WIDE R2, R19, 0x4, R2 ;  /* 0x0000000413027825 */ /* 0x008fc400078e0202 */
[----:B------:R1:W-:Y:S02]  /*01c0*/  STL.64 [R1+0x8], R10 ;  /* 0x0000080a01007387 */ /* 0x0003e40000100a00 */
[----:B0-----:R-:W-:Y:S02]  /*01d0*/  IMAD.WIDE R4, R19, 0x4, R4 ;  /* 0x0000000413047825 */ /* 0x001fe400078e0204 */
[----:B------:R1:W-:Y:S01]  /*01e0*/  STL.64 [R1+0x10], R14 ;  /* 0x0000100e01007387 */ /* 0x0003e20000100a00 */
[----:B------:R-:W-:Y:S01]  /*01f0*/  BSSY.RECONVERGENT B0, `(.L_x_52) ;  /* 0x0000260000007945 */ /* 0x000fe20003800200 */
[----:B------:R-:W-:Y:S01]  /*0200*/  SHF.R.S32.HI R6, RZ, 0x1f, R19 ;  /* 0x0000001fff067819 */ /* 0x000fe20000011413 */
[----:B------:R-:W-:Y:S01]  /*0210*/  IMAD.MOV.U32 R12, RZ, RZ, 0x36de95c8 ;  /* 0x36de95c8ff0c7424 */ /* 0x000fe200078e00ff */
[----:B------:R0:W5:Y:S04]  /*0220*/  LDG.E.CONSTANT R18, desc[UR8][R2.64] ;  /* 0x0000000802127981 */ /* 0x000168000c1e9900 */
[----:B------:R2:W5:Y:S01]  /*0230*/  LDG.E.CONSTANT R0, desc[UR8][R4.64] ;  /* 0x0000000804007981 */ /* 0x000562000c1e9900 */
[----:B0-----:R-:W-:-:S02]  /*0240*/  IMAD.MOV.U32 R3, RZ, RZ, 0x2fdb07cc ;  /* 0x2fdb07ccff037424 */ /* 0x001fc400078e00ff */
[----:B------:R-:W-:Y:S02]  /*0250*/  IMAD.MOV.U32 R2, RZ, RZ, -0x23270784 ;  /* 0xdcd8f87cff027424 */ /* 0x000fe400078e00ff */
[----:B--2---:R-:W-:Y:S02]  /*0260*/  IMAD.MOV.U32 R5, RZ, RZ, -0x75bd8fc ;  /* 0xf8a42704ff057424 */ /* 0x004fe400078e00ff */
[----:B------:R-:W-:Y:S01]  /*0270*/  IMAD.MOV.U32 R4, RZ, RZ, 0x3a189d56 ;  /* 0x3a189d56ff047424 */ /* 0x000fe200078e00ff */
[----:B-1----:R-:W-:Y:S06]  /*0280*/  @!P0 BRA `(.L_x_53) ;  /* 0x0000002400588947 */ /* 0x002fec0003800000 */
[----:B------:R-:W-:Y:S02]  /*0290*/  IMAD.MOV.U32 R7, RZ, RZ, RZ ;  /* 0x000000ffff077224 */ /* 0x000fe400078e00ff */
[----:B------:R-:W-:Y:S02]  /*02a0*/  IMAD.MOV.U32 R12, RZ, RZ, 0x36de95c8 ;  /* 0x36de95c8ff0c7424 */ /* 0x000fe400078e00ff */
[----:B------:R-:W-:Y:S02]  /*02b0*/  IMAD.MOV.U32 R13, RZ, RZ, R19 ;  /* 0x000000ffff0d7224 */ /* 0x000fe400078e0013 */
[----:B------:R-:W-:Y:S02]  /*02c0*/  IMAD.MOV.U32 R14, RZ, RZ, R6 ;  /* 0x000000ffff0e7224 */ /* 0x000fe400078e0006 */
[----:B------:R-:W-:Y:S02]  /*02d0*/  IMAD.MOV.U32 R4, RZ, RZ, 0x3a189d56 ;  /* 0x3a189d56ff047424 */ /* 0x000fe400078e00ff */
[----:B------:R-:W-:-:S02]  /*02e0*/  IMAD.MOV.U32 R5, RZ, RZ, -0x75bd8fc ;  /* 0xf8a42704ff057424 */ /* 0x000fc400078e00ff */
[----:B------:R-:W-:Y:S02]  /*02f0*/  IMAD.MOV.U32 R2, RZ, RZ, -0x23270784 ;  /* 0xdcd8f87cff027424 */ /* 0x000fe400078e00ff */
[----:B------:R-:W-:-:S07]  /*0300*/  IMAD.MOV.U32 R3, RZ, RZ, 0x2fdb07cc ;  /* 0x2fdb07ccff037424 */ /* 0x000fce00078e00ff */
.L_x_62:
[----:B------:R-:W-:Y:S01]  /*0310*/  LOP3.LUT R25, R13, 0x3, RZ, 0xc0, !PT ;  /* 0x000000030d197812 */ /* 0x000fe200078ec0ff */
[----:B------:R-:W-:Y:S03]  /*0320*/  BSSY.RECONVERGENT B1, `(.L_x_54) ;  /* 0x0000246000017945 */ /* 0x000fe60003800200 */
[----:B------:R-:W-:-:S04]  /*0330*/  ISETP.NE.U32.AND P0, PT, R25, RZ, PT ;  /* 0x000000ff1900720c */ /* 0x000fc80003f05070 */
[----:B------:R-:W-:-:S13]  /*0340*/  ISETP.NE.AND.EX P0, PT, RZ, RZ, PT, P0 ;  /* 0x000000ffff00720c */ /* 0x000fda0003f05300 */
[----:B012---:R-:W-:Y:S05]  /*0350*/  @!P0 BRA `(.L_x_55) ;  /* 0x0000002400088947 */ /* 0x007fea0003800000 */
[----:B------:R-:W0:Y:S01]  /*0360*/  LDC.64 R8, c[0x4][RZ] ;  /* 0x01000000ff087b82 */ /* 0x000e220000000a00 */
[----:B------:R-:W-:Y:S01]  /*0370*/  IMAD.MOV.U32 R12, RZ, RZ, RZ ;  /* 0x000000ffff0c7224 */ /* 0x000fe200078e00ff */
[----:B------:R-:W-:Y:S02]  /*0380*/  CS2R R2, SRZ ;  /* 0x0000000000027805 */ /* 0x000fe4000001ff00 */
[----:B------:R-:W-:Y:S01]  /*0390*/  CS2R R4, SRZ ;  /* 0x0000000000047805 */ /* 0x000fe2000001ff00 */
[----:B------:R-:W-:Y:S01]  /*03a0*/  UMOV UR4, URZ ;  /* 0x000000ff00047c82 */ /* 0x000fe20008000000 */
[----:B0-----:R-:W-:-:S07]  /*03b0*/  IMAD.WIDE.U32 R8, R7, 0xc80, R8 ;  /* 0x00000c8007087825 */ /* 0x001fce00078e0008 */
.L_x_57:
[----:B------:R-:W-:Y:S02]  /*03c0*/  ULEA UR5, UR4, UR11, 0x2 ;  /* 0x0000000b04057291 */ /* 0x000fe4000f8e10ff */
[----:B------:R-:W-:-:S07]  /*03d0*/  USHF.L.U32 UR7, UR4, 0x5, URZ ;  /* 0x0000000504077899 */ /* 0x000fce00080006ff */
[----:B-----5:R-:W5:Y:S01]  /*03e0*/  LDL R29, [UR5+0x4] ;  /* 0x00000405ff1d7983 */ /* 0x020f620008100800 */
[----:B------:R-:W-:-:S05]  /*03f0*/  UMOV UR5, URZ ;  /* 0x000000ff00057c82 */ /* 0x000fca0008000000 */
.L_x_56:
[----:B-----5:R-:W-:Y:S01]  /*0400*/  SHF.R.U32.HI R30, RZ, UR5, R29 ;  /* 0x00000005ff1e7c19 */ /* 0x020fe2000801161d */
[----:B------:R-:W-:-:S03]  /*0410*/  UIADD3 UR6, UPT, UPT, UR7, UR5, URZ ;  /* 0x0000000507067290 */ /* 0x000fc6000fffe0ff */
[----:B------:R-:W-:Y:S01]  /*0420*/  LOP3.LUT R10, R30, 0x1, RZ, 0xc0, !PT ;  /* 0x000000011e0a7812 */ /* 0x000fe200078ec0ff */
[----:B------:R-:W-:-:S03]  /*0430*/  UIMAD UR6, UR6, 0x5, URZ ;  /* 0x00000005060678a4 */ /* 0x000fc6000f8e02ff */
[----:B------:R-:W-:-:S03]  /*0440*/  ISETP.NE.U32.AND P0, PT, R10, 0x1, PT ;  /* 0x000000010a00780c */ /* 0x000fc60003f05070 */
[----:B------:R-:W-:-:S04]  /*0450*/  IMAD.U32 R11, RZ, RZ, UR6 ;  /* 0x00000006ff0b7e24 */ /* 0x000fc8000f8e00ff */
[----:B------:R-:W-:-:S06]  /*0460*/  IMAD.WIDE.U32 R10, R11, 0x4, R8 ;  /* 0x000000040b0a7825 */ /* 0x000fcc00078e0008 */
[----:B------:R-:W2:Y:S01]  /*0470*/  @!P0 LDG.E.CONSTANT R15, desc[UR8][R10.64] ;  /* 0x000000080a0f8981 */ /* 0x000ea2000c1e9900 */
[----:B------:R-:W-:-:S03]  /*0480*/  R2P PR, R30, 0x7e ;  /* 0x0000007e1e007804 */ /* 0x000fc60000000000 */
[----:B------:R-:W3:Y:S04]  /*0490*/  @!P0 LDG.E.CONSTANT R17, desc[UR8][R10.64+0x4] ;  /* 0x000004080a118981 */ /* 0x000ee8000c1e9900 */
[----:B------:R-:W4:Y:S04]  /*04a0*/  @!P0 LDG.E.CONSTANT R16, desc[UR8][R10.64+0x8] ;  /* 0x000008080a108981 */ /* 0x000f28000c1e9900 */
[----:B------:R-:W4:Y:S04]  /*04b0*/  @!P0 LDG.E.CONSTANT R24, desc[UR8][R10.64+0x10] ;  /* 0x000010080a188981 */ /* 0x000f28000c1e9900 */
[----:B------:R-:W4:Y:S04]  /*04c0*/  @P1 LDG.E.CONSTANT R23, desc[UR8][R10.64+0x14] ;  /* 0x000014080a171981 */ /* 0x000f28000c1e9900 */
[----:B------:R-:W4:Y:S04]  /*04d0*/  @P1 LDG.E.CONSTANT R26, desc[UR8][R10.64+0x1c] ;  /* 0x00001c080a1a1981 */ /* 0x000f28000c1e9900 */
[----:B------:R-:W4:Y:S04]  /*04e0*/  @P2 LDG.E.CONSTANT R27, desc[UR8][R10.64+0x28] ;  /* 0x000028080a1b2981 */ /* 0x000f28000c1e9900 */
[----:B------:R-:W4:Y:S04]  /*04f0*/  @!P0 LDG.E.CONSTANT R21, desc[UR8][R10.64+0xc] ;  /* 0x00000c080a158981 */ /* 0x000f28000c1e9900 */
[----:B------:R-:W4:Y:S04]  /*0500*/  @P1 LDG.E.CONSTANT R28, desc[UR8][R10.64+0x24] ;  /* 0x000024080a1c1981 */ /* 0x000f28000c1e9900 */
[----:B------:R-:W4:Y:S04]  /*0510*/  @P3 LDG.E.CONSTANT R31, desc[UR8][R10.64+0x3c] ;  /* 0x00003c080a1f3981 */ /* 0x000f28000c1e9900 */
[----:B------:R-:W4:Y:S04]  /*0520*/  @P4 LDG.E.CONSTANT R33, desc[UR8][R10.64+0x50] ;  /* 0x000050080a214981 */ /* 0x000f28000c1e9900 */
[----:B------:R-:W4:Y:S04]  /*0530*/  @P4 LDG.E.CONSTANT R32, desc[UR8][R10.64+0x58] ;  /* 0x000058080a204981 */ /* 0x000f28000c1e9900 */
[----:B------:R-:W4:Y:S04]  /*0540*/  @P5 LDG.E.CONSTANT R35, desc[UR8][R10.64+0x64] ;  /* 0x000064080a235981 */ /* 0x000f28000c1e9900 */
[----:B------:R-:W4:Y:S01]  /*0550*/  @P6 LDG.E.CONSTANT R37, desc[UR8][R10.64+0x78] ;  /* 0x000078080a256981 */ /* 0x000f22000c1e9900 */
[----:B--2---:R-:W-:-:S03]  /*0560*/  @!P0 LOP3.LUT R12, R12, R15, RZ, 0x3c, !PT ;  /* 0x0000000f0c0c8212 */ /* 0x004fc600078e3cff */
[----:B------:R-:W2:Y:S01]  /*0570*/  @P1 LDG.E.CONSTANT R15, desc[UR8][R10.64+0x18] ;  /* 0x000018080a0f1981 */ /* 0x000ea2000c1e9900 */
[----:B---3--:R-:W-:-:S03]  /*0580*/  @!P0 LOP3.LUT R4, R4, R17, RZ, 0x3c, !PT ;  /* 0x0000001104048212 */ /* 0x008fc600078e3cff */
[----:B------:R-:W3:Y:S01]  /*0590*/  @P2 LDG.E.CONSTANT R17, desc[UR8][R10.64+0x2c] ;  /* 0x00002c080a112981 */ /* 0x000ee2000c1e9900 */
[----:B----4-:R-:W-:-:S03]  /*05a0*/  @!P0 LOP3.LUT R5, R5, R16, RZ, 0x3c, !PT ;  /* 0x0000001005058212 */ /* 0x010fc600078e3cff */
[----:B------:R-:W4:Y:S01]  /*05b0*/  @P2 LDG.E.CONSTANT R16, desc[UR8][R10.64+0x30] ;  /* 0x000030080a102981 */ /* 0x000f22000c1e9900 */
[----:B------:R-:W-:-:S03]  /*05c0*/  @!P0 LOP3.LUT R3, R3, R24, RZ, 0x3c, !PT ;  /* 0x0000001803038212 */ /* 0x000fc600078e3cff */
[----:B------:R-:W3:Y:S01]  /*05d0*/  @P2 LDG.E.CONSTANT R24, desc[UR8][R10.64+0x38] ;  /* 0x000038080a182981 */ /* 0x000ee2000c1e9900 */
[----:B------:R-:W-:-:S03]  /*05e0*/  @P1 LOP3.LUT R12, R12, R23, RZ, 0x3c, !PT ;  /* 0x000000170c0c1212 */ /* 0x000fc600078e3cff */
[----:B------:R-:W3:Y:S01]  /*05f0*/  @P3 LDG.E.CONSTANT R23, desc[UR8][R10.64+0x40] ;  /* 0x000040080a173981 */ /* 0x000ee2000c1e9900 */
[----:B------:R-:W-:-:S03]  /*0600*/  @P1 LOP3.LUT R5, R5, R26, RZ, 0x3c, !PT ;  /* 0x0000001a05051212 */ /* 0x000fc600078e3cff */
[----:B------:R-:W3:Y:S01]  /*0610*/  @P3 LDG.E.CONSTANT R26, desc[UR8][R10.64+0x44] ;  /* 0x000044080a1a3981 */ /* 0x000ee2000c1e9900 */
[----:B------:R-:W-:-:S03]  /*0620*/  @P2 LOP3.LUT R12, R12, R27, RZ, 0x3c, !PT ;  /* 0x0000001b0c0c2212 */ /* 0x000fc600078e3cff */
[----:B------:R-:W3:Y:S01]  /*0630*/  @P3 LDG.E.CONSTANT R27, desc[UR8][R10.64+0x48] ;  /* 0x000048080a1b3981 */ /* 0x000ee2000c1e9900 */
[----:B------:R-:W-:-:S03]  /*0640*/  @!P0 LOP3.LUT R2, R2, R21, RZ, 0x3c, !PT ;  /* 0x0000001502028212 */ /* 0x000fc600078e3cff */
[----:B------:R-:W3:Y:S01]  /*0650*/  @P2 LDG.E.CONSTANT R21, desc[UR8][R10.64+0x34] ;  /* 0x000034080a152981 */ /* 0x000ee2000c1e9900 */
[----:B------:R-:W-:-:S03]  /*0660*/  @P1 LOP3.LUT R3, R3, R28, RZ, 0x3c, !PT ;  /* 0x0000001c03031212 */ /* 0x000fc600078e3cff */
[----:B------:R-:W3:Y:S01]  /*0670*/  @P3 LDG.E.CONSTANT R28, desc[UR8][R10.64+0x4c] ;  /* 0x00004c080a1c3981 */ /* 0x000ee2000c1e9900 */
[----:B------:R-:W-:-:S03]  /*0680*/  @P3 LOP3.LUT R12, R12, R31, RZ, 0x3c, !PT ;  /* 0x0000001f0c0c3212 */ /* 0x000fc600078e3cff */
[----:B------:R-:W3:Y:S01]  /*0690*/  @P4 LDG.E.CONSTANT R31, desc[UR8][R10.64+0x54] ;  /* 0x000054080a1f4981 */ /* 0x000ee2000c1e9900 */
[----:B--2---:R-:W-:-:S03]  /*06a0*/  @P1 LOP3.LUT R4, R4, R15, RZ, 0x3c, !PT ;  /* 0x0000000f04041212 */ /* 0x004fc600078e3cff */
[----:B------:R-:W2:Y:S01]  /*06b0*/  @P1 LDG.E.CONSTANT R15, desc[UR8][R10.64+0x20] ;  /* 0x000020080a0f1981 */ /* 0x000ea2000c1e9900 */
[----:B------:R-:W-:Y:S02]  /*06c0*/  @P4 LOP3.LUT R12, R12, R33, RZ, 0x3c, !PT ;  /* 0x000000210c0c4212 */ /* 0x000fe400078e3cff */
[----:B------:R-:W-:Y:S01]  /*06d0*/  LOP3.LUT P0, RZ, R30, 0x80, RZ, 0xc0, !PT ;  /* 0x000000801eff7812 */ /* 0x000fe2000780c0ff */
[----:B------:R-:W2:Y:S01]  /*06e0*/  @P4 LDG.E.CONSTANT R33, desc[UR8][R10.64+0x5c] ;  /* 0x00005c080a214981 */ /* 0x000ea2000c1e9900 */
[----:B----4-:R-:W-:-:S03]  /*06f0*/  @P2 LOP3.LUT R5, R5, R16, RZ, 0x3c, !PT ;  /* 0x0000001005052212 */ /* 0x010fc600078e3cff */
[----:B------:R-:W4:Y:S01]  /*0700*/  @P4 LDG.E.CONSTANT R16, desc[UR8][R10.64+0x60] ;  /* 0x000060080a104981 */ /* 0x000f22000c1e9900 */
[----:B---3--:R-:W-:Y:S02]  /*0710*/  @P2 LOP3.LUT R4, R4, R17, RZ, 0x3c, !PT ;  /* 0x0000001104042212 */ /* 0x008fe400078e3cff */
[----:B------:R-:W-:Y:S01]  /*0720*/  @P2 LOP3.LUT R3, R3, R24, RZ, 0x3c, !PT ;  /* 0x0000001803032212 */ /* 0x000fe200078e3cff */
[----:B------:R-:W3:Y:S04]  /*0730*/  @P5 LDG.E.CONSTANT R17, desc[UR8][R10.64+0x70] ;  /* 0x000070080a115981 */ /* 0x000ee8000c1e9900 */
[----:B------:R-:W3:Y:S01]  /*0740*/  @P5 LDG.E.CONSTANT R24, desc[UR8][R10.64+0x6c] ;  /* 0x00006c080a185981 */ /* 0x000ee2000c1e9900 */
[----:B------:R-:W-:-:S03]  /*0750*/  @P3 LOP3.LUT R5, R5, R26, RZ, 0x3c, !PT ;  /* 0x0000001a05053212 */ /* 0x000fc600078e3cff */
[----:B------:R-:W3:Y:S01]  /*0760*/  @P5 LDG.E.CONSTANT R26, desc[UR8][R10.64+0x74] ;  /* 0x000074080a1a5981 */ /* 0x000ee2000c1e9900 */
[----:B------:R-:W-:Y:S02]  /*0770*/  @P3 LOP3.LUT R4, R4, R23, RZ, 0x3c, !PT ;  /* 0x0000001704043212 */ /* 0x000fe400078e3cff */
[----:B------:R-:W-:Y:S01]  /*0780*/  @P4 LOP3.LUT R5, R5, R32, RZ, 0x3c, !PT ;  /* 0x0000002005054212 */ /* 0x000fe200078e3cff */
[----:B------:R-:W3:Y:S01]  /*0790*/  @P6 LDG.E.CONSTANT R23, desc[UR8][R10.64+0x84] ;  /* 0x000084080a176981 */ /* 0x000ee2000c1e9900 */
[----:B------:R-:W-:-:S03]  /*07a0*/  @P5 LOP3.LUT R12, R12, R35, RZ, 0x3c, !PT ;  /* 0x000000230c0c5212 */ /* 0x000fc600078e3cff */
[----:B------:R-:W3:Y:S01]  /*07b0*/  @P6 LDG.E.CONSTANT R32, desc[UR8][R10.64+0x88] ;  /* 0x000088080a206981 */ /* 0x000ee2000c1e9900 */
[----:B------:R-:W-:-:S03]  /*07c0*/  @P3 LOP3.LUT R3, R3, R28, RZ, 0x3c, !PT ;  /* 0x0000001c03033212 */ /* 0x000fc600078e3cff */
[----:B------:R-:W3:Y:S01]  /*07d0*/  @P6 LDG.E.CONSTANT R28, desc[UR8][R10.64+0x80] ;  /* 0x000080080a1c6981 */ /* 0x000ee2000c1e9900 */
[----:B------:R-:W-:-:S03]  /*07e0*/  @P4 LOP3.LUT R4, R4, R31, RZ, 0x3c, !PT ;  /* 0x0000001f04044212 */ /* 0x000fc600078e3cff */
[----:B------:R-:W3:Y:S04]  /*07f0*/  @P0 LDG.E.CONSTANT R35, desc[UR8][R10.64+0x8c] ;  /* 0x00008c080a230981 */ /* 0x000ee8000c1e9900 */
[----:B------:R-:W3:Y:S04]  /*0800*/  @P0 LDG.E.CONSTANT R34, desc[UR8][R10.64+0x94] ;  /* 0x000094080a220981 */ /* 0x000ee8000c1e9900 */
[----:B------:R-:W3:Y:S04]  /*0810*/  @P0 LDG.E.CONSTANT R31, desc[UR8][R10.64+0x98] ;  /* 0x000098080a1f0981 */ /* 0x000ee8000c1e9900 */
[----:B------:R-:W3:Y:S01]  /*0820*/  @P0 LDG.E.CONSTANT R36, desc[UR8][R10.64+0x9c] ;  /* 0x00009c080a240981 */ /* 0x000ee2000c1e9900 */
[----:B--2---:R-:W-:-:S03]  /*0830*/  @P1 LOP3.LUT R2, R2, R15, RZ, 0x3c, !PT ;  /* 0x0000000f02021212 */ /* 0x004fc600078e3cff */
[----:B------:R-:W2:Y:S01]  /*0840*/  @P5 LDG.E.CONSTANT R15, desc[UR8][R10.64+0x68] ;  /* 0x000068080a0f5981 */ /* 0x000ea2000c1e9900 */
[----:B------:R-:W-:-:S03]  /*0850*/  @P2 LOP3.LUT R2, R2, R21, RZ, 0x3c, !PT ;  /* 0x0000001502022212 */ /* 0x000fc600078e3cff */
[----:B------:R-:W2:Y:S01]  /*0860*/  @P6 LDG.E.CONSTANT R21, desc[UR8][R10.64+0x7c] ;  /* 0x00007c080a156981 */ /* 0x000ea2000c1e9900 */
[----:B------:R-:W-:-:S03]  /*0870*/  @P3 LOP3.LUT R2, R2, R27, RZ, 0x3c, !PT ;  /* 0x0000001b02023212 */ /* 0x000fc600078e3cff */
[----:B------:R-:W2:Y:S01]  /*0880*/  @P0 LDG.E.CONSTANT R27, desc[UR8][R10.64+0x90] ;  /* 0x000090080a1b0981 */ /* 0x000ea2000c1e9900 */
[----:B----4-:R-:W-:Y:S02]  /*0890*/  @P4 LOP3.LUT R3, R3, R16, RZ, 0x3c, !PT ;  /* 0x0000001003034212 */ /* 0x010fe400078e3cff */
[----:B------:R-:W-:Y:S02]  /*08a0*/  @P4 LOP3.LUT R2, R2, R33, RZ, 0x3c, !PT ;  /* 0x0000002102024212 */ /* 0x000fe400078e3cff */
[----:B---3--:R-:W-:Y:S02]  /*08b0*/  @P5 LOP3.LUT R5, R5, R24, RZ, 0x3c, !PT ;  /* 0x0000001805055212 */ /* 0x008fe400078e3cff */
[----:B------:R-:W-:Y:S02]  /*08c0*/  @P5 LOP3.LUT R2, R2, R17, RZ, 0x3c, !PT ;  /* 0x0000001102025212 */ /* 0x000fe400078e3cff */
[----:B------:R-:W-:Y:S02]  /*08d0*/  @P5 LOP3.LUT R3, R3, R26, RZ, 0x3c, !PT ;  /* 0x0000001a03035212 */ /* 0x000fe400078e3cff */
[----:B------:R-:W-:-:S02]  /*08e0*/  @P6 LOP3.LUT R12, R12, R37, RZ, 0x3c, !PT ;  /* 0x000000250c0c6212 */ /* 0x000fc400078e3cff */
[----:B------:R-:W-:Y:S02]  /*08f0*/  @P6 LOP3.LUT R2, R2, R23, RZ, 0x3c, !PT ;  /* 0x0000001702026212 */ /* 0x000fe400078e3cff */
[----:B------:R-:W-:Y:S02]  /*0900*/  @P6 LOP3.LUT R3, R3, R32, RZ, 0x3c, !PT ;  /* 0x0000002003036212 */ /* 0x000fe400078e3cff */
[----:B------:R-:W-:Y:S02]  /*0910*/  @P6 LOP3.LUT R5, R5, R28, RZ, 0x3c, !PT ;  /* 0x0000001c05056212 */ /* 0x000fe400078e3cff */
[----:B------:R-:W-:Y:S02]  /*0920*/  @P0 LOP3.LUT R12, R12, R35, RZ, 0x3c, !PT ;  /* 0x000000230c0c0212 */ /* 0x000fe400078e3cff */
[----:B------:R-:W-:Y:S02]  /*0930*/  @P0 LOP3.LUT R5, R5, R34, RZ, 0x3c, !PT ;  /* 0x0000002205050212 */ /* 0x000fe400078e3cff */
[----:B------:R-:W-:-:S02]  /*0940*/  @P0 LOP3.LUT R2, R2, R31, RZ, 0x3c, !PT ;  /* 0x0000001f02020212 */ /* 0x000fc400078e3cff */
[----:B------:R-:W-:Y:S02]  /*0950*/  @P0 LOP3.LUT R3, R3, R36, RZ, 0x3c, !PT ;  /* 0x0000002403030212 */ /* 0x000fe400078e3cff */
[----:B--2---:R-:W-:-:S04]  /*0960*/  @P5 LOP3.LUT R4, R4, R15, RZ, 0x3c, !PT ;  /* 0x0000000f04045212 */ /* 0x004fc800078e3cff */
[----:B------:R-:W-:-:S04]  /*0970*/  @P6 LOP3.LUT R4, R4, R21, RZ, 0x3c, !PT ;  /* 0x0000001504046212 */ /* 0x000fc800078e3cff */
[----:B------:R-:W-:Y:S02]  /*0980*/  @P0 LOP3.LUT R4, R4, R27, RZ, 0x3c, !PT ;  /* 0x0000001b04040212 */ /* 0x000fe400078e3cff */
[----:B------:R-:W-:-:S13]  /*0990*/  R2P PR, R30.B1, 0x7f ;  /* 0x0000007f1e007804 */ /* 0x000fda0000001000 */
[----:B------:R-:W2:Y:S04]  /*09a0*/  @P0 LDG.E.CONSTANT R17, desc[UR8][R10.64+0xa0] ;  /* 0x0000a0080a110981 */ /* 0x000ea8000c1e9900 */
[----:B------:R-:W3:Y:S04]  /*09b0*/  @P1 LDG.E.CONSTANT R27, desc[UR8][R10.64+0xb4] ;  /* 0x0000b4080a1b1981 */ /* 0x000ee8000c1e9900 */
[----:B------:R-:W4:Y:S04]  /*09c0*/  @P0 LDG.E.CONSTANT R26, desc[UR8][R10.64+0xb0] ;  /* 0x0000b0080a1a0981 */ /* 0x000f28000c1e9900 */
        /* <DEDUP_REMOVED lines=9> */
[----:B------:R-:W4:Y:S01]  /*0a60*/  @P4 LDG.E.CONSTANT R32, desc[UR8][R10.64+0x100] ;  /* 0x000100080a204981 */ /* 0x000f22000c1e9900 */
[----:B--2---:R-:W-:-:S03]  /*0a70*/  @P0 LOP3.LUT R12, R12, R17, RZ, 0x3c, !PT ;  /* 0x000000110c0c0212 */ /* 0x004fc600078e3cff */
[----:B------:R-:W2:Y:S01]  /*0a80*/  @P1 LDG.E.CONSTANT R17, desc[UR8][R10.64+0xb8] ;  /* 0x0000b8080a111981 */ /* 0x000ea2000c1e9900 */
[----:B---3--:R-:W-:-:S03]  /*0a90*/  @P1 LOP3.LUT R12, R12, R27, RZ, 0x3c, !PT ;  /* 0x0000001b0c0c1212 */ /* 0x008fc600078e3cff */
[----:B------:R-:W3:Y:S01]  /*0aa0*/  @P2 LDG.E.CONSTANT R27, desc[UR8][R10.64+0xd4] ;  /* 0x0000d4080a1b2981 */ /* 0x000ee2000c1e9900 */
[----:B----4-:R-:W-:-:S03]  /*0ab0*/  @P0 LOP3.LUT R3, R3, R26, RZ, 0x3c, !PT ;  /* 0x0000001a03030212 */ /* 0x010fc600078e3cff */
[----:B------:R-:W4:Y:S01]  /*0ac0*/  @P2 LDG.E.CONSTANT R26, desc[UR8][R10.64+0xd0] ;  /* 0x0000d0080a1a2981 */ /* 0x000f22000c1e9900 */
[----:B------:R-:W-:-:S03]  /*0ad0*/  @P0 LOP3.LUT R4, R4, R21, RZ, 0x3c, !PT ;  /* 0x0000001504040212 */ /* 0x000fc600078e3cff */
[----:B------:R-:W3:Y:S01]  /*0ae0*/  @P1 LDG.E.CONSTANT R21, desc[UR8][R10.64+0xc0] ;  /* 0x0000c0080a151981 */ /* 0x000ee2000c1e9900 */
[----:B------:R-:W-:-:S03]  /*0af0*/  @P0 LOP3.LUT R5, R5, R24, RZ, 0x3c, !PT ;  /* 0x0000001805050212 */ /* 0x000fc600078e3cff */
[----:B------:R-:W4:Y:S01]  /*0b00*/  @P1 LDG.E.CONSTANT R24, desc[UR8][R10.64+0xbc] ;  /* 0x0000bc080a181981 */ /* 0x000f22000c1e9900 */
[----:B------:R-:W-:Y:S02]  /*0b10*/  @P0 LOP3.LUT R2, R2, R23, RZ, 0x3c, !PT ;  /* 0x0000001702020212 */ /* 0x000fe400078e3cff */
[----:B------:R-:W-:Y:S01]  /*0b20*/  LOP3.LUT P0, RZ, R30, 0x8000, RZ, 0xc0, !PT ;  /* 0x000080001eff7812 */ /* 0x000fe2000780c0ff */
[----:B------:R-:W4:Y:S01]  /*0b30*/  @P2 LDG.E.CONSTANT R23, desc[UR8][R10.64+0xcc] ;  /* 0x0000cc080a172981 */ /* 0x000f22000c1e9900 */
[----:B------:R-:W-:-:S03]  /*0b40*/  @P2 LOP3.LUT R12, R12, R31, RZ, 0x3c, !PT ;  /* 0x0000001f0c0c2212 */ /* 0x000fc600078e3cff */
        /* <DEDUP_REMOVED lines=8> */
[----:B------:R-:W4:Y:S04]  /*0bd0*/  @P0 LDG.E.CONSTANT R35, desc[UR8][R10.64+0x12c] ;  /* 0x00012c080a230981 */ /* 0x000f28000c1e9900 */
[----:B------:R-:W4:Y:S01]  /*0be0*/  @P3 LDG.E.CONSTANT R15, desc[UR8][R10.64+0xe8] ;  /* 0x0000e8080a0f3981 */ /* 0x000f22000c1e9900 */
[----:B------:R-:W-:-:S03]  /*0bf0*/  @P2 LOP3.LUT R3, R3, R28, RZ, 0x3c, !PT ;  /* 0x0000001c03032212 */ /* 0x000fc600078e3cff */
        /* <DEDUP_REMOVED lines=8> */
[----:B------:R-:W-:Y:S02]  /*0c80*/  @P2 LOP3.LUT R2, R2, R27, RZ, 0x3c, !PT ;  /* 0x0000001b02022212 */ /* 0x000fe400078e3cff */
[----:B------:R-:W-:Y:S01]  /*0c90*/  @P2 LOP3.LUT R4, R4, R23, RZ, 0x3c, !PT ;  /* 0x0000001704042212 */ /* 0x000fe200078e3cff */
[----:B------:R-:W4:Y:S01]  /*0ca0*/  @P5 LDG.E.CONSTANT R27, desc[UR8][R10.64+0x110] ;  /* 0x000110080a1b5981 */ /* 0x000f22000c1e9900 */
[----:B------:R-:W-:-:S03]  /*0cb0*/  @P2 LOP3.LUT R5, R5, R26, RZ, 0x3c, !PT ;  /* 0x0000001a05052212 */ /* 0x000fc600078e3cff */
[----:B------:R-:W4:Y:S01]  /*0cc0*/  @P5 LDG.E.CONSTANT R23, desc[UR8][R10.64+0x108] ;  /* 0x000108080a175981 */ /* 0x000f22000c1e9900 */
[----:B------:R-:W-:-:S03]  /*0cd0*/  @P3 LOP3.LUT R3, R3, R30, RZ, 0x3c, !PT ;  /* 0x0000001e03033212 */ /* 0x000fc600078e3cff */
        /* <DEDUP_REMOVED lines=12> */
[----:B------:R-:W4:Y:S04]  /*0da0*/  @P0 LDG.E.CONSTANT R32, desc[UR8][R10.64+0x134] ;  /* 0x000134080a200981 */ /* 0x000f28000c1e9900 */
[----:B------:R-:W4:Y:S01]  /*0db0*/  @P0 LDG.E.CONSTANT R35, desc[UR8][R10.64+0x138] ;  /* 0x000138080a230981 */ /* 0x000f22000c1e9900 */
[----:B------:R-:W-:Y:S01]  /*0dc0*/  UIADD3 UR5, UPT, UPT, UR5, 0x10, URZ ;  /* 0x0000001005057890 */ /* 0x000fe2000fffe0ff */
[----:B------:R-:W-:-:S03]  /*0dd0*/  @P5 LOP3.LUT R3, R3, R28, RZ, 0x3c, !PT ;  /* 0x0000001c03035212 */ /* 0x000fc600078e3cff */
[----:B------:R-:W-:Y:S01]  /*0de0*/  UISETP.NE.AND UP0, UPT, UR5, 0x20, UPT ;  /* 0x000000200500788c */ /* 0x000fe2000bf05270 */
[----:B--2---:R-:W-:Y:S02]  /*0df0*/  @P4 LOP3.LUT R4, R4, R17, RZ, 0x3c, !PT ;  /* 0x0000001104044212 */ /* 0x004fe400078e3cff */
[----:B---3--:R-:W-:Y:S02]  /*0e00*/  @P4 LOP3.LUT R2, R2, R21, RZ, 0x3c, !PT ;  /* 0x0000001502024212 */ /* 0x008fe400078e3cff */
[----:B----4-:R-:W-:Y:S02]  /*0e10*/  @P4 LOP3.LUT R5, R5, R24, RZ, 0x3c, !PT ;  /* 0x0000001805054212 */ /* 0x010fe400078e3cff */
        /* <DEDUP_REMOVED lines=10> */
[----:B------:R-:W-:Y:S01]  /*0ec0*/  @P0 LOP3.LUT R2, R2, R35, RZ, 0x3c, !PT ;  /* 0x0000002302020212 */ /* 0x000fe200078e3cff */
[----:B------:R-:W-:Y:S06]  /*0ed0*/  BRA.U UP0, `(.L_x_56) ;  /* 0xfffffff500487547 */ /* 0x000fec000b83ffff */
[----:B------:R-:W-:-:S04]  /*0ee0*/  UIADD3 UR4, UPT, UPT, UR4, 0x1, URZ ;  /* 0x0000000104047890 */ /* 0x000fc8000fffe0ff */
[----:B------:R-:W-:-:S09]  /*0ef0*/  UISETP.NE.AND UP0, UPT, UR4, 0x5, UPT ;  /* 0x000000050400788c */ /* 0x000fd2000bf05270 */
[----:B------:R-:W-:Y:S05]  /*0f00*/  BRA.U UP0, `(.L_x_57) ;  /* 0xfffffff5002c7547 */ /* 0x000fea000b83ffff */
[----:B------:R0:W-:Y:S01]  /*0f10*/  STL [R1+0x4], R12 ;  /* 0x0000040c01007387 */ /* 0x0001e20000100800 */
[----:B------:R-:W-:-:S03]  /*0f20*/  ISETP.NE.U32.AND P0, PT, R25, 0x1, PT ;  /* 0x000000011900780c */ /* 0x000fc60003f05070 */
[----:B------:R0:W-:Y:S01]  /*0f30*/  STL.64 [R1+0x8], R4 ;  /* 0x0000080401007387 */ /* 0x0001e20000100a00 */
[----:B------:R-:W-:-:S03]  /*0f40*/  ISETP.NE.AND.EX P0, PT, RZ, RZ, PT, P0 ;  /* 0x000000ffff00720c */ /* 0x000fc60003f05300 */
[----:B------:R0:W-:Y:S10]  /*0f50*/  STL.64 [R1+0x10], R2 ;  /* 0x0000100201007387 */ /* 0x0001f40000100a00 */
[----:B------:R-:W-:Y:S05]  /*0f60*/  @!P0 BRA `(.L_x_55) ;  /* 0x0000001800048947 */ /* 0x000fea0003800000 */
[----:B------:R-:W-:Y:S01]  /*0f70*/  UMOV UR4, URZ ;  /* 0x000000ff00047c82 */ /* 0x000fe20008000000 */
[----:B------:R-:W-:Y:S01]  /*0f80*/  UMOV UR5, URZ ;  /* 0x000000ff00057c82 */ /* 0x000fe20008000000 */
[----:B0-----:R-:W-:Y:S02]  /*0f90*/  IMAD.MOV.U32 R12, RZ, RZ, RZ ;  /* 0x000000ffff0c7224 */ /* 0x001fe400078e00ff */
[----:B------:R-:W-:Y:S02]  /*0fa0*/  IMAD.U32 R3, RZ, RZ, UR4 ;  /* 0x00000004ff037e24 */ /* 0x000fe4000f8e00ff */
[----:B------:R-:W-:Y:S02]  /*0fb0*/  IMAD.U32 R2, RZ, RZ, UR5 ;  /* 0x00000005ff027e24 */ /* 0x000fe4000f8e00ff */
[----:B------:R-:W-:Y:S02]  /*0fc0*/  IMAD.U32 R5, RZ, RZ, UR4 ;  /* 0x00000004ff057e24 */ /* 0x000fe4000f8e00ff */
[----:B------:R-:W-:-:S07]  /*0fd0*/  IMAD.U32 R4, RZ, RZ, UR5 ;  /* 0x00000005ff047e24 */ /* 0x000fce000f8e00ff */
.L_x_59:
[----:B------:R-:W-:Y:S02]  /*0fe0*/  ULEA UR5, UR4, UR11, 0x2 ;  /* 0x0000000b04057291 */ /* 0x000fe4000f8e10ff */
[----:B------:R-:W-:-:S07]  /*0ff0*/  USHF.L.U32 UR7, UR4, 0x5, URZ ;  /* 0x0000000504077899 */ /* 0x000fce00080006ff */
[----:B------:R-:W5:Y:S01]  /*1000*/  LDL R29, [UR5+0x4] ;  /* 0x00000405ff1d7983 */ /* 0x000f620008100800 */
[----:B------:R-:W-:-:S05]  /*1010*/  UMOV UR5, URZ ;  /* 0x000000ff00057c82 */ /* 0x000fca0008000000 */
.L_x_58:
        /* <DEDUP_REMOVED lines=182> */
[----:B------:R-:W-:Y:S05]  /*1b80*/  @P0 BRA `(.L_x_55) ;  /* 0x0000000800fc0947 */ /* 0x000fea0003800000 */
[----:B------:R-:W-:Y:S01]  /*1b90*/  UMOV UR4, URZ ;  /* 0x000000ff00047c82 */ /* 0x000fe20008000000 */
[----:B------:R-:W-:Y:S01]  /*1ba0*/  UMOV UR5, URZ ;  /* 0x000000ff00057c82 */ /* 0x000fe20008000000 */
[----:B-1----:R-:W-:Y:S02]  /*1bb0*/  IMAD.MOV.U32 R12, RZ, RZ, RZ ;  /* 0x000000ffff0c7224 */ /* 0x002fe400078e00ff */
[----:B------:R-:W-:Y:S02]  /*1bc0*/  IMAD.U32 R3, RZ, RZ, UR4 ;  /* 0x00000004ff037e24 */ /* 0x000fe4000f8e00ff */
[----:B------:R-:W-:Y:S02]  /*1bd0*/  IMAD.U32 R2, RZ, RZ, UR5 ;  /* 0x00000005ff027e24 */ /* 0x000fe4000f8e00ff */
[----:B------:R-:W-:Y:S02]  /*1be0*/  IMAD.U32 R5, RZ, RZ, UR4 ;  /* 0x00000004ff057e24 */ /* 0x000fe4000f8e00ff */
[----:B------:R-:W-:-:S07]  /*1bf0*/  IMAD.U32 R4, RZ, RZ, UR5 ;  /* 0x00000005ff047e24 */ /* 0x000fce000f8e00ff */
.L_x_61:
[----:B------:R-:W-:Y:S02]  /*1c00*/  ULEA UR5, UR4, UR11, 0x2 ;  /* 0x0000000b04057291 */ /* 0x000fe4000f8e10ff */
[----:B------:R-:W-:-:S07]  /*1c10*/  USHF.L.U32 UR7, UR4, 0x5, URZ ;  /* 0x0000000504077899 */ /* 0x000fce00080006ff */
[----:B------:R-:W5:Y:S01]  /*1c20*/  LDL R26, [UR5+0x4] ;  /* 0x00000405ff1a7983 */ /* 0x000f620008100800 */
[----:B------:R-:W-:-:S05]  /*1c30*/  UMOV UR5, URZ ;  /* 0x000000ff00057c82 */ /* 0x000fca0008000000 */
.L_x_60:
[----:B-----5:R-:W-:Y:S01]  /*1c40*/  SHF.R.U32.HI R29, RZ, UR5, R26 ;  /* 0x00000005ff1d7c19 */ /* 0x020fe2000801161a */
[----:B------:R-:W-:-:S03]  /*1c50*/  UIADD3 UR6, UPT, UPT, UR7, UR5, URZ ;  /* 0x0000000507067290 */ /* 0x000fc6000fffe0ff */
[----:B------:R-:W-:Y:S01]  /*1c60*/  LOP3.LUT R10, R29, 0x1, RZ, 0xc0, !PT ;  /* 0x000000011d0a7812 */ /* 0x000fe200078ec0ff */
[----:B------:R-:W-:-:S03]  /*1c70*/  UIMAD UR6, UR6, 0x5, URZ ;  /* 0x00000005060678a4 */ /* 0x000fc6000f8e02ff */
[----:B------:R-:W-:-:S03]  /*1c80*/  ISETP.NE.U32.AND P0, PT, R10, 0x1, PT ;  /* 0x000000010a00780c */ /* 0x000fc60003f05070 */
[----:B------:R-:W-:Y:S01]  /*1c90*/  IMAD.U32 R11, RZ, RZ, UR6 ;  /* 0x00000006ff0b7e24 */ /* 0x000fe2000f8e00ff */
[----:B------:R-:W-:-:S03]  /*1ca0*/  R2P PR, R29, 0x7e ;  /* 0x0000007e1d007804 */ /* 0x000fc60000000000 */
[----:B------:R-:W-:-:S06]  /*1cb0*/  IMAD.WIDE.U32 R10, R11, 0x4, R8 ;  /* 0x000000040b0a7825 */ /* 0x000fcc00078e0008 */
[----:B------:R-:W2:Y:S04]  /*1cc0*/  @!P0 LDG.E.CONSTANT R15, desc[UR8][R10.64] ;  /* 0x000000080a0f8981 */ /* 0x000ea8000c1e9900 */
[----:B------:R-:W3:Y:S04]  /*1cd0*/  @!P0 LDG.E.CONSTANT R17, desc[UR8][R10.64+0x4] ;  /* 0x000004080a118981 */ /* 0x000ee8000c1e9900 */
[----:B------:R-:W4:Y:S04]  /*1ce0*/  @!P0 LDG.E.CONSTANT R16, desc[UR8][R10.64+0x8] ;  /* 0x000008080a108981 */ /* 0x000f28000c1e9900 */
[----:B------:R-:W4:Y:S04]  /*1cf0*/  @!P0 LDG.E.CONSTANT R21, desc[UR8][R10.64+0xc] ;  /* 0x00000c080a158981 */ /* 0x000f28000c1e9900 */
[----:B------:R-:W4:Y:S04]  /*1d00*/  @!P0 LDG.E.CONSTANT R24, desc[UR8][R10.64+0x10] ;  /* 0x000010080a188981 */ /* 0x000f28000c1e9900 */
        /* <DEDUP_REMOVED lines=19> */
[----:B------:R-:W4:Y:S01]  /*1e40*/  @P2 LDG.E.CONSTANT R21, desc[UR8][R10.64+0x34] ;  /* 0x000034080a152981 */ /* 0x000f22000c1e9900 */
[----:B------:R-:W-:Y:S02]  /*1e50*/  @!P0 LOP3.LUT R3, R3, R24, RZ, 0x3c, !PT ;  /* 0x0000001803038212 */ /* 0x000fe400078e3cff */
        /* <DEDUP_REMOVED lines=10> */
[----:B------:R-:W-:-:S04]  /*1f00*/  @P4 LOP3.LUT R12, R12, R33, RZ, 0x3c, !PT ;  /* 0x000000210c0c4212 */ /* 0x000fc800078e3cff */
[----:B------:R-:W-:-:S04]  /*1f10*/  @P5 LOP3.LUT R12, R12, R35, RZ, 0x3c, !PT ;  /* 0x000000230c0c5212 */ /* 0x000fc800078e3cff */
[----:B------:R-:W-:Y:S02]  /*1f20*/  @P6 LOP3.LUT R12, R12, R37, RZ, 0x3c, !PT ;  /* 0x000000250c0c6212 */ /* 0x000fe400078e3cff */
[----:B--2---:R-:W-:Y:S02]  /*1f30*/  @P1 LOP3.LUT R2, R2, R15, RZ, 0x3c, !PT ;  /* 0x0000000f02021212 */ /* 0x004fe400078e3cff */
        /* <DEDUP_REMOVED lines=21> */
[----:B------:R-:W-:Y:S02]  /*2090*/  @P4 LOP3.LUT R4, R4, R27, RZ, 0x3c, !PT ;  /* 0x0000001b04044212 */ /* 0x000fe400078e3cff */
[----:B------:R-:W-:Y:S01]  /*20a0*/  @P4 LOP3.LUT R5, R5, R36, RZ, 0x3c, !PT ;  /* 0x0000002405054212 */ /* 0x000fe200078e3cff */
[----:B------:R-:W4:Y:S04]  /*20b0*/  @P0 LDG.E.CONSTANT R27, desc[UR8][R10.64+0x90] ;  /* 0x000090080a1b0981 */ /* 0x000f28000c1e9900 */
[----:B------:R-:W4:Y:S04]  /*20c0*/  @P0 LDG.E.CONSTANT R34, desc[UR8][R10.64+0x94] ;  /* 0x000094080a220981 */ /* 0x000f28000c1e9900 */
[----:B------:R-:W4:Y:S04]  /*20d0*/  @P0 LDG.E.CONSTANT R31, desc[UR8][R10.64+0x98] ;  /* 0x000098080a1f0981 */ /* 0x000f28000c1e9900 */
[----:B------:R-:W4:Y:S01]  /*20e0*/  @P0 LDG.E.CONSTANT R36, desc[UR8][R10.64+0x9c] ;  /* 0x00009c080a240981 */ /* 0x000f22000c1e9900 */
[----:B--2---:R-:W-:-:S02]  /*20f0*/  @P4 LOP3.LUT R2, R2, R15, RZ, 0x3c, !PT ;  /* 0x0000000f02024212 */ /* 0x004fc400078e3cff */
[----:B---3--:R-:W-:Y:S02]  /*2100*/  @P5 LOP3.LUT R4, R4, R17, RZ, 0x3c, !PT ;  /* 0x0000001104045212 */ /* 0x008fe400078e3cff */
[----:B----4-:R-:W-:-:S04]  /*2110*/  @P4 LOP3.LUT R3, R3, R16, RZ, 0x3c, !PT ;  /* 0x0000001003034212 */ /* 0x010fc800078e3cff */
[----:B------:R-:W-:Y:S02]  /*2120*/  @P5 LOP3.LUT R3, R3, R28, RZ, 0x3c, !PT ;  /* 0x0000001c03035212 */ /* 0x000fe400078e3cff */
[----:B------:R-:W-:Y:S02]  /*2130*/  @P5 LOP3.LUT R5, R5, R24, RZ, 0x3c, !PT ;  /* 0x0000001805055212 */ /* 0x000fe400078e3cff */
[----:B------:R-:W-:Y:S02]  /*2140*/  @P5 LOP3.LUT R2, R2, R21, RZ, 0x3c, !PT ;  /* 0x0000001502025212 */ /* 0x000fe400078e3cff */
        /* <DEDUP_REMOVED lines=43> */
[----:B------:R-:W4:Y:S01]  /*2400*/  @P3 LDG.E.CONSTANT R17, desc[UR8][R10.64+0xe8] ;  /* 0x0000e8080a113981 */ /* 0x000f22000c1e9900 */
[----:B------:R-:W-:-:S03]  /*2410*/  @P1 LOP3.LUT R5, R5, R28, RZ, 0x3c, !PT ;  /* 0x0000001c05051212 */ /* 0x000fc600078e3cff */
[----:B------:R-:W4:Y:S01]  /*2420*/  @P5 LDG.E.CONSTANT R28, desc[UR8][R10.64+0x10c] ;  /* 0x00010c080a1c5981 */ /* 0x000f22000c1e9900 */
[----:B------:R-:W-:-:S03]  /*2430*/  @P2 LOP3.LUT R5, R5, R30, RZ, 0x3c, !PT ;  /* 0x0000001e05052212 */ /* 0x000fc600078e3cff */
        /* <DEDUP_REMOVED lines=27> */
[----:B------:R-:W-:Y:S01]  /*25f0*/  @P3 LOP3.LUT R2, R2, R17, RZ, 0x3c, !PT ;  /* 0x0000001102023212 */ /* 0x000fe200078e3cff */
[----:B------:R-:W-:Y:S01]  /*2600*/  UIADD3 UR5, UPT, UPT, UR5, 0x10, URZ ;  /* 0x0000001005057890 */ /* 0x000fe2000fffe0ff */
[----:B------:R-:W-:-:S03]  /*2610*/  @P5 LOP3.LUT R3, R3, R30, RZ, 0x3c, !PT ;  /* 0x0000001e03035212 */ /* 0x000fc600078e3cff */
[----:B------:R-:W-:Y:S01]  /*2620*/  UISETP.NE.AND UP0, UPT, UR5, 0x20, UPT ;  /* 0x000000200500788c */ /* 0x000fe2000bf05270 */
[----:B--2---:R-:W-:Y:S02]  /*2630*/  @P4 LOP3.LUT R4, R4, R21, RZ, 0x3c, !PT ;  /* 0x0000001504044212 */ /* 0x004fe400078e3cff */
[----:B---3--:R-:W-:Y:S02]  /*2640*/  @P4 LOP3.LUT R5, R5, R24, RZ, 0x3c, !PT ;  /* 0x0000001805054212 */ /* 0x008fe400078e3cff */
[----:B----4-:R-:W-:Y:S02]  /*2650*/  @P4 LOP3.LUT R2, R2, R23, RZ, 0x3c, !PT ;  /* 0x0000001702024212 */ /* 0x010fe400078e3cff */
[----:B------:R-:W-:-:S04]  /*2660*/  @P5 LOP3.LUT R5, R5, R28, RZ, 0x3c, !PT ;  /* 0x0000001c05055212 */ /* 0x000fc800078e3cff */
        /* <DEDUP_REMOVED lines=9> */
[----:B------:R-:W-:Y:S01]  /*2700*/  @P0 LOP3.LUT R3, R3, R36, RZ, 0x3c, !PT ;  /* 0x0000002403030212 */ /* 0x000fe200078e3cff */
[----:B------:R-:W-:Y:S06]  /*2710*/  BRA.U UP0, `(.L_x_60) ;  /* 0xfffffff500487547 */ /* 0x000fec000b83ffff */
[----:B------:R-:W-:-:S04]  /*2720*/  UIADD3 UR4, UPT, UPT, UR4, 0x1, URZ ;  /* 0x0000000104047890 */ /* 0x000fc8000fffe0ff */
[----:B------:R-:W-:-:S09]  /*2730*/  UISETP.NE.AND UP0, UPT, UR4, 0x5, UPT ;  /* 0x000000050400788c */ /* 0x000fd2000bf05270 */
[----:B------:R-:W-:Y:S05]  /*2740*/  BRA.U UP0, `(.L_x_61) ;  /* 0xfffffff5002c7547 */ /* 0x000fea000b83ffff */
[----:B------:R2:W-:Y:S04]  /*2750*/  STL [R1+0x4], R12 ;  /* 0x0000040c01007387 */ /* 0x0005e80000100800 */
[----:B------:R2:W-:Y:S04]  /*2760*/  STL.64 [R1+0x8], R4 ;  /* 0x0000080401007387 */ /* 0x0005e80000100a00 */
[----:B------:R2:W-:Y:S02]  /*2770*/  STL.64 [R1+0x10], R2 ;  /* 0x0000100201007387 */ /* 0x0005e40000100a00 */
.L_x_55:
[----:B------:R-:W-:Y:S05]  /*2780*/  BSYNC.RECONVERGENT B1 ;  /* 0x0000000000017941 */ /* 0x000fea0003800200 */
.L_x_54:
[----:B------:R-:W-:Y:S01]  /*2790*/  ISETP.GT.U32.AND P0, PT, R13, 0x3, PT ;  /* 0x000000030d00780c */ /* 0x000fe20003f04070 */
[----:B------:R-:W-:Y:S01]  /*27a0*/  VIADD R7, R7, 0x1 ;  /* 0x0000000107077836 */ /* 0x000fe20000000000 */
[--C-:B------:R-:W-:Y:S02]  /*27b0*/  SHF.R.U64 R13, R13, 0x2, R14.reuse ;  /* 0x000000020d0d7819 */ /* 0x100fe4000000120e */
[----:B------:R-:W-:Y:S02]  /*27c0*/  ISETP.GT.U32.AND.EX P0, PT, R14, RZ, PT, P0 ;  /* 0x000000ff0e00720c */ /* 0x000fe40003f04100 */
[----:B------:R-:W-:-:S11]  /*27d0*/  SHF.R.U32.HI R14, RZ, 0x2, R14 ;  /* 0x00000002ff0e7819 */ /* 0x000fd6000001160e */
[----:B------:R-:W-:Y:S05]  /*27e0*/  @P0 BRA `(.L_x_62) ;  /* 0xffffffd800c80947 */ /* 0x000fea000383ffff */
.L_x_53:
[----:B------:R-:W-:Y:S05]  /*27f0*/  BSYNC.RECONVERGENT B0 ;  /* 0x0000000000007941 */ /* 0x000fea0003800200 */
.L_x_52:
[----:B------:R-:W3:Y:S01]  /*2800*/  LDCU UR5, c[0x0][0x3a4] ;  /* 0x00007480ff0577ac */ /* 0x000ee20008000800 */
[----:B------:R4:W-:Y:S01]  /*2810*/  STL [R1+0x1c], RZ ;  /* 0x00001cff01007387 */ /* 0x0009e20000100800 */
[----:B------:R-:W-:Y:S01]  /*2820*/  CS2R R8, SRZ ;  /* 0x0000000000087805 */ /* 0x000fe2000001ff00 */
[----:B------:R-:W-:Y:S02]  /*2830*/  IMAD.MOV.U32 R10, RZ, RZ, RZ ;  /* 0x000000ffff0a7224 */ /* 0x000fe400078e00ff */
[----:B-----5:R-:W-:Y:S01]  /*2840*/  FMUL R7, R18, 0.0099999997764825820923 ;  /* 0x3c23d70a12077820 */ /* 0x020fe20000400000 */
[----:B------:R4:W-:Y:S01]  /*2850*/  STL.64 [R1+0x28], RZ ;  /* 0x000028ff01007387 */ /* 0x0009e20000100a00 */
[----:B---3--:R-:W-:-:S09]  /*2860*/  UISETP.GE.AND UP0, UPT, UR5, 0x1, UPT ;  /* 0x000000010500788c */ /* 0x008fd2000bf06270 */
[----:B----4-:R-:W-:Y:S05]  /*2870*/  BRA.U !UP0, `(.L_x_63) ;  /* 0x000000b108e47547 */ /* 0x010fea000b800000 */
[----:B------:R-:W-:Y:S01]  /*2880*/  IMAD.MOV.U32 R9, RZ, RZ, 0x3b820821 ;  /* 0x3b820821ff097424 */ /* 0x000fe200078e00ff */
[----:B------:R-:W3:Y:S01]  /*2890*/  FCHK P0, R0, 252 ;  /* 0x437c000000007902 */ /* 0x000ee20000000000 */
[----:B------:R-:W-:Y:S01]  /*28a0*/  IMAD.MOV.U32 R8, RZ, RZ, 0x437c0000 ;  /* 0x437c0000ff087424 */ /* 0x000fe200078e00ff */
[----:B------:R-:W-:Y:S03]  /*28b0*/  BSSY.RECONVERGENT B0, `(.L_x_64) ;  /* 0x000000a000007945 */ /* 0x000fe60003800200 */
[----:B------:R-:W-:-:S04]  /*28c0*/  FFMA R8, R9, -R8, 1 ;  /* 0x3f80000009087423 */ /* 0x000fc80000000808 */
[----:B------:R-:W-:-:S04]  /*28d0*/  FFMA R9, R8, R9, 0.0039682541973888874054 ;  /* 0x3b82082108097423 */ /* 0x000fc80000000009 */
[----:B------:R-:W-:-:S04]  /*28e0*/  FFMA R8, R0, R9, RZ ;  /* 0x0000000900087223 */ /* 0x000fc800000000ff */
[----:B------:R-:W-:-:S04]  /*28f0*/  FFMA R10, R8, -252, R0 ;  /* 0xc37c0000080a7823 */ /* 0x000fc80000000000 */
[----:B------:R-:W-:Y:S01]  /*2900*/  FFMA R11, R9, R10, R8 ;  /* 0x0000000a090b7223 */ /* 0x000fe20000000008 */
[----:B---3--:R-:W-:Y:S06]  /*2910*/  @!P0 BRA `(.L_x_65) ;  /* 0x00000000000c8947 */ /* 0x008fec0003800000 */
[----:B------:R-:W-:Y:S01]  /*2920*/  IMAD.MOV.U32 R11, RZ, RZ, 0x437c0000 ;  /* 0x437c0000ff0b7424 */ /* 0x000fe200078e00ff */
[----:B------:R-:W-:-:S07]  /*2930*/  MOV R14, 0x2950 ;  /* 0x00002950000e7802 */ /* 0x000fce0000000f00 */
[----:B012---:R-:W-:Y:S05]  /*2940*/  CALL.REL.NOINC `($__internal_3_$__cuda_sm3x_div_rn_noftz_f32_slowpath) ;  /* 0x000000b800307944 */ /* 0x007fea0003c00000 */
.L_x_65:
[----:B------:R-:W-:Y:S05]  /*2950*/  BSYNC.RECONVERGENT B0 ;  /* 0x0000000000007941 */ /* 0x000fea0003800200 */
.L_x_64:
[----:B------:R-:W3:Y:S01]  /*2960*/  LDCU UR4, c[0x0][0x3a0] ;  /* 0x00007400ff0477ac */ /* 0x000ee20008000800 */
[----:B------:R-:W-:Y:S01]  /*2970*/  VIADD R8, R11, 0xf3000000 ;  /* 0xf30000000b087836 */ /* 0x000fe20000000000 */
[----:B------:R4:W0:Y:S01]  /*2980*/  MUFU.RSQ R10, R11 ;  /* 0x0000000b000a7308 */ /* 0x0008220000001400 */
[----:B------:R-:W-:Y:S01]  /*2990*/  FMUL R9, R22, -0.5 ;  /* 0xbf00000016097820 */ /* 0x000fe20000400000 */
[----:B------:R-:W-:Y:S02]  /*29a0*/  BSSY.RECONVERGENT B0, `(.L_x_66) ;  /* 0x000000e000007945 */ /* 0x000fe40003800200 */
[----:B------:R-:W-:Y:S01]  /*29b0*/  ISETP.GT.U32.AND P0, PT, R8, 0x727fffff, PT ;  /* 0x727fffff0800780c */ /* 0x000fe20003f04070 */
[----:B---3--:R-:W-:-:S04]  /*29c0*/  FFMA R8, R22, R9, UR4 ;  /* 0x0000000416087e23 */ /* 0x008fc80008000009 */
[----:B------:R-:W-:-:S08]  /*29d0*/  FMUL R21, R8, R11 ;  /* 0x0000000b08157220 */ /* 0x000fd00000400000 */
[----:B0---4-:R-:W-:Y:S05]  /*29e0*/  @!P0 BRA `(.L_x_67) ;  /* 0x0000000000148947 */ /* 0x011fea0003800000 */
[----:B------:R-:W-:Y:S01]  /*29f0*/  BSSY.RECONVERGENT B1, `(.L_x_68) ;  /* 0x0000003000017945 */ /* 0x000fe20003800200 */
[----:B------:R-:W-:-:S07]  /*2a00*/  MOV R16, 0x2a20 ;  /* 0x00002a2000107802 */ /* 0x000fce0000000f00 */
[----:B-12---:R-:W-:Y:S05]  /*2a10*/  CALL.REL.NOINC `($__internal_2_$__cuda_sm20_sqrt_rn_f32_slowpath) ;  /* 0x000000b400a87944 */ /* 0x006fea0003c00000 */
[----:B------:R-:W-:Y:S05]  /*2a20*/  BSYNC.RECONVERGENT B1 ;  /* 0x0000000000017941 */ /* 0x000fea0003800200 */
.L_x_68:
[----:B------:R-:W-:Y:S05]  /*2a30*/  BRA `(.L_x_69) ;  /* 0x0000000000107947 */ /* 0x000fea0003800000 */
.L_x_67:
[C---:B------:R-:W-:Y:S01]  /*2a40*/  FMUL.FTZ R24, R10.reuse, R11 ;  /* 0x0000000b0a187220 */ /* 0x040fe20000410000 */
[----:B------:R-:W-:-:S03]  /*2a50*/  FMUL.FTZ R8, R10, 0.5 ;  /* 0x3f0000000a087820 */ /* 0x000fc60000410000 */
[----:B------:R-:W-:-:S04]  /*2a60*/  FFMA R11, -R24, R24, R11 ;  /* 0x00000018180b7223 */ /* 0x000fc8000000010b */
[----:B------:R-:W-:-:S07]  /*2a70*/  FFMA R24, R11, R8, R24 ;  /* 0x000000080b187223 */ /* 0x000fce0000000018 */
.L_x_69:
[----:B------:R-:W-:Y:S05]  /*2a80*/  BSYNC.RECONVERGENT B0 ;  /* 0x0000000000007941 */ /* 0x000fea0003800200 */
.L_x_66:
[----:B------:R-:W-:Y:S01]  /*2a90*/  FMUL R22, R22, R24 ;  /* 0x0000001816167220 */ /* 0x000fe20000400000 */
[----:B------:R-:W-:Y:S01]  /*2aa0*/  CS2R R8, SRZ ;  /* 0x0000000000087805 */ /* 0x000fe2000001ff00 */
[----:B------:R-:W-:Y:S01]  /*2ab0*/  IMAD.MOV.U32 R10, RZ, RZ, RZ ;  /* 0x000000ffff0a7224 */ /* 0x000fe200078e00ff */
[----:B------:R-:W-:Y:S01]  /*2ac0*/  UMOV UR4, URZ ;  /* 0x000000ff00047c82 */ /* 0x000fe20008000000 */
[----:B------:R-:W-:-:S05]  /*2ad0*/  UMOV UR10, 0x979a4cb ;  /* 0x0979a4cb000a7882 */ /* 0x000fca0000000000 */
.L_x_129:
[----:B------:R-:W-:Y:S01]  /*2ae0*/  SHF.R.U32.HI R11, RZ, 0x2, R12 ;  /* 0x00000002ff0b7819 */ /* 0x000fe2000001160c */
[----:B---3--:R-:W-:Y:S01]  /*2af0*/  IMAD.MOV.U32 R14, RZ, RZ, 0x2f800000 ;  /* 0x2f800000ff0e7424 */ /* 0x008fe200078e00ff */
[----:B------:R-:W-:Y:S01]  /*2b00*/  BSSY.RECONVERGENT B0, `(.L_x_70) ;  /* 0x000003e000007945 */ /* 0x000fe20003800200 */
[----:B------:R-:W-:Y:S01]  /*2b10*/  IMAD.MOV.U32 R16, RZ, RZ, 0x3e055027 ;  /* 0x3e055027ff107424 */ /* 0x000fe200078e00ff */
[----:B------:R-:W-:Y:S01]  /*2b20*/  LOP3.LUT R11, R11, R12, RZ, 0x3c, !PT ;  /* 0x0000000c0b0b7212 */ /* 0x000fe200078e3cff */
[----:B-12---:R-:W-:-:S04]  /*2b30*/  IMAD.SHL.U32 R12, R3, 0x10, RZ ;  /* 0x00000010030c7824 */ /* 0x006fc800078e00ff */
[----:B------:R-:W-:-:S05]  /*2b40*/  IMAD.SHL.U32 R13, R11, 0x2, RZ ;  /* 0x000000020b0d7824 */ /* 0x000fca00078e00ff */
[----:B------:R-:W-:Y:S01]  /*2b50*/  LOP3.LUT R12, R11, R13, R12, 0x96, !PT ;  /* 0x0000000d0b0c7212 */ /* 0x000fe200078e960c */
[----:B------:R-:W-:-:S03]  /*2b60*/  IMAD.U32 R11, RZ, RZ, UR10 ;  /* 0x0000000aff0b7e24 */ /* 0x000fc6000f8e00ff */
[----:B------:R-:W-:-:S04]  /*2b70*/  LOP3.LUT R12, R12, R3, RZ, 0x3c, !PT ;  /* 0x000000030c0c7212 */ /* 0x000fc800078e3cff */
[----:B------:R-:W-:-:S04]  /*2b80*/  IADD3 R11, PT, PT, R11, 0x587c5, R12 ;  /* 0x000587c50b0b7810 */ /* 0x000fc80007ffe00c */
[----:B------:R-:W-:-:S05]  /*2b90*/  I2FP.F32.U32 R11, R11 ;  /* 0x0000000b000b7245 */ /* 0x000fca0000201000 */
[----:B------:R-:W-:-:S05]  /*2ba0*/  FFMA R11, R11, R14, 1.1641532182693481445e-10 ;  /* 0x2f0000000b0b7423 */ /* 0x000fca000000000e */
[----:B------:R-:W-:-:S13]  /*2bb0*/  FSETP.GEU.AND P0, PT, R11, 1.175494350822287508e-38, PT ;  /* 0x008000000b00780b */ /* 0x000fda0003f0e000 */
[----:B------:R-:W-:-:S04]  /*2bc0*/  @!P0 FMUL R11, R11, 8388608 ;  /* 0x4b0000000b0b8820 */ /* 0x000fc80000400000 */
[----:B------:R-:W-:-:S05]  /*2bd0*/  VIADD R13, R11, 0xc0d55555 ;  /* 0xc0d555550b0d7836 */ /* 0x000fca0000000000 */
[----:B------:R-:W-:-:S05]  /*2be0*/  LOP3.LUT R14, R13, 0xff800000, RZ, 0xc0, !PT ;  /* 0xff8000000d0e7812 */ /* 0x000fca00078ec0ff */
[----:B------:R-:W-:Y:S01]  /*2bf0*/  IMAD.IADD R13, R11, 0x1, -R14 ;  /* 0x000000010b0d7824 */ /* 0x000fe200078e0a0e */
[----:B------:R-:W-:-:S03]  /*2c00*/  I2FP.F32.S32 R14, R14 ;  /* 0x0000000e000e7245 */ /* 0x000fc60000201400 */
[----:B------:R-:W-:Y:S01]  /*2c10*/  FADD R15, R13, -1 ;  /* 0xbf8000000d0f7421 */ /* 0x000fe20000000000 */
[----:B------:R-:W-:Y:S02]  /*2c20*/  FSEL R13, RZ, -23, P0 ;  /* 0xc1b80000ff0d7808 */ /* 0x000fe40000000000 */
[----:B------:R-:W-:Y:S01]  /*2c30*/  ISETP.GT.U32.AND P0, PT, R11, 0x7f7fffff, PT ;  /* 0x7f7fffff0b00780c */ /* 0x000fe20003f04070 */
[C---:B------:R-:W-:Y:S02]  /*2c40*/  FFMA R16, R15.reuse, -R16, 0.14084610342979431152 ;  /* 0x3e1039f60f107423 */ /* 0x040fe40000000810 */
[----:B------:R-:W-:Y:S01]  /*2c50*/  FFMA R14, R14, 1.1920928955078125e-07, R13 ;  /* 0x340000000e0e7823 */ /* 0x000fe2000000000d */
[----:B------:R-:W-:Y:S01]  /*2c60*/  SHF.R.U32.HI R13, RZ, 0x2, R4 ;  /* 0x00000002ff0d7819 */ /* 0x000fe20000011604 */
[----:B------:R-:W-:-:S03]  /*2c70*/  FFMA R16, R15, R16, -0.12148627638816833496 ;  /* 0xbdf8cdcc0f107423 */ /* 0x000fc60000000010 */
[----:B------:R-:W-:Y:S01]  /*2c80*/  LOP3.LUT R13, R13, R4, RZ, 0x3c, !PT ;  /* 0x000000040d0d7212 */ /* 0x000fe200078e3cff */
[----:B------:R-:W-:Y:S01]  /*2c90*/  FFMA R16, R15, R16, 0.13980610668659210205 ;  /* 0x3e0f29550f107423 */ /* 0x000fe20000000010 */
[----:B------:R-:W-:-:S03]  /*2ca0*/  IMAD.SHL.U32 R4, R12, 0x10, RZ ;  /* 0x000000100c047824 */ /* 0x000fc600078e00ff */
[----:B------:R-:W-:-:S04]  /*2cb0*/  FFMA R16, R15, R16, -0.16684235632419586182 ;  /* 0xbe2ad8b90f107423 */ /* 0x000fc80000000010 */
[----:B------:R-:W-:-:S04]  /*2cc0*/  FFMA R16, R15, R16, 0.20012299716472625732 ;  /* 0x3e4ced0b0f107423 */ /* 0x000fc80000000010 */
[----:B------:R-:W-:-:S04]  /*2cd0*/  FFMA R16, R15, R16, -0.24999669194221496582 ;  /* 0xbe7fff220f107423 */ /* 0x000fc80000000010 */
[----:B------:R-:W-:-:S04]  /*2ce0*/  FFMA R16, R15, R16, 0.33333182334899902344 ;  /* 0x3eaaaa780f107423 */ /* 0x000fc80000000010 */
[----:B------:R-:W-:-:S04]  /*2cf0*/  FFMA R16, R15, R16, -0.5 ;  /* 0xbf0000000f107423 */ /* 0x000fc80000000010 */
[----:B------:R-:W-:-:S04]  /*2d00*/  FMUL R16, R15, R16 ;  /* 0x000000100f107220 */ /* 0x000fc80000400000 */
[----:B------:R-:W-:Y:S01]  /*2d10*/  FFMA R15, R15, R16, R15 ;  /* 0x000000100f0f7223 */ /* 0x000fe2000000000f */
[----:B------:R-:W-:-:S03]  /*2d20*/  IMAD.MOV.U32 R16, RZ, RZ, 0x7f800000 ;  /* 0x7f800000ff107424 */ /* 0x000fc600078e00ff */
[----:B------:R-:W-:Y:S01]  /*2d30*/  FFMA R15, R14, 0.69314718246459960938, R15 ;  /* 0x3f3172180e0f7823 */ /* 0x000fe2000000000f */
[C---:B------:R-:W-:Y:S01]  /*2d40*/  @P0 FFMA R15, R11.reuse, R16, +INF ;  /* 0x7f8000000b0f0423 */ /* 0x040fe20000000010 */
[----:B------:R-:W-:Y:S01]  /*2d50*/  FSETP.NEU.AND P0, PT, R11, RZ, PT ;  /* 0x000000ff0b00720b */ /* 0x000fe20003f0d000 */
[----:B------:R-:W-:Y:S02]  /*2d60*/  IMAD.SHL.U32 R14, R13, 0x2, RZ ;  /* 0x000000020d0e7824 */ /* 0x000fe400078e00ff */
[----:B------:R-:W-:-:S03]  /*2d70*/  FMUL R15, R15, -2 ;  /* 0xc00000000f0f7820 */ /* 0x000fc60000400000 */
[----:B------:R-:W-:Y:S01]  /*2d80*/  LOP3.LUT R13, R13, R14, R4, 0x96, !PT ;  /* 0x0000000e0d0d7212 */ /* 0x000fe200078e9604 */
[----:B------:R-:W-:Y:S01]  /*2d90*/  IMAD.U32 R4, RZ, RZ, UR10 ;  /* 0x0000000aff047e24 */ /* 0x000fe2000f8e00ff */
[----:B------:R-:W-:Y:S02]  /*2da0*/  FSEL R17, R15, +INF , P0 ;  /* 0x7f8000000f117808 */ /* 0x000fe40000000000 */
[----:B------:R-:W-:Y:S02]  /*2db0*/  LOP3.LUT R13, R13, R12, RZ, 0x3c, !PT ;  /* 0x0000000c0d0d7212 */ /* 0x000fe400078e3cff */
[----:B------:R0:W1:Y:S01]  /*2dc0*/  MUFU.RSQ R14, R17 ;  /* 0x00000011000e7308 */ /* 0x0000620000001400 */
[----:B------:R-:W-:Y:S01]  /*2dd0*/  VIADD R11, R17, 0xf3000000 ;  /* 0xf3000000110b7836 */ /* 0x000fe20000000000 */
[----:B------:R-:W-:-:S04]  /*2de0*/  IADD3 R4, PT, PT, R4, 0xb0f8a, R13 ;  /* 0x000b0f8a04047810 */ /* 0x000fc80007ffe00d */
[----:B------:R-:W-:Y:S01]  /*2df0*/  ISETP.GT.U32.AND P0, PT, R11, 0x727fffff, PT ;  /* 0x727fffff0b00780c */ /* 0x000fe20003f04070 */
[----:B------:R-:W-:Y:S01]  /*2e00*/  IMAD.MOV.U32 R11, RZ, RZ, 0x30c90fdb ;  /* 0x30c90fdbff0b7424 */ /* 0x000fe200078e00ff */
[----:B------:R-:W-:-:S05]  /*2e10*/  I2FP.F32.U32 R4, R4 ;  /* 0x0000000400047245 */ /* 0x000fca0000201000 */
[----:B------:R-:W-:-:S06]  /*2e20*/  FFMA R15, R4, R11, 7.314590599882819788e-10 ;  /* 0x30490fdb040f7423 */ /* 0x000fcc000000000b */
[----:B01----:R-:W-:Y:S05]  /*2e30*/  @!P0 BRA `(.L_x_71) ;  /* 0x0000000000188947 */ /* 0x003fea0003800000 */
[----:B------:R-:W-:Y:S01]  /*2e40*/  BSSY.RECONVERGENT B1, `(.L_x_72) ;  /* 0x0000004000017945 */ /* 0x000fe20003800200 */
[----:B------:R-:W-:Y:S01]  /*2e50*/  IMAD.MOV.U32 R11, RZ, RZ, R17 ;  /* 0x000000ffff0b7224 */ /* 0x000fe200078e0011 */
[----:B------:R-:W-:-:S07]  /*2e60*/  MOV R16, 0x2e80 ;  /* 0x00002e8000107802 */ /* 0x000fce0000000f00 */
[----:B------:R-:W-:Y:S05]  /*2e70*/  CALL.REL.NOINC `($__internal_2_$__cuda_sm20_sqrt_rn_f32_slowpath) ;  /* 0x000000b000907944 */ /* 0x000fea0003c00000 */
[----:B------:R-:W-:Y:S05]  /*2e80*/  BSYNC.RECONVERGENT B1 ;  /* 0x0000000000017941 */ /* 0x000fea0003800200 */
.L_x_72:
[----:B------:R-:W-:Y:S05]  /*2e90*/  BRA `(.L_x_73) ;  /* 0x0000000000107947 */ /* 0x000fea0003800000 */
.L_x_71:
[----:B------:R-:W-:Y:S01]  /*2ea0*/  FMUL.FTZ R24, R17, R14 ;  /* 0x0000000e11187220 */ /* 0x000fe20000410000 */
[----:B------:R-:W-:-:S03]  /*2eb0*/  FMUL.FTZ R4, R14, 0.5 ;  /* 0x3f0000000e047820 */ /* 0x000fc60000410000 */
[----:B------:R-:W-:-:S04]  /*2ec0*/  FFMA R11, -R24, R24, R17 ;  /* 0x00000018180b7223 */ /* 0x000fc80000000111 */
[----:B------:R-:W-:-:S07]  /*2ed0*/  FFMA R24, R11, R4, R24 ;  /* 0x000000040b187223 */ /* 0x000fce0000000018 */
.L_x_73:
[----:B------:R-:W-:Y:S05]  /*2ee0*/  BSYNC.RECONVERGENT B0 ;  /* 0x0000000000007941 */ /* 0x000fea0003800200 */
.L_x_70:
[----:B------:R-:W-:Y:S01]  /*2ef0*/  FMUL.RZ R17, R15, 0.15915493667125701904 ;  /* 0x3e22f9830f117820 */ /* 0x000fe2000040c000 */
[----:B------:R-:W-:Y:S01]  /*2f00*/  UIADD3 UR10, UPT, UPT, UR10, 0x161f14, URZ ;  /* 0x00161f140a0a7890 */ /* 0x000fe2000fffe0ff */
[----:B------:R-:W-:Y:S01]  /*2f10*/  IMAD.MOV.U32 R11, RZ, RZ, R18 ;  /* 0x000000ffff0b7224 */ /* 0x000fe200078e0012 */
[----:B------:R-:W-:-:S03]  /*2f20*/  UMOV UR5, 0x10974f ;  /* 0x0010974f00057882 */ /* 0x000fc60000000000 */
[----:B------:R-:W0:Y:S01]  /*2f30*/  MUFU.COS R17, R17 ;  /* 0x0000001100117308 */ /* 0x000e220000000000 */
[----:B------:R-:W-:Y:S02]  /*2f40*/  IMAD.U32 R15, RZ, RZ, UR10 ;  /* 0x0000000aff0f7e24 */ /* 0x000fe4000f8e00ff */
[----:B0-----:R-:W-:-:S07]  /*2f50*/  FMUL R4, R17, R24 ;  /* 0x0000001811047220 */ /* 0x001fce0000400000 */
.L_x_78:
[----:B------:R-:W-:Y:S01]  /*2f60*/  SHF.R.U32.HI R14, RZ, 0x2, R5 ;  /* 0x00000002ff0e7819 */ /* 0x000fe20000011605 */
[----:B------:R-:W-:Y:S01]  /*2f70*/  IMAD.MOV.U32 R17, RZ, RZ, 0x2f800000 ;  /* 0x2f800000ff117424 */ /* 0x000fe200078e00ff */
[----:B------:R-:W-:Y:S01]  /*2f80*/  BSSY.RECONVERGENT B0, `(.L_x_74) ;  /* 0x000004c000007945 */ /* 0x000fe20003800200 */
[----:B------:R-:W-:Y:S01]  /*2f90*/  IMAD.MOV.U32 R23, RZ, RZ, 0x3e055027 ;  /* 0x3e055027ff177424 */ /* 0x000fe200078e00ff */
[----:B------:R-:W-:Y:S01]  /*2fa0*/  LOP3.LUT R14, R14, R5, RZ, 0x3c, !PT ;  /* 0x000000050e0e7212 */ /* 0x000fe200078e3cff */
[----:B------:R-:W-:Y:S02]  /*2fb0*/  IMAD.SHL.U32 R5, R13, 0x10, RZ ;  /* 0x000000100d057824 */ /* 0x000fe400078e00ff */
[----:B------:R-:W-:Y:S02]  /*2fc0*/  IMAD.MOV.U32 R24, RZ, RZ, 0x3bbb989d ;  /* 0x3bbb989dff187424 */ /* 0x000fe400078e00ff */
[----:B------:R-:W-:Y:S02]  /*2fd0*/  IMAD.SHL.U32 R16, R14, 0x2, RZ ;  /* 0x000000020e107824 */ /* 0x000fe400078e00ff */
[----:B------:R-:W-:-:S03]  /*2fe0*/  IMAD.MOV.U32 R27, RZ, RZ, 0x437c0000 ;  /* 0x437c0000ff1b7424 */ /* 0x000fc600078e00ff */
[----:B------:R-:W-:Y:S01]  /*2ff0*/  LOP3.LUT R16, R14, R16, R5, 0x96, !PT ;  /* 0x000000100e107212 */ /* 0x000fe200078e9605 */
[----:B------:R-:W-:-:S03]  /*3000*/  IMAD.MOV.U32 R5, RZ, RZ, R12 ;  /* 0x000000ffff057224 */ /* 0x000fc600078e000c */
[----:B------:R-:W-:-:S04]  /*3010*/  LOP3.LUT R12, R16, R13, RZ, 0x3c, !PT ;  /* 0x0000000d100c7212 */ /* 0x000fc800078e3cff */
[----:B------:R-:W-:-:S04]  /*3020*/  IADD3 R14, PT, PT, R15, -0x587c5, R12 ;  /* 0xfffa783b0f0e7810 */ /* 0x000fc80007ffe00c */
[----:B------:R-:W-:-:S05]  /*3030*/  I2FP.F32.U32 R14, R14 ;  /* 0x0000000e000e7245 */ /* 0x000fca0000201000 */
[----:B------:R-:W-:-:S05]  /*3040*/  FFMA R14, R14, R17, 1.1641532182693481445e-10 ;  /* 0x2f0000000e0e7423 */ /* 0x000fca0000000011 */
[----:B------:R-:W-:-:S13]  /*3050*/  FSETP.GEU.AND P0, PT, R14, 1.175494350822287508e-38, PT ;  /* 0x008000000e00780b */ /* 0x000fda0003f0e000 */
[----:B------:R-:W-:-:S04]  /*3060*/  @!P0 FMUL R14, R14, 8388608 ;  /* 0x4b0000000e0e8820 */ /* 0x000fc80000400000 */
[----:B------:R-:W-:-:S05]  /*3070*/  VIADD R17, R14, 0xc0d55555 ;  /* 0xc0d555550e117836 */ /* 0x000fca0000000000 */
[----:B------:R-:W-:-:S04]  /*3080*/  LOP3.LUT R17, R17, 0xff800000, RZ, 0xc0, !PT ;  /* 0xff80000011117812 */ /* 0x000fc800078ec0ff */
[----:B------:R-:W-:Y:S01]  /*3090*/  I2FP.F32.S32 R26, R17 ;  /* 0x00000011001a7245 */ /* 0x000fe20000201400 */
[----:B------:R-:W-:Y:S01]  /*30a0*/  IMAD.IADD R16, R14, 0x1, -R17 ;  /* 0x000000010e107824 */ /* 0x000fe200078e0a11 */
[----:B------:R-:W-:-:S03]  /*30b0*/  SHF.R.U32.HI R17, RZ, 0x2, R2 ;  /* 0x00000002ff117819 */ /* 0x000fc60000011602 */
[----:B------:R-:W-:Y:S01]  /*30c0*/  FADD R16, R16, -1 ;  /* 0xbf80000010107421 */ /* 0x000fe20000000000 */
[----:B------:R-:W-:-:S03]  /*30d0*/  LOP3.LUT R2, R17, R2, RZ, 0x3c, !PT ;  /* 0x0000000211027212 */ /* 0x000fc600078e3cff */
[----:B------:R-:W-:-:S04]  /*30e0*/  FFMA R23, R16, -R23, 0.14084610342979431152 ;  /* 0x3e1039f610177423 */ /* 0x000fc80000000817 */
[----:B------:R-:W-:-:S04]  /*30f0*/  FFMA R23, R16, R23, -0.12148627638816833496 ;  /* 0xbdf8cdcc10177423 */ /* 0x000fc80000000017 */
[----:B------:R-:W-:Y:S01]  /*3100*/  FFMA R25, R16, R23, 0.13980610668659210205 ;  /* 0x3e0f295510197423 */ /* 0x000fe20000000017 */
[----:B------:R-:W-:-:S03]  /*3110*/  FFMA R23, R22, R4, R21 ;  /* 0x0000000416177223 */ /* 0x000fc60000000015 */
[----:B------:R-:W-:Y:S01]  /*3120*/  FFMA R25, R16, R25, -0.16684235632419586182 ;  /* 0xbe2ad8b910197423 */ /* 0x000fe20000000019 */
[----:B------:R-:W-:-:S03]  /*3130*/  FFMA.SAT R4, R23, R24, 0.5 ;  /* 0x3f00000017047423 */ /* 0x000fc60000002018 */
[----:B------:R-:W-:Y:S01]  /*3140*/  FFMA R25, R16, R25, 0.20012299716472625732 ;  /* 0x3e4ced0b10197423 */ /* 0x000fe20000000019 */
[----:B------:R-:W-:-:S03]  /*3150*/  FFMA.RM R4, R4, R27, 12582913 ;  /* 0x4b40000104047423 */ /* 0x000fc6000000401b */
[----:B------:R-:W-:Y:S01]  /*3160*/  FFMA R25, R16, R25, -0.24999669194221496582 ;  /* 0xbe7fff2210197423 */ /* 0x000fe20000000019 */
[C---:B------:R-:W-:Y:S01]  /*3170*/  FADD R24, R4.reuse, -12583039 ;  /* 0xcb40007f04187421 */ /* 0x040fe20000000000 */
[----:B------:R-:W-:Y:S02]  /*3180*/  IMAD.SHL.U32 R4, R4, 0x800000, RZ ;  /* 0x0080000004047824 */ /* 0x000fe400078e00ff */
[----:B------:R-:W-:Y:S01]  /*3190*/  FFMA R25, R16, R25, 0.33333182334899902344 ;  /* 0x3eaaaa7810197423 */ /* 0x000fe20000000019 */
[----:B------:R-:W-:-:S03]  /*31a0*/  FFMA R24, R23, 1.4426950216293334961, -R24 ;  /* 0x3fb8aa3b17187823 */ /* 0x000fc60000000818 */
[----:B------:R-:W-:Y:S01]  /*31b0*/  FFMA R27, R16, R25, -0.5 ;  /* 0xbf000000101b7423 */ /* 0x000fe20000000019 */
[----:B------:R-:W-:Y:S01]  /*31c0*/  FSEL R25, RZ, -23, P0 ;  /* 0xc1b80000ff197808 */ /* 0x000fe20000000000 */
[----:B------:R-:W-:Y:S01]  /*31d0*/  FFMA R24, R23, 1.925963033500011079e-08, R24 ;  /* 0x32a5706017187823 */ /* 0x000fe20000000018 */
[----:B------:R-:W-:Y:S01]  /*31e0*/  ISETP.GT.U32.AND P0, PT, R14, 0x7f7fffff, PT ;  /* 0x7f7fffff0e00780c */ /* 0x000fe20003f04070 */
[----:B------:R-:W-:Y:S01]  /*31f0*/  FMUL R27, R16, R27 ;  /* 0x0000001b101b7220 */ /* 0x000fe20000400000 */
[----:B------:R-:W-:Y:S02]  /*3200*/  IMAD.SHL.U32 R23, R12, 0x10, RZ ;  /* 0x000000100c177824 */ /* 0x000fe400078e00ff */
[----:B------:R-:W-:Y:S01]  /*3210*/  FFMA R25, R26, 1.1920928955078125e-07, R25 ;  /* 0x340000001a197823 */ /* 0x000fe20000000019 */
[----:B------:R-:W0:Y:S01]  /*3220*/  MUFU.EX2 R17, R24 ;  /* 0x0000001800117308 */ /* 0x000e220000000800 */
[----:B------:R-:W-:Y:S01]  /*3230*/  FFMA R16, R16, R27, R16 ;  /* 0x0000001b10107223 */ /* 0x000fe20000000010 */
[----:B------:R-:W-:-:S03]  /*3240*/  IMAD.MOV.U32 R27, RZ, RZ, 0x7f800000 ;  /* 0x7f800000ff1b7424 */ /* 0x000fc600078e00ff */
[----:B------:R-:W-:Y:S01]  /*3250*/  FFMA R25, R25, 0.69314718246459960938, R16 ;  /* 0x3f31721819197823 */ /* 0x000fe20000000010 */
[----:B------:R-:W-:Y:S02]  /*3260*/  IMAD.SHL.U32 R16, R2, 0x2, RZ ;  /* 0x0000000202107824 */ /* 0x000fe400078e00ff */
[C---:B------:R-:W-:Y:S01]  /*3270*/  @P0 FFMA R25, R14.reuse, R27, +INF ;  /* 0x7f8000000e190423 */ /* 0x040fe2000000001b */
[----:B------:R-:W-:Y:S01]  /*3280*/  FSETP.NEU.AND P0, PT, R14, RZ, PT ;  /* 0x000000ff0e00720b */ /* 0x000fe20003f0d000 */
[----:B------:R-:W-:Y:S01]  /*3290*/  IMAD.MOV.U32 R27, RZ, RZ, R3 ;  /* 0x000000ffff1b7224 */ /* 0x000fe200078e0003 */
[----:B------:R-:W-:Y:S01]  /*32a0*/  LOP3.LUT R23, R2, R16, R23, 0x96, !PT ;  /* 0x0000001002177212 */ /* 0x000fe200078e9617 */
[----:B------:R-:W-:Y:S01]  /*32b0*/  FMUL R25, R25, -2 ;  /* 0xc000000019197820 */ /* 0x000fe20000400000 */
[----:B------:R-:W-:Y:S02]  /*32c0*/  IMAD.MOV.U32 R3, RZ, RZ, R13 ;  /* 0x000000ffff037224 */ /* 0x000fe400078e000d */
[----:B------:R-:W-:Y:S01]  /*32d0*/  LOP3.LUT R14, R23, R12, RZ, 0x3c, !PT ;  /* 0x0000000c170e7212 */ /* 0x000fe200078e3cff */
[----:B0-----:R-:W-:Y:S01]  /*32e0*/  FMUL R2, R4, R17 ;  /* 0x0000001104027220 */ /* 0x001fe20000400000 */
[----:B------:R-:W-:Y:S01]  /*32f0*/  FSEL R25, R25, +INF , P0 ;  /* 0x7f80000019197808 */ /* 0x000fe20000000000 */
[----:B------:R-:W-:-:S02]  /*3300*/  IMAD.MOV.U32 R17, RZ, RZ, 0x30c90fdb ;  /* 0x30c90fdbff117424 */ /* 0x000fc400078e00ff */
[----:B------:R-:W-:Y:S01]  /*3310*/  IMAD.IADD R4, R14, 0x1, R15 ;  /* 0x000000010e047824 */ /* 0x000fe200078e020f */
[----:B------:R0:W1:Y:S01]  /*3320*/  MUFU.RSQ R16, R25 ;  /* 0x0000001900107308 */ /* 0x0000620000001400 */
[----:B------:R-:W-:Y:S02]  /*3330*/  VIADD R23, R25, 0xf3000000 ;  /* 0xf300000019177836 */ /* 0x000fe40000000000 */
[----:B------:R-:W-:Y:S01]  /*3340*/  FMUL R2, R2, R11 ;  /* 0x0000000b02027220 */ /* 0x000fe20000400000 */
[----:B------:R-:W-:Y:S01]  /*3350*/  IMAD.MOV.U32 R13, RZ, RZ, R14 ;  /* 0x000000ffff0d7224 */ /* 0x000fe200078e000e */
[----:B------:R-:W-:Y:S02]  /*3360*/  I2FP.F32.U32 R4, R4 ;  /* 0x0000000400047245 */ /* 0x000fe40000201000 */
[----:B------:R-:W-:-:S03]  /*3370*/  ISETP.GT.U32.AND P0, PT, R23, 0x727fffff, PT ;  /* 0x727fffff1700780c */ /* 0x000fc60003f04070 */
[----:B------:R-:W-:-:S10]  /*3380*/  FFMA R4, R4, R17, 7.314590599882819788e-10 ;  /* 0x30490fdb04047423 */ /* 0x000fd40000000011 */
[----:B01----:R-:W-:Y:S05]  /*3390*/  @!P0 BRA `(.L_x_75) ;  /* 0x0000000000188947 */ /* 0x003fea0003800000 */
[----:B------:R-:W-:Y:S01]  /*33a0*/  BSSY.RECONVERGENT B1, `(.L_x_76) ;  /* 0x0000004000017945 */ /* 0x000fe20003800200 */
[----:B------:R-:W-:Y:S01]  /*33b0*/  IMAD.MOV.U32 R11, RZ, RZ, R25 ;  /* 0x000000ffff0b7224 */ /* 0x000fe200078e0019 */
[----:B------:R-:W-:-:S07]  /*33c0*/  MOV R16, 0x33e0 ;  /* 0x000033e000107802 */ /* 0x000fce0000000f00 */
[----:B------:R-:W-:Y:S05]  /*33d0*/  CALL.REL.NOINC `($__internal_2_$__cuda_sm20_sqrt_rn_f32_slowpath) ;  /* 0x000000ac00387944 */ /* 0x000fea0003c00000 */
[----:B------:R-:W-:Y:S05]  /*33e0*/  BSYNC.RECONVERGENT B1 ;  /* 0x0000000000017941 */ /* 0x000fea0003800200 */
.L_x_76:
[----:B------:R-:W-:Y:S05]  /*33f0*/  BRA `(.L_x_77) ;  /* 0x0000000000107947 */ /* 0x000fea0003800000 */
.L_x_75:
[----:B------:R-:W-:Y:S01]  /*3400*/  FMUL.FTZ R24, R25, R16 ;  /* 0x0000001019187220 */ /* 0x000fe20000410000 */
[----:B------:R-:W-:-:S03]  /*3410*/  FMUL.FTZ R14, R16, 0.5 ;  /* 0x3f000000100e7820 */ /* 0x000fc60000410000 */
[----:B------:R-:W-:-:S04]  /*3420*/  FFMA R11, -R24, R24, R25 ;  /* 0x00000018180b7223 */ /* 0x000fc80000000119 */
[----:B------:R-:W-:-:S07]  /*3430*/  FFMA R24, R11, R14, R24 ;  /* 0x0000000e0b187223 */ /* 0x000fce0000000018 */
.L_x_77:
[----:B------:R-:W-:Y:S05]  /*3440*/  BSYNC.RECONVERGENT B0 ;  /* 0x0000000000007941 */ /* 0x000fea0003800200 */
.L_x_74:
[----:B------:R-:W-:Y:S01]  /*3450*/  FMUL.RZ R16, R4, 0.15915493667125701904 ;  /* 0x3e22f98304107820 */ /* 0x000fe2000040c000 */
[----:B------:R-:W-:Y:S01]  /*3460*/  IMAD.MOV.U32 R4, RZ, RZ, 0x3bbb989d ;  /* 0x3bbb989dff047424 */ /* 0x000fe200078e00ff */
[----:B------:R-:W-:Y:S01]  /*3470*/  UIADD3 UR5, UPT, UPT, UR5, 0xb0f8a, URZ ;  /* 0x000b0f8a05057890 */ /* 0x000fe2000fffe0ff */
[----:B------:R-:W-:Y:S01]  /*3480*/  IMAD.MOV.U32 R17, RZ, RZ, 0x437c0000 ;  /* 0x437c0000ff117424 */ /* 0x000fe200078e00ff */
[----:B------:R-:W0:Y:S01]  /*3490*/  MUFU.SIN R11, R16 ;  /* 0x00000010000b7308 */ /* 0x000e220000000400 */
[----:B------:R-:W-:Y:S01]  /*34a0*/  VIADD R15, R15, 0xb0f8a ;  /* 0x000b0f8a0f0f7836 */ /* 0x000fe20000000000 */
[----:B------:R-:W-:Y:S01]  /*34b0*/  UISETP.NE.AND UP0, UPT, UR5, 0x5823d3b, UPT ;  /* 0x05823d3b0500788c */ /* 0x000fe2000bf05270 */
[----:B0-----:R-:W-:-:S04]  /*34c0*/  FMUL R11, R11, R24 ;  /* 0x000000180b0b7220 */ /* 0x001fc80000400000 */
[----:B------:R-:W-:-:S04]  /*34d0*/  FFMA R11, R22, R11, R21 ;  /* 0x0000000b160b7223 */ /* 0x000fc80000000015 */
[----:B------:R-:W-:-:S04]  /*34e0*/  FFMA.SAT R4, R11, R4, 0.5 ;  /* 0x3f0000000b047423 */ /* 0x000fc80000002004 */
[----:B------:R-:W-:-:S04]  /*34f0*/  FFMA.RM R4, R4, R17, 12582913 ;  /* 0x4b40000104047423 */ /* 0x000fc80000004011 */
[C---:B------:R-:W-:Y:S01]  /*3500*/  FADD R14, R4.reuse, -12583039 ;  /* 0xcb40007f040e7421 */ /* 0x040fe20000000000 */
[----:B------:R-:W-:-:S03]  /*3510*/  IMAD.SHL.U32 R4, R4, 0x800000, RZ ;  /* 0x0080000004047824 */ /* 0x000fc600078e00ff */
[----:B------:R-:W-:-:S04]  /*3520*/  FFMA R14, R11, 1.4426950216293334961, -R14 ;  /* 0x3fb8aa3b0b0e7823 */ /* 0x000fc8000000080e */
[----:B------:R-:W-:Y:S02]  /*3530*/  FFMA R14, R11, 1.925963033500011079e-08, R14 ;  /* 0x32a570600b0e7823 */ /* 0x000fe4000000000e */
[----:B------:R-:W-:Y:S08]  /*3540*/  MUFU.COS R11, R16 ;  /* 0x00000010000b7308 */ /* 0x000ff00000000000 */
[----:B------:R-:W0:Y:S02]  /*3550*/  MUFU.EX2 R17, R14 ;  /* 0x0000000e00117308 */ /* 0x000e240000000800 */
[----:B0-----:R-:W-:Y:S01]  /*3560*/  FMUL R17, R4, R17 ;  /* 0x0000001104117220 */ /* 0x001fe20000400000 */
[----:B------:R-:W-:-:S03]  /*3570*/  FMUL R4, R11, R24 ;  /* 0x000000180b047220 */ /* 0x000fc60000400000 */
[----:B------:R-:W-:Y:S01]  /*3580*/  FMUL R11, R2, R17 ;  /* 0x00000011020b7220 */ /* 0x000fe20000400000 */
[----:B------:R-:W-:Y:S02]  /*3590*/  IMAD.MOV.U32 R2, RZ, RZ, R5 ;  /* 0x000000ffff027224 */ /* 0x000fe400078e0005 */
[----:B------:R-:W-:Y:S01]  /*35a0*/  IMAD.MOV.U32 R5, RZ, RZ, R27 ;  /* 0x000000ffff057224 */ /* 0x000fe200078e001b */
[----:B------:R-:W-:Y:S06]  /*35b0*/  BRA.U UP0, `(.L_x_78) ;  /* 0xfffffff900687547 */ /* 0x000fec000b83ffff */
[----:B------:R-:W-:Y:S01]  /*35c0*/  IMAD.MOV.U32 R24, RZ, RZ, 0x3a189d56 ;  /* 0x3a189d56ff187424 */ /* 0x000fe200078e00ff */
[----:B------:R-:W-:Y:S01]  /*35d0*/  ISETP.NE.AND P0, PT, R19, RZ, PT ;  /* 0x000000ff1300720c */ /* 0x000fe20003f05270 */
[----:B------:R-:W-:Y:S02]  /*35e0*/  IMAD.MOV.U32 R25, RZ, RZ, -0x75bd8fc ;  /* 0xf8a42704ff197424 */ /* 0x000fe400078e00ff */
[----:B------:R-:W-:Y:S01]  /*35f0*/  FADD R2, -R20, R11 ;  /* 0x0000000b14027221 */ /* 0x000fe20000000100 */
[----:B------:R-:W-:Y:S01]  /*3600*/  IMAD.MOV.U32 R26, RZ, RZ, -0x23270784 ;  /* 0xdcd8f87cff1a7424 */ /* 0x000fe200078e00ff */
[----:B------:R-:W-:Y:S01]  /*3610*/  BSSY.RECONVERGENT B0, `(.L_x_79) ;  /* 0x0000267000007945 */ /* 0x000fe20003800200 */
[----:B------:R-:W-:Y:S01]  /*3620*/  IMAD.MOV.U32 R27, RZ, RZ, 0x2fdb07cc ;  /* 0x2fdb07ccff1b7424 */ /* 0x000fe200078e00ff */
[----:B------:R-:W-:Y:S01]  /*3630*/  STL.64 [R1+0x8], R24 ;  /* 0x0000081801007387 */ /* 0x000fe20000100a00 */
[----:B------:R-:W-:Y:S01]  /*3640*/  IMAD.MOV.U32 R14, RZ, RZ, 0x1 ;  /* 0x00000001ff0e7424 */ /* 0x000fe200078e00ff */
[----:B------:R-:W-:Y:S01]  /*3650*/  FMNMX R3, RZ, R2, !PT ;  /* 0x00000002ff037209 */ /* 0x000fe20007800000 */
[----:B------:R-:W-:Y:S01]  /*3660*/  IMAD.MOV.U32 R16, RZ, RZ, 0x36de95c8 ;  /* 0x36de95c8ff107424 */ /* 0x000fe200078e00ff */
[----:B------:R-:W-:Y:S01]  /*3670*/  STL.64 [R1+0x10], R26 ;  /* 0x0000101a01007387 */ /* 0x000fe20000100a00 */
[----:B------:R-:W-:-:S02]  /*3680*/  IMAD.MOV.U32 R12, RZ, RZ, 0x36de95c8 ;  /* 0x36de95c8ff0c7424 */ /* 0x000fc400078e00ff */
[----:B------:R-:W-:Y:S01]  /*3690*/  FADD R8, R3, R8 ;  /* 0x0000000803087221 */ /* 0x000fe20000000000 */
[----:B------:R-:W-:Y:S01]  /*36a0*/  STL [R1+0x18], R14 ;  /* 0x0000180e01007387 */ /* 0x000fe20000100800 */
[----:B------:R-:W-:Y:S02]  /*36b0*/  IMAD.MOV.U32 R3, RZ, RZ, -0x75bd8fc ;  /* 0xf8a42704ff037424 */ /* 0x000fe400078e00ff */
[----:B------:R-:W-:Y:S01]  /*36c0*/  IMAD.MOV.U32 R2, RZ, RZ, 0x3a189d56 ;  /* 0x3a189d56ff027424 */ /* 0x000fe200078e00ff */
[----:B------:R-:W-:Y:S01]  /*36d0*/  STL [R1+0x4], R16 ;  /* 0x0000041001007387 */ /* 0x000fe20000100800 */
[----:B------:R-:W-:-:S03]  /*36e0*/  IMAD.MOV.U32 R5, RZ, RZ, 0x2fdb07cc ;  /* 0x2fdb07ccff057424 */ /* 0x000fc600078e00ff */
[----:B------:R0:W-:Y:S02]  /*36f0*/  STL [R1+0x20], R4 ;  /* 0x0000200401007387 */ /* 0x0001e40000100800 */
[----:B0-----:R-:W-:Y:S01]  /*3700*/  IMAD.MOV.U32 R4, RZ, RZ, -0x23270784 ;  /* 0xdcd8f87cff047424 */ /* 0x001fe200078e00ff */
[----:B------:R-:W-:Y:S06]  /*3710*/  @!P0 BRA `(.L_x_80) ;  /* 0x0000002400588947 */ /* 0x000fec0003800000 */
        /* <DEDUP_REMOVED lines=8> */
.L_x_89:
        /* <DEDUP_REMOVED lines=11> */
.L_x_84:
[----:B------:R-:W-:Y:S02]  /*3850*/  ULEA UR6, UR5, UR11, 0x2 ;  /* 0x0000000b05067291 */ /* 0x000fe4000f8e10ff */
[----:B------:R-:W-:-:S07]  /*3860*/  USHF.L.U32 UR10, UR5, 0x5, URZ ;  /* 0x00000005050a7899 */ /* 0x000fce00080006ff */
[----:B------:R-:W5:Y:S01]  /*3870*/  LDL R30, [UR6+0x4] ;  /* 0x00000406ff1e7983 */ /* 0x000f620008100800 */
[----:B------:R-:W-:-:S05]  /*3880*/  UMOV UR6, URZ ;  /* 0x000000ff00067c82 */ /* 0x000fca0008000000 */
.L_x_83:
        /* <DEDUP_REMOVED lines=9> */
[----:B------:R-:W3:Y:S04]  /*3920*/  @P1 LDG.E.CONSTANT R27, desc[UR8][R16.64+0x14] ;  /* 0x00001408101b1981 */ /* 0x000ee8000c1e9900 */
        /* <DEDUP_REMOVED lines=8> */
[----:B------:R-:W2:Y:S01]  /*39b0*/  @!P0 LDG.E.CONSTANT R23, desc[UR8][R16.64+0x4] ;  /* 0x0000040810178981 */ /* 0x000ea2000c1e9900 */
[----:B---3--:R-:W-:-:S03]  /*39c0*/  @P1 LOP3.LUT R12, R12, R27, RZ, 0x3c, !PT ;  /* 0x0000001b0c0c1212 */ /* 0x008fc600078e3cff */
[----:B------:R-:W3:Y:S01]  /*39d0*/  @!P0 LDG.E.CONSTANT R27, desc[UR8][R16.64+0xc] ;  /* 0x00000c08101b8981 */ /* 0x000ee2000c1e9900 */
[----:B----4-:R-:W-:-:S03]  /*39e0*/  @!P0 LOP3.LUT R5, R5, R26, RZ, 0x3c, !PT ;  /* 0x0000001a05058212 */ /* 0x010fc600078e3cff */
[----:B------:R-:W4:Y:S01]  /*39f0*/  @!P0 LDG.E.CONSTANT R26, desc[UR8][R16.64+0x8] ;  /* 0x00000808101a8981 */ /* 0x000f22000c1e9900 */
        /* <DEDUP_REMOVED lines=8> */
[----:B--2---:R-:W-:-:S03]  /*3a80*/  @!P0 LOP3.LUT R2, R2, R23, RZ, 0x3c, !PT ;  /* 0x0000001702028212 */ /* 0x004fc600078e3cff */
[----:B------:R-:W2:Y:S01]  /*3a90*/  @P2 LDG.E.CONSTANT R23, desc[UR8][R16.64+0x2c] ;  /* 0x00002c0810172981 */ /* 0x000ea2000c1e9900 */
[----:B---3--:R-:W-:-:S03]  /*3aa0*/  @!P0 LOP3.LUT R4, R4, R27, RZ, 0x3c, !PT ;  /* 0x0000001b04048212 */ /* 0x008fc600078e3cff */
[----:B------:R-:W3:Y:S01]  /*3ab0*/  @P2 LDG.E.CONSTANT R27, desc[UR8][R16.64+0x34] ;  /* 0x00003408101b2981 */ /* 0x000ee2000c1e9900 */
[----:B----4-:R-:W-:-:S03]  /*3ac0*/  @!P0 LOP3.LUT R3, R3, R26, RZ, 0x3c, !PT ;  /* 0x0000001a03038212 */ /* 0x010fc600078e3cff */
        /* <DEDUP_REMOVED lines=25> */
[----:B------:R-:W-:Y:S02]  /*3c60*/  LOP3.LUT P0, RZ, R32, 0x80, RZ, 0xc0, !PT ;  /* 0x0000008020ff7812 */ /* 0x000fe4000780c0ff */
[----:B------:R-:W-:-:S04]  /*3c70*/  @P5 LOP3.LUT R12, R12, R35, RZ, 0x3c, !PT ;  /* 0x000000230c0c5212 */ /* 0x000fc800078e3cff */
[----:B------:R-:W-:-:S07]  /*3c80*/  @P6 LOP3.LUT R12, R12, R33, RZ, 0x3c, !PT ;  /* 0x000000210c0c6212 */ /* 0x000fce00078e3cff */
        /* <DEDUP_REMOVED lines=17> */
[----:B--2---:R-:W-:Y:S02]  /*3da0*/  @P6 LOP3.LUT R2, R2, R23, RZ, 0x3c, !PT ;  /* 0x0000001702026212 */ /* 0x004fe400078e3cff */
[----:B---3--:R-:W-:Y:S02]  /*3db0*/  @P6 LOP3.LUT R4, R4, R27, RZ, 0x3c, !PT ;  /* 0x0000001b04046212 */ /* 0x008fe400078e3cff */
[----:B----4-:R-:W-:Y:S02]  /*3dc0*/  @P6 LOP3.LUT R3, R3, R26, RZ, 0x3c, !PT ;  /* 0x0000001a03036212 */ /* 0x010fe400078e3cff */
[----:B------:R-:W-:Y:S02]  /*3dd0*/  @P0 LOP3.LUT R2, R2, R29, RZ, 0x3c, !PT ;  /* 0x0000001d02020212 */ /* 0x000fe400078e3cff */
[----:B------:R-:W-:-:S02]  /*3de0*/  @P6 LOP3.LUT R5, R5, R28, RZ, 0x3c, !PT ;  /* 0x0000001c05056212 */ /* 0x000fc400078e3cff */
        /* <DEDUP_REMOVED lines=22> */
[----:B------:R-:W-:Y:S02]  /*3f50*/  @P3 LOP3.LUT R12, R12, R31, RZ, 0x3c, !PT ;  /* 0x0000001f0c0c3212 */ /* 0x000fe400078e3cff */
        /* <DEDUP_REMOVED lines=13> */
[----:B------:R-:W-:-:S03]  /*4030*/  LOP3.LUT P0, RZ, R32, 0x8000, RZ, 0xc0, !PT ;  /* 0x0000800020ff7812 */ /* 0x000fc6000780c0ff */
        /* <DEDUP_REMOVED lines=15> */
[----:B------:R-:W2:Y:S01]  /*4130*/  @P4 LDG.E.CONSTANT R26, desc[UR8][R16.64+0xf8] ;  /* 0x0000f808101a4981 */ /* 0x000ea2000c1e9900 */
        /* <DEDUP_REMOVED lines=15> */
[----:B--2---:R-:W-:-:S03]  /*4230*/  @P4 LOP3.LUT R3, R3, R26, RZ, 0x3c, !PT ;  /* 0x0000001a03034212 */ /* 0x004fc600078e3cff */
[----:B------:R-:W2:Y:S01]  /*4240*/  @P6 LDG.E.CONSTANT R26, desc[UR8][R16.64+0x120] ;  /* 0x00012008101a6981 */ /* 0x000ea2000c1e9900 */
[----:B------:R-:W-:-:S03]  /*4250*/  @P6 LOP3.LUT R5, R5, R32, RZ, 0x3c, !PT ;  /* 0x0000002005056212 */ /* 0x000fc600078e3cff */
[----:B------:R-:W2:Y:S01]  /*4260*/  @P6 LDG.E.CONSTANT R33, desc[UR8][R16.64+0x124] ;  /* 0x0001240810216981 */ /* 0x000ea2000c1e9900 */
[----:B------:R-:W-:-:S03]  /*4270*/  @P4 LOP3.LUT R4, R4, R23, RZ, 0x3c, !PT ;  /* 0x0000001704044212 */ /* 0x000fc600078e3cff */
[----:B------:R-:W2:Y:S04]  /*4280*/  @P0 LDG.E.CONSTANT R23, desc[UR8][R16.64+0x130] ;  /* 0x0001300810170981 */ /* 0x000ea8000c1e9900 */
[----:B------:R-:W2:Y:S01]  /*4290*/  @P0 LDG.E.CONSTANT R32, desc[UR8][R16.64+0x134] ;  /* 0x0001340810200981 */ /* 0x000ea2000c1e9900 */
[----:B------:R-:W-:Y:S01]  /*42a0*/  UIADD3 UR6, UPT, UPT, UR6, 0x10, URZ ;  /* 0x0000001006067890 */ /* 0x000fe2000fffe0ff */
[----:B------:R-:W-:-:S03]  /*42b0*/  @P5 LOP3.LUT R3, R3, R28, RZ, 0x3c, !PT ;  /* 0x0000001c03035212 */ /* 0x000fc600078e3cff */
[----:B------:R-:W-:Y:S01]  /*42c0*/  UISETP.NE.AND UP0, UPT, UR6, 0x20, UPT ;  /* 0x000000200600788c */ /* 0x000fe2000bf05270 */
[----:B------:R-:W-:Y:S02]  /*42d0*/  @P0 LOP3.LUT R5, R5, R34, RZ, 0x3c, !PT ;  /* 0x0000002205050212 */ /* 0x000fe400078e3cff */
[----:B---3--:R-:W-:Y:S02]  /*42e0*/  @P5 LOP3.LUT R2, R2, R27, RZ, 0x3c, !PT ;  /* 0x0000001b02025212 */ /* 0x008fe400078e3cff */
[----:B----4-:R-:W-:Y:S02]  /*42f0*/  @P5 LOP3.LUT R4, R4, R29, RZ, 0x3c, !PT ;  /* 0x0000001d04045212 */ /* 0x010fe400078e3cff */
[----:B------:R-:W-:Y:S02]  /*4300*/  @P6 LOP3.LUT R2, R2, R31, RZ, 0x3c, !PT ;  /* 0x0000001f02026212 */ /* 0x000fe400078e3cff */
[----:B--2---:R-:W-:Y:S02]  /*4310*/  @P6 LOP3.LUT R3, R3, R26, RZ, 0x3c, !PT ;  /* 0x0000001a03036212 */ /* 0x004fe400078e3cff */
[----:B------:R-:W-:-:S02]  /*4320*/  @P6 LOP3.LUT R4, R4, R33, RZ, 0x3c, !PT ;  /* 0x0000002104046212 */ /* 0x000fc400078e3cff */
[----:B------:R-:W-:Y:S02]  /*4330*/  @P0 LOP3.LUT R2, R2, R23, RZ, 0x3c, !PT ;  /* 0x0000001702020212 */ /* 0x000fe400078e3cff */
        /* <DEDUP_REMOVED lines=19> */
.L_x_86:
[----:B------:R-:W-:Y:S02]  /*4470*/  ULEA UR6, UR5, UR11, 0x2 ;  /* 0x0000000b05067291 */ /* 0x000fe4000f8e10ff */
[----:B------:R-:W-:-:S07]  /*4480*/  USHF.L.U32 UR10, UR5, 0x5, URZ ;  /* 0x00000005050a7899 */ /* 0x000fce00080006ff */
[----:B------:R-:W5:Y:S01]  /*4490*/  LDL R30, [UR6+0x4] ;  /* 0x00000406ff1e7983 */ /* 0x000f620008100800 */
[----:B------:R-:W-:-:S05]  /*44a0*/  UMOV UR6, URZ ;  /* 0x000000ff00067c82 */ /* 0x000fca0008000000 */
.L_x_85:
        /* <DEDUP_REMOVED lines=190> */
.L_x_88:
[----:B------:R-:W-:Y:S02]  /*5090*/  ULEA UR6, UR5, UR11, 0x2 ;  /* 0x0000000b05067291 */ /* 0x000fe4000f8e10ff */
[----:B------:R-:W-:-:S07]  /*50a0*/  USHF.L.U32 UR10, UR5, 0x5, URZ ;  /* 0x00000005050a7899 */ /* 0x000fce00080006ff */
[----:B------:R-:W5:Y:S01]  /*50b0*/  LDL R27, [UR6+0x4] ;  /* 0x00000406ff1b7983 */ /* 0x000f620008100800 */
[----:B------:R-:W-:-:S05]  /*50c0*/  UMOV UR6, URZ ;  /* 0x000000ff00067c82 */ /* 0x000fca0008000000 */
.L_x_87:
        /* <DEDUP_REMOVED lines=10> */
[----:B------:R-:W4:Y:S04]  /*5170*/  @P2 LDG.E.CONSTANT R29, desc[UR8][R16.64+0x28] ;  /* 0x00002808101d2981 */ /* 0x000f28000c1e9900 */
[----:B------:R-:W4:Y:S04]  /*5180*/  @P3 LDG.E.CONSTANT R33, desc[UR8][R16.64+0x3c] ;  /* 0x00003c0810213981 */ /* 0x000f28000c1e9900 */
[----:B------:R-:W4:Y:S04]  /*5190*/  @!P0 LDG.E.CONSTANT R26, desc[UR8][R16.64+0x8] ;  /* 0x00000808101a8981 */ /* 0x000f28000c1e9900 */
[----:B------:R-:W4:Y:S04]  /*51a0*/  @P4 LDG.E.CONSTANT R35, desc[UR8][R16.64+0x50] ;  /* 0x0000500810234981 */ /* 0x000f28000c1e9900 */
[----:B------:R-:W4:Y:S04]  /*51b0*/  @!P0 LDG.E.CONSTANT R28, desc[UR8][R16.64+0x10] ;  /* 0x00001008101c8981 */ /* 0x000f28000c1e9900 */
[----:B------:R-:W4:Y:S04]  /*51c0*/  @P1 LDG.E.CONSTANT R30, desc[UR8][R16.64+0x1c] ;  /* 0x00001c08101e1981 */ /* 0x000f28000c1e9900 */
[----:B------:R-:W4:Y:S04]  /*51d0*/  @P1 LDG.E.CONSTANT R32, desc[UR8][R16.64+0x24] ;  /* 0x0000240810201981 */ /* 0x000f28000c1e9900 */
[----:B------:R-:W4:Y:S01]  /*51e0*/  @P6 LDG.E.CONSTANT R37, desc[UR8][R16.64+0x78] ;  /* 0x0000780810256981 */ /* 0x000f22000c1e9900 */
[----:B--2---:R-:W-:-:S03]  /*51f0*/  @!P0 LOP3.LUT R12, R12, R23, RZ, 0x3c, !PT ;  /* 0x000000170c0c8212 */ /* 0x004fc600078e3cff */
[----:B------:R-:W2:Y:S01]  /*5200*/  @!P0 LDG.E.CONSTANT R23, desc[UR8][R16.64+0x4] ;  /* 0x0000040810178981 */ /* 0x000ea2000c1e9900 */
[----:B---3--:R-:W-:-:S03]  /*5210*/  @P1 LOP3.LUT R12, R12, R25, RZ, 0x3c, !PT ;  /* 0x000000190c0c1212 */ /* 0x008fc600078e3cff */
[----:B------:R-:W3:Y:S01]  /*5220*/  @!P0 LDG.E.CONSTANT R25, desc[UR8][R16.64+0xc] ;  /* 0x00000c0810198981 */ /* 0x000ee2000c1e9900 */
[----:B----4-:R-:W-:-:S03]  /*5230*/  @P2 LOP3.LUT R12, R12, R29, RZ, 0x3c, !PT ;  /* 0x0000001d0c0c2212 */ /* 0x010fc600078e3cff */
[----:B------:R-:W4:Y:S01]  /*5240*/  @P1 LDG.E.CONSTANT R29, desc[UR8][R16.64+0x18] ;  /* 0x00001808101d1981 */ /* 0x000f22000c1e9900 */
[----:B------:R-:W-:-:S03]  /*5250*/  @P3 LOP3.LUT R12, R12, R33, RZ, 0x3c, !PT ;  /* 0x000000210c0c3212 */ /* 0x000fc600078e3cff */
[----:B------:R-:W4:Y:S01]  /*5260*/  @P5 LDG.E.CONSTANT R33, desc[UR8][R16.64+0x64] ;  /* 0x0000640810215981 */ /* 0x000f22000c1e9900 */
[----:B------:R-:W-:-:S03]  /*5270*/  @!P0 LOP3.LUT R3, R3, R26, RZ, 0x3c, !PT ;  /* 0x0000001a03038212 */ /* 0x000fc600078e3cff */
[----:B------:R-:W4:Y:S01]  /*5280*/  @P2 LDG.E.CONSTANT R26, desc[UR8][R16.64+0x30] ;  /* 0x00003008101a2981 */ /* 0x000f22000c1e9900 */
[----:B------:R-:W-:-:S03]  /*5290*/  @P4 LOP3.LUT R12, R12, R35, RZ, 0x3c, !PT ;  /* 0x000000230c0c4212 */ /* 0x000fc600078e3cff */
[----:B------:R-:W4:Y:S01]  /*52a0*/  @P3 LDG.E.CONSTANT R35, desc[UR8][R16.64+0x48] ;  /* 0x0000480810233981 */ /* 0x000f22000c1e9900 */
[----:B------:R-:W-:-:S03]  /*52b0*/  @!P0 LOP3.LUT R5, R5, R28, RZ, 0x3c, !PT ;  /* 0x0000001c05058212 */ /* 0x000fc600078e3cff */
[----:B------:R-:W4:Y:S01]  /*52c0*/  @P2 LDG.E.CONSTANT R28, desc[UR8][R16.64+0x38] ;  /* 0x00003808101c2981 */ /* 0x000f22000c1e9900 */
[----:B------:R-:W-:-:S03]  /*52d0*/  @P1 LOP3.LUT R3, R3, R30, RZ, 0x3c, !PT ;  /* 0x0000001e03031212 */ /* 0x000fc600078e3cff */
[----:B------:R-:W4:Y:S01]  /*52e0*/  @P3 LDG.E.CONSTANT R30, desc[UR8][R16.64+0x44] ;  /* 0x00004408101e3981 */ /* 0x000f22000c1e9900 */
[----:B--2---:R-:W-:-:S03]  /*52f0*/  @!P0 LOP3.LUT R2, R2, R23, RZ, 0x3c, !PT ;  /* 0x0000001702028212 */ /* 0x004fc600078e3cff */
[----:B------:R-:W2:Y:S01]  /*5300*/  @P1 LDG.E.CONSTANT R23, desc[UR8][R16.64+0x20] ;  /* 0x0000200810171981 */ /* 0x000ea2000c1e9900 */
[----:B---3--:R-:W-:-:S03]  /*5310*/  @!P0 LOP3.LUT R4, R4, R25, RZ, 0x3c, !PT ;  /* 0x0000001904048212 */ /* 0x008fc600078e3cff */
[----:B------:R-:W3:Y:S01]  /*5320*/  @P2 LDG.E.CONSTANT R25, desc[UR8][R16.64+0x2c] ;  /* 0x00002c0810192981 */ /* 0x000ee2000c1e9900 */
[----:B----4-:R-:W-:-:S03]  /*5330*/  @P1 LOP3.LUT R2, R2, R29, RZ, 0x3c, !PT ;  /* 0x0000001d02021212 */ /* 0x010fc600078e3cff */
[----:B------:R-:W4:Y:S01]  /*5340*/  @P2 LDG.E.CONSTANT R29, desc[UR8][R16.64+0x34] ;  /* 0x00003408101d2981 */ /* 0x000f22000c1e9900 */
[----:B------:R-:W-:-:S03]  /*5350*/  @P5 LOP3.LUT R12, R12, R33, RZ, 0x3c, !PT ;  /* 0x000000210c0c5212 */ /* 0x000fc600078e3cff */
[----:B------:R-:W4:Y:S01]  /*5360*/  @P3 LDG.E.CONSTANT R33, desc[UR8][R16.64+0x40] ;  /* 0x0000400810213981 */ /* 0x000f22000c1e9900 */
[----:B------:R-:W-:Y:S02]  /*5370*/  @P1 LOP3.LUT R5, R5, R32, RZ, 0x3c, !PT ;  /* 0x0000002005051212 */ /* 0x000fe400078e3cff */
[----:B------:R-:W-:Y:S01]  /*5380*/  @P2 LOP3.LUT R3, R3, R26, RZ, 0x3c, !PT ;  /* 0x0000001a03032212 */ /* 0x000fe200078e3cff */
[----:B------:R-:W4:Y:S04]  /*5390*/  @P5 LDG.E.CONSTANT R32, desc[UR8][R16.64+0x6c] ;  /* 0x00006c0810205981 */ /* 0x000f28000c1e9900 */
        /* <DEDUP_REMOVED lines=13> */
[----:B------:R-:W-:Y:S02]  /*5470*/  LOP3.LUT P0, RZ, R31, 0x80, RZ, 0xc0, !PT ;  /* 0x000000801fff7812 */ /* 0x000fe4000780c0ff */
[----:B------:R-:W-:Y:S02]  /*5480*/  @P3 LOP3.LUT R4, R4, R35, RZ, 0x3c, !PT ;  /* 0x0000002304043212 */ /* 0x000fe400078e3cff */
[----:B------:R-:W-:Y:S02]  /*5490*/  @P3 LOP3.LUT R5, R5, R26, RZ, 0x3c, !PT ;  /* 0x0000001a05053212 */ /* 0x000fe400078e3cff */
        /* <DEDUP_REMOVED lines=19> */
[----:B------:R-:W-:Y:S02]  /*55d0*/  @P6 LOP3.LUT R3, R3, R28, RZ, 0x3c, !PT ;  /* 0x0000001c03036212 */ /* 0x000fe400078e3cff */
[----:B------:R-:W-:Y:S02]  /*55e0*/  @P6 LOP3.LUT R5, R5, R30, RZ, 0x3c, !PT ;  /* 0x0000001e05056212 */ /* 0x000fe400078e3cff */
[----:B------:R-:W-:Y:S02]  /*55f0*/  @P0 LOP3.LUT R12, R12, R35, RZ, 0x3c, !PT ;  /* 0x000000230c0c0212 */ /* 0x000fe400078e3cff */
[----:B------:R-:W-:-:S02]  /*5600*/  @P0 LOP3.LUT R3, R3, R32, RZ, 0x3c, !PT ;  /* 0x0000002003030212 */ /* 0x000fc400078e3cff */
[----:B------:R-:W-:Y:S02]  /*5610*/  @P0 LOP3.LUT R5, R5, R34, RZ, 0x3c, !PT ;  /* 0x0000002205050212 */ /* 0x000fe400078e3cff */
[----:B--2---:R-:W-:Y:S02]  /*5620*/  @P6 LOP3.LUT R2, R2, R23, RZ, 0x3c, !PT ;  /* 0x0000001702026212 */ /* 0x004fe400078e3cff */
[----:B---3--:R-:W-:Y:S02]  /*5630*/  @P6 LOP3.LUT R4, R4, R25, RZ, 0x3c, !PT ;  /* 0x0000001904046212 */ /* 0x008fe400078e3cff */
[----:B----4-:R-:W-:Y:S02]  /*5640*/  @P0 LOP3.LUT R2, R2, R29, RZ, 0x3c, !PT ;  /* 0x0000001d02020212 */ /* 0x010fe400078e3cff */
        /* <DEDUP_REMOVED lines=48> */
[----:B------:R-:W4:Y:S04]  /*5950*/  @P0 LDG.E.CONSTANT R35, desc[UR8][R16.64+0x12c] ;  /* 0x00012c0810230981 */ /* 0x000f28000c1e9900 */
        /* <DEDUP_REMOVED lines=17> */
[----:B------:R-:W-:Y:S02]  /*5a70*/  @P5 LOP3.LUT R5, R5, R32, RZ, 0x3c, !PT ;  /* 0x0000002005055212 */ /* 0x000fe400078e3cff */
[----:B------:R-:W-:Y:S01]  /*5a80*/  @P0 LOP3.LUT R12, R12, R35, RZ, 0x3c, !PT ;  /* 0x000000230c0c0212 */ /* 0x000fe200078e3cff */
[----:B------:R-:W4:Y:S01]  /*5a90*/  @P0 LDG.E.CONSTANT R32, desc[UR8][R16.64+0x134] ;  /* 0x0001340810200981 */ /* 0x000f22000c1e9900 */
[----:B------:R-:W-:-:S03]  /*5aa0*/  @P4 LOP3.LUT R4, R4, R23, RZ, 0x3c, !PT ;  /* 0x0000001704044212 */ /* 0x000fc600078e3cff */
[----:B------:R-:W4:Y:S04]  /*5ab0*/  @P0 LDG.E.CONSTANT R23, desc[UR8][R16.64+0x130] ;  /* 0x0001300810170981 */ /* 0x000f28000c1e9900 */
[----:B------:R-:W4:Y:S01]  /*5ac0*/  @P0 LDG.E.CONSTANT R35, desc[UR8][R16.64+0x138] ;  /* 0x0001380810230981 */ /* 0x000f22000c1e9900 */
[----:B------:R-:W-:-:S04]  /*5ad0*/  UIADD3 UR6, UPT, UPT, UR6, 0x10, URZ ;  /* 0x0000001006067890 */ /* 0x000fc8000fffe0ff */
        /* <DEDUP_REMOVED lines=19> */
.L_x_82:
[----:B------:R-:W-:Y:S05]  /*5c10*/  BSYNC.RECONVERGENT B1 ;  /* 0x0000000000017941 */ /* 0x000fea0003800200 */
.L_x_81:
[----:B------:R-:W-:Y:S01]  /*5c20*/  ISETP.GE.U32.AND P0, PT, R13, 0x4, PT ;  /* 0x000000040d00780c */ /* 0x000fe20003f06070 */
[----:B------:R-:W-:Y:S01]  /*5c30*/  VIADD R11, R11, 0x1 ;  /* 0x000000010b0b7836 */ /* 0x000fe20000000000 */
[--C-:B------:R-:W-:Y:S02]  /*5c40*/  SHF.R.U64 R13, R13, 0x2, R24.reuse ;  /* 0x000000020d0d7819 */ /* 0x100fe40000001218 */
[----:B------:R-:W-:Y:S02]  /*5c50*/  ISETP.GE.U32.AND.EX P0, PT, R24, RZ, PT, P0 ;  /* 0x000000ff1800720c */ /* 0x000fe40003f06100 */
[----:B------:R-:W-:-:S11]  /*5c60*/  SHF.R.U32.HI R24, RZ, 0x2, R24 ;  /* 0x00000002ff187819 */ /* 0x000fd60000011618 */
[----:B------:R-:W-:Y:S05]  /*5c70*/  @P0 BRA `(.L_x_89) ;  /* 0xffffffd800c80947 */ /* 0x000fea000383ffff */
.L_x_80:
[----:B------:R-:W-:Y:S05]  /*5c80*/  BSYNC.RECONVERGENT B0 ;  /* 0x0000000000007941 */ /* 0x000fea0003800200 */
.L_x_79:
[----:B------:R-:W-:-:S09]  /*5c90*/  UISETP.NE.AND UP0, UPT, UR4, URZ, UPT ;  /* 0x000000ff0400728c */ /* 0x000fd2000bf05270 */
[----:B------:R-:W-:Y:S05]  /*5ca0*/  BRA.U !UP0, `(.L_x_90) ;  /* 0x0000002508507547 */ /* 0x000fea000b800000 */
[----:B------:R-:W-:Y:S01]  /*5cb0*/  IMAD.MOV.U32 R11, RZ, RZ, RZ ;  /* 0x000000ffff0b7224 */ /* 0x000fe200078e00ff */
[----:B------:R-:W-:Y:S01]  /*5cc0*/  UMOV UR10, UR4 ;  /* 0x00000004000a7c82 */ /* 0x000fe20008000000 */
[----:B------:R-:W-:-:S05]  /*5cd0*/  UMOV UR5, URZ ;  /* 0x000000ff00057c82 */ /* 0x000fca0008000000 */
.L_x_98:
[----:B------:R-:W-:-:S04]  /*5ce0*/  ULOP3.LUT UR12, UR10, 0x3, URZ, 0xc0, !UPT ;  /* 0x000000030a0c7892 */ /* 0x000fc8000f8ec0ff */
[----:B------:R-:W-:-:S04]  /*5cf0*/  UISETP.NE.U32.AND UP0, UPT, UR12, URZ, UPT ;  /* 0x000000ff0c00728c */ /* 0x000fc8000bf05070 */
[----:B------:R-:W-:-:S09]  /*5d00*/  UISETP.NE.AND.EX UP0, UPT, URZ, URZ, UPT, UP0 ;  /* 0x000000ffff00728c */ /* 0x000fd2000bf05300 */
[----:B---34-:R-:W-:Y:S05]  /*5d10*/  BRA.U !UP0, `(.L_x_91) ;  /* 0x0000002508147547 */ /* 0x018fea000b800000 */
[----:B------:R-:W3:Y:S01]  /*5d20*/  LDC.64 R14, c[0x4][0x8] ;  /* 0x01000200ff0e7b82 */ /* 0x000ee20000000a00 */
[----:B------:R-:W-:Y:S01]  /*5d30*/  UMOV UR6, URZ ;  /* 0x000000ff00067c82 */ /* 0x000fe20008000000 */
[----:B------:R-:W-:Y:S01]  /*5d40*/  UMOV UR7, URZ ;  /* 0x000000ff00077c82 */ /* 0x000fe20008000000 */
[----:B012---:R-:W-:Y:S02]  /*5d50*/  IMAD.MOV.U32 R12, RZ, RZ, RZ ;  /* 0x000000ffff0c7224 */ /* 0x007fe400078e00ff */
[----:B------:R-:W-:Y:S02]  /*5d60*/  IMAD.MOV.U32 R28, RZ, RZ, RZ ;  /* 0x000000ffff1c7224 */ /* 0x000fe400078e00ff */
[----:B------:R-:W-:Y:S02]  /*5d70*/  IMAD.U32 R5, RZ, RZ, UR6 ;  /* 0x00000006ff057e24 */ /* 0x000fe4000f8e00ff */
[----:B------:R-:W-:Y:S02]  /*5d80*/  IMAD.U32 R4, RZ, RZ, UR7 ;  /* 0x00000007ff047e24 */ /* 0x000fe4000f8e00ff */
[----:B------:R-:W-:-:S02]  /*5d90*/  IMAD.U32 R3, RZ, RZ, UR6 ;  /* 0x00000006ff037e24 */ /* 0x000fc4000f8e00ff */
[----:B------:R-:W-:Y:S02]  /*5da0*/  IMAD.U32 R2, RZ, RZ, UR7 ;  /* 0x00000007ff027e24 */ /* 0x000fe4000f8e00ff */
[----:B---3--:R-:W-:-:S07]  /*5db0*/  IMAD.WIDE.U32 R14, R11, 0xc80, R14 ;  /* 0x00000c800b0e7825 */ /* 0x008fce00078e000e */
.L_x_93:
[----:B------:R-:W-:-:S06]  /*5dc0*/  LEA R13, R28, UR11, 0x2 ;  /* 0x0000000b1c0d7c11 */ /* 0x000fcc000f8e10ff */
[----:B------:R-:W5:Y:S01]  /*5dd0*/  LDL R13, [R13+0x4] ;  /* 0x000004000d0d7983 */ /* 0x000f620000100800 */
[----:B------:R-:W-:Y:S02]  /*5de0*/  IMAD.SHL.U32 R23, R28, 0x20, RZ ;  /* 0x000000201c177824 */ /* 0x000fe400078e00ff */
[----:B------:R-:W-:-:S07]  /*5df0*/  IMAD.MOV.U32 R24, RZ, RZ, RZ ;  /* 0x000000ffff187224 */ /* 0x000fce00078e00ff */
.L_x_92:
[----:B-----5:R-:W-:Y:S01]  /*5e00*/  SHF.R.U32.HI R31, RZ, R24, R13 ;  /* 0x00000018ff1f7219 */ /* 0x020fe2000001160d */
[----:B------:R-:W-:-:S03]  /*5e10*/  IMAD.IADD R16, R23, 0x1, R24 ;  /* 0x0000000117107824 */ /* 0x000fc600078e0218 */
[----:B------:R-:W-:-:S04]  /*5e20*/  LOP3.LUT R17, R31, 0x1, RZ, 0xc0, !PT ;  /* 0x000000011f117812 */ /* 0x000fc800078ec0ff */
[----:B------:R-:W-:Y:S01]  /*5e30*/  ISETP.NE.U32.AND P0, PT, R17, 0x1, PT ;  /* 0x000000011100780c */ /* 0x000fe20003f05070 */
[----:B------:R-:W-:-:S03]  /*5e40*/  IMAD R17, R16, 0x5, RZ ;  /* 0x0000000510117824 */ /* 0x000fc600078e02ff */
[----:B------:R-:W-:Y:S01]  /*5e50*/  R2P PR, R31, 0x7e ;  /* 0x0000007e1f007804 */ /* 0x000fe20000000000 */
[----:B------:R-:W-:-:S08]  /*5e60*/  IMAD.WIDE.U32 R16, R17, 0x4, R14 ;  /* 0x0000000411107825 */ /* 0x000fd000078e000e */
        /* <DEDUP_REMOVED lines=108> */
[----:B------:R-:W-:Y:S02]  /*6530*/  LOP3.LUT P0, RZ, R31, 0x8000, RZ, 0xc0, !PT ;  /* 0x000080001fff7812 */ /* 0x000fe4000780c0ff */
[----:B----4-:R-:W-:Y:S01]  /*6540*/  @P4 LOP3.LUT R12, R12, R29, RZ, 0x3c, !PT ;  /* 0x0000001d0c0c4212 */ /* 0x010fe200078e3cff */
[----:B------:R-:W4:Y:S04]  /*6550*/  @P2 LDG.E.CONSTANT R31, desc[UR8][R16.64+0xcc] ;  /* 0x0000cc08101f2981 */ /* 0x000f28000c1e9900 */
[----:B------:R-:W2:Y:S01]  /*6560*/  @P1 LDG.E.CONSTANT R29, desc[UR8][R16.64+0xc0] ;  /* 0x0000c008101d1981 */ /* 0x000ea2000c1e9900 */
[----:B------:R-:W-:-:S03]  /*6570*/  @P1 LOP3.LUT R5, R5, R34, RZ, 0x3c, !PT ;  /* 0x0000002205051212 */ /* 0x000fc600078e3cff */
[----:B------:R-:W2:Y:S01]  /*6580*/  @P3 LDG.E.CONSTANT R34, desc[UR8][R16.64+0xec] ;  /* 0x0000ec0810223981 */ /* 0x000ea2000c1e9900 */
[----:B------:R-:W-:Y:S02]  /*6590*/  @P2 LOP3.LUT R5, R5, R26, RZ, 0x3c, !PT ;  /* 0x0000001a05052212 */ /* 0x000fe400078e3cff */
[----:B------:R-:W-:Y:S01]  /*65a0*/  @P1 LOP3.LUT R3, R3, R30, RZ, 0x3c, !PT ;  /* 0x0000001e03031212 */ /* 0x000fe200078e3cff */
[----:B------:R-:W2:Y:S01]  /*65b0*/  @P3 LDG.E.CONSTANT R26, desc[UR8][R16.64+0xe4] ;  /* 0x0000e408101a3981 */ /* 0x000ea2000c1e9900 */
[----:B------:R-:W-:Y:S02]  /*65c0*/  @P5 LOP3.LUT R12, R12, R35, RZ, 0x3c, !PT ;  /* 0x000000230c0c5212 */ /* 0x000fe400078e3cff */
[----:B------:R-:W-:Y:S01]  /*65d0*/  @P2 LOP3.LUT R3, R3, R32, RZ, 0x3c, !PT ;  /* 0x0000002003032212 */ /* 0x000fe200078e3cff */
[----:B------:R-:W2:Y:S01]  /*65e0*/  @P4 LDG.E.CONSTANT R30, desc[UR8][R16.64+0xf8] ;  /* 0x0000f808101e4981 */ /* 0x000ea2000c1e9900 */
[----:B------:R-:W-:-:S03]  /*65f0*/  @P6 LOP3.LUT R12, R12, R33, RZ, 0x3c, !PT ;  /* 0x000000210c0c6212 */ /* 0x000fc600078e3cff */
[----:B------:R-:W2:Y:S04]  /*6600*/  @P5 LDG.E.CONSTANT R32, desc[UR8][R16.64+0x114] ;  /* 0x0001140810205981 */ /* 0x000ea8000c1e9900 */
[----:B------:R-:W2:Y:S04]  /*6610*/  @P4 LDG.E.CONSTANT R33, desc[UR8][R16.64+0xfc] ;  /* 0x0000fc0810214981 */ /* 0x000ea8000c1e9900 */
[----:B------:R-:W2:Y:S01]  /*6620*/  @P0 LDG.E.CONSTANT R35, desc[UR8][R16.64+0x12c] ;  /* 0x00012c0810230981 */ /* 0x000ea2000c1e9900 */
[----:B---3--:R-:W-:-:S03]  /*6630*/  @P1 LOP3.LUT R2, R2, R27, RZ, 0x3c, !PT ;  /* 0x0000001b02021212 */ /* 0x008fc600078e3cff */
[----:B------:R-:W3:Y:S01]  /*6640*/  @P3 LDG.E.CONSTANT R27, desc[UR8][R16.64+0xe0] ;  /* 0x0000e008101b3981 */ /* 0x000ee2000c1e9900 */
[----:B----4-:R-:W-:-:S03]  /*6650*/  @P2 LOP3.LUT R2, R2, R31, RZ, 0x3c, !PT ;  /* 0x0000001f02022212 */ /* 0x010fc600078e3cff */
[----:B------:R-:W4:Y:S01]  /*6660*/  @P4 LDG.E.CONSTANT R31, desc[UR8][R16.64+0xf4] ;  /* 0x0000f408101f4981 */ /* 0x000f22000c1e9900 */
[----:B--2---:R-:W-:-:S03]  /*6670*/  @P1 LOP3.LUT R4, R4, R29, RZ, 0x3c, !PT ;  /* 0x0000001d04041212 */ /* 0x004fc600078e3cff */
[----:B------:R-:W2:Y:S01]  /*6680*/  @P3 LDG.E.CONSTANT R29, desc[UR8][R16.64+0xe8] ;  /* 0x0000e808101d3981 */ /* 0x000ea2000c1e9900 */
[----:B------:R-:W-:-:S03]  /*6690*/  @P2 LOP3.LUT R4, R4, R25, RZ, 0x3c, !PT ;  /* 0x0000001904042212 */ /* 0x000fc600078e3cff */
[----:B------:R-:W2:Y:S01]  /*66a0*/  @P5 LDG.E.CONSTANT R25, desc[UR8][R16.64+0x108] ;  /* 0x0001080810195981 */ /* 0x000ea2000c1e9900 */
[----:B------:R-:W-:Y:S02]  /*66b0*/  @P3 LOP3.LUT R5, R5, R34, RZ, 0x3c, !PT ;  /* 0x0000002205053212 */ /* 0x000fe400078e3cff */
[----:B------:R-:W-:Y:S01]  /*66c0*/  @P3 LOP3.LUT R3, R3, R26, RZ, 0x3c, !PT ;  /* 0x0000001a03033212 */ /* 0x000fe200078e3cff */
[----:B------:R-:W2:Y:S01]  /*66d0*/  @P0 LDG.E.CONSTANT R34, desc[UR8][R16.64+0x134] ;  /* 0x0001340810220981 */ /* 0x000ea2000c1e9900 */
[----:B------:R-:W-:-:S03]  /*66e0*/  @P4 LOP3.LUT R5, R5, R36, RZ, 0x3c, !PT ;  /* 0x0000002405054212 */ /* 0x000fc600078e3cff */
[----:B------:R-:W2:Y:S01]  /*66f0*/  @P5 LDG.E.CONSTANT R26, desc[UR8][R16.64+0x10c] ;  /* 0x00010c08101a5981 */ /* 0x000ea2000c1e9900 */
[----:B------:R-:W-:Y:S02]  /*6700*/  @P4 LOP3.LUT R3, R3, R30, RZ, 0x3c, !PT ;  /* 0x0000001e03034212 */ /* 0x000fe400078e3cff */
[----:B------:R-:W-:Y:S01]  /*6710*/  @P5 LOP3.LUT R5, R5, R32, RZ, 0x3c, !PT ;  /* 0x0000002005055212 */ /* 0x000fe200078e3cff */
        /* <DEDUP_REMOVED lines=10> */
[----:B------:R-:W4:Y:S01]  /*67c0*/  @P6 LDG.E.CONSTANT R25, desc[UR8][R16.64+0x124] ;  /* 0x0001240810196981 */ /* 0x000f22000c1e9900 */
[----:B------:R-:W-:-:S03]  /*67d0*/  @P4 LOP3.LUT R4, R4, R33, RZ, 0x3c, !PT ;  /* 0x0000002104044212 */ /* 0x000fc600078e3cff */
[----:B------:R-:W4:Y:S01]  /*67e0*/  @P0 LDG.E.CONSTANT R33, desc[UR8][R16.64+0x138] ;  /* 0x0001380810210981 */ /* 0x000f22000c1e9900 */
[----:B------:R-:W-:-:S05]  /*67f0*/  VIADD R24, R24, 0x10 ;  /* 0x0000001018187836 */ /* 0x000fca0000000000 */
[----:B------:R-:W-:Y:S02]  /*6800*/  ISETP.NE.AND P1, PT, R24, 0x20, PT ;  /* 0x000000201800780c */ /* 0x000fe40003f25270 */
[----:B------:R-:W-:Y:S02]  /*6810*/  @P5 LOP3.LUT R3, R3, R26, RZ, 0x3c, !PT ;  /* 0x0000001a03035212 */ /* 0x000fe400078e3cff */
[----:B------:R-:W-:Y:S02]  /*6820*/  @P6 LOP3.LUT R5, R5, R32, RZ, 0x3c, !PT ;  /* 0x0000002005056212 */ /* 0x000fe400078e3cff */
[----:B------:R-:W-:Y:S02]  /*6830*/  @P6 LOP3.LUT R3, R3, R30, RZ, 0x3c, !PT ;  /* 0x0000001e03036212 */ /* 0x000fe400078e3cff */
[----:B------:R-:W-:Y:S02]  /*6840*/  @P0 LOP3.LUT R12, R12, R35, RZ, 0x3c, !PT ;  /* 0x000000230c0c0212 */ /* 0x000fe400078e3cff */
[----:B------:R-:W-:-:S02]  /*6850*/  @P0 LOP3.LUT R3, R3, R34, RZ, 0x3c, !PT ;  /* 0x0000002203030212 */ /* 0x000fc400078e3cff */
[----:B------:R-:W-:Y:S02]  /*6860*/  @P0 LOP3.LUT R5, R5, R36, RZ, 0x3c, !PT ;  /* 0x0000002405050212 */ /* 0x000fe400078e3cff */
[----:B---3--:R-:W-:Y:S02]  /*6870*/  @P5 LOP3.LUT R4, R4, R27, RZ, 0x3c, !PT ;  /* 0x0000001b04045212 */ /* 0x008fe400078e3cff */
[----:B--2---:R-:W-:Y:S02]  /*6880*/  @P6 LOP3.LUT R2, R2, R29, RZ, 0x3c, !PT ;  /* 0x0000001d02026212 */ /* 0x004fe400078e3cff */
[----:B----4-:R-:W-:Y:S02]  /*6890*/  @P6 LOP3.LUT R4, R4, R25, RZ, 0x3c, !PT ;  /* 0x0000001904046212 */ /* 0x010fe400078e3cff */
[----:B------:R-:W-:Y:S02]  /*68a0*/  @P0 LOP3.LUT R2, R2, R31, RZ, 0x3c, !PT ;  /* 0x0000001f02020212 */ /* 0x000fe400078e3cff */
[----:B------:R-:W-:Y:S01]  /*68b0*/  @P0 LOP3.LUT R4, R4, R33, RZ, 0x3c, !PT ;  /* 0x0000002104040212 */ /* 0x000fe200078e3cff */
[----:B------:R-:W-:Y:S06]  /*68c0*/  @P1 BRA `(.L_x_92) ;  /* 0xfffffff4004c1947 */ /* 0x000fec000383ffff */
[----:B------:R-:W-:-:S05]  /*68d0*/  VIADD R28, R28, 0x1 ;  /* 0x000000011c1c7836 */ /* 0x000fca0000000000 */
[----:B------:R-:W-:-:S13]  /*68e0*/  ISETP.NE.AND P0, PT, R28, 0x5, PT ;  /* 0x000000051c00780c */ /* 0x000fda0003f05270 */
[----:B------:R-:W-:Y:S05]  /*68f0*/  @P0 BRA `(.L_x_93) ;  /* 0xfffffff400300947 */ /* 0x000fea000383ffff */
[----:B------:R3:W-:Y:S01]  /*6900*/  STL [R1+0x4], R12 ;  /* 0x0000040c01007387 */ /* 0x0007e20000100800 */
[----:B------:R-:W-:-:S03]  /*6910*/  UISETP.NE.U32.AND UP0, UPT, UR12, 0x1, UPT ;  /* 0x000000010c00788c */ /* 0x000fc6000bf05070 */
[----:B------:R3:W-:Y:S01]  /*6920*/  STL.64 [R1+0x8], R2 ;  /* 0x0000080201007387 */ /* 0x0007e20000100a00 */
[----:B------:R-:W-:-:S03]  /*6930*/  UISETP.NE.AND.EX UP0, UPT, URZ, URZ, UPT, UP0 ;  /* 0x000000ffff00728c */ /* 0x000fc6000bf05300 */
[----:B------:R3:W-:Y:S06]  /*6940*/  STL.64 [R1+0x10], R4 ;  /* 0x0000100401007387 */ /* 0x0007ec0000100a00 */
[----:B------:R-:W-:Y:S05]  /*6950*/  BRA.U !UP0, `(.L_x_91) ;  /* 0x0000001908047547 */ /* 0x000fea000b800000 */
[----:B------:R-:W-:Y:S01]  /*6960*/  UMOV UR6, URZ ;  /* 0x000000ff00067c82 */ /* 0x000fe20008000000 */
[----:B------:R-:W-:Y:S01]  /*6970*/  UMOV UR7, URZ ;  /* 0x000000ff00077c82 */ /* 0x000fe20008000000 */
[----:B---3--:R-:W-:Y:S02]  /*6980*/  IMAD.MOV.U32 R12, RZ, RZ, RZ ;  /* 0x000000ffff0c7224 */ /* 0x008fe400078e00ff */
[----:B------:R-:W-:Y:S02]  /*6990*/  IMAD.MOV.U32 R28, RZ, RZ, RZ ;  /* 0x000000ffff1c7224 */ /* 0x000fe400078e00ff */
[----:B------:R-:W-:Y:S02]  /*69a0*/  IMAD.U32 R5, RZ, RZ, UR6 ;  /* 0x00000006ff057e24 */ /* 0x000fe4000f8e00ff */
[----:B------:R-:W-:Y:S02]  /*69b0*/  IMAD.U32 R4, RZ, RZ, UR7 ;  /* 0x00000007ff047e24 */ /* 0x000fe4000f8e00ff */
[----:B------:R-:W-:-:S02]  /*69c0*/  IMAD.U32 R3, RZ, RZ, UR6 ;  /* 0x00000006ff037e24 */ /* 0x000fc4000f8e00ff */
[----:B------:R-:W-:-:S07]  /*69d0*/  IMAD.U32 R2, RZ, RZ, UR7 ;  /* 0x00000007ff027e24 */ /* 0x000fce000f8e00ff */
.L_x_95:
[----:B------:R-:W-:-:S06]  /*69e0*/  LEA R13, R28, UR11, 0x2 ;  /* 0x0000000b1c0d7c11 */ /* 0x000fcc000f8e10ff */
[----:B------:R-:W5:Y:S01]  /*69f0*/  LDL R13, [R13+0x4] ;  /* 0x000004000d0d7983 */ /* 0x000f620000100800 */
[----:B------:R-:W-:Y:S02]  /*6a00*/  IMAD.SHL.U32 R23, R28, 0x20, RZ ;  /* 0x000000201c177824 */ /* 0x000fe400078e00ff */
[----:B------:R-:W-:-:S07]  /*6a10*/  IMAD.MOV.U32 R24, RZ, RZ, RZ ;  /* 0x000000ffff187224 */ /* 0x000fce00078e00ff */
.L_x_94:
        /* <DEDUP_REMOVED lines=181> */
[----:B------:R-:W-:Y:S05]  /*7570*/  BRA.U UP0, `(.L_x_91) ;  /* 0x0000000900fc7547 */ /* 0x000fea000b800000 */
[----:B------:R-:W-:Y:S01]  /*7580*/  UMOV UR6, URZ ;  /* 0x000000ff00067c82 */ /* 0x000fe20008000000 */
[----:B------:R-:W-:Y:S01]  /*7590*/  UMOV UR7, URZ ;  /* 0x000000ff00077c82 */ /* 0x000fe20008000000 */
[----:B----4-:R-:W-:Y:S02]  /*75a0*/  IMAD.MOV.U32 R12, RZ, RZ, RZ ;  /* 0x000000ffff0c7224 */ /* 0x010fe400078e00ff */
[----:B------:R-:W-:Y:S02]  /*75b0*/  IMAD.MOV.U32 R28, RZ, RZ, RZ ;  /* 0x000000ffff1c7224 */ /* 0x000fe400078e00ff */
[----:B------:R-:W-:Y:S02]  /*75c0*/  IMAD.U32 R5, RZ, RZ, UR6 ;  /* 0x00000006ff057e24 */ /* 0x000fe4000f8e00ff */
[----:B------:R-:W-:Y:S02]  /*75d0*/  IMAD.U32 R4, RZ, RZ, UR7 ;  /* 0x00000007ff047e24 */ /* 0x000fe4000f8e00ff */
[----:B------:R-:W-:-:S02]  /*75e0*/  IMAD.U32 R3, RZ, RZ, UR6 ;  /* 0x00000006ff037e24 */ /* 0x000fc4000f8e00ff */
[----:B------:R-:W-:-:S07]  /*75f0*/  IMAD.U32 R2, RZ, RZ, UR7 ;  /* 0x00000007ff027e24 */ /* 0x000fce000f8e00ff */
.L_x_97:
[----:B------:R-:W-:-:S06]  /*7600*/  LEA R13, R28, UR11, 0x2 ;  /* 0x0000000b1c0d7c11 */ /* 0x000fcc000f8e10ff */
[----:B------:R-:W5:Y:S01]  /*7610*/  LDL R13, [R13+0x4] ;  /* 0x000004000d0d7983 */ /* 0x000f620000100800 */
[----:B------:R-:W-:Y:S02]  /*7620*/  IMAD.SHL.U32 R23, R28, 0x20, RZ ;  /* 0x000000201c177824 */ /* 0x000fe400078e00ff */
[----:B------:R-:W-:-:S07]  /*7630*/  IMAD.MOV.U32 R24, RZ, RZ, RZ ;  /* 0x000000ffff187224 */ /* 0x000fce00078e00ff */
.L_x_96:
        /* <DEDUP_REMOVED lines=176> */
[----:B------:R0:W-:Y:S04]  /*8140*/  STL [R1+0x4], R12 ;  /* 0x0000040c01007387 */ /* 0x0001e80000100800 */
[----:B------:R0:W-:Y:S04]  /*8150*/  STL.64 [R1+0x8], R2 ;  /* 0x0000080201007387 */ /* 0x0001e80000100a00 */
[----:B------:R0:W-:Y:S02]  /*8160*/  STL.64 [R1+0x10], R4 ;  /* 0x0000100401007387 */ /* 0x0001e40000100a00 */
.L_x_91:
[----:B------:R-:W-:Y:S01]  /*8170*/  UISETP.GT.U32.AND UP0, UPT, UR10, 0x3, UPT ;  /* 0x000000030a00788c */ /* 0x000fe2000bf04070 */
[----:B------:R-:W-:Y:S01]  /*8180*/  VIADD R11, R11, 0x1 ;  /* 0x000000010b0b7836 */ /* 0x000fe20000000000 */
[----:B------:R-:W-:Y:S02]  /*8190*/  USHF.R.U64 UR6, UR10, 0x2, UR5 ;  /* 0x000000020a067899 */ /* 0x000fe40008001205 */
[----:B------:R-:W-:Y:S02]  /*81a0*/  UISETP.GT.U32.AND.EX UP0, UPT, UR5, URZ, UPT, UP0 ;  /* 0x000000ff0500728c */ /* 0x000fe4000bf04100 */
[----:B------:R-:W-:-:S03]  /*81b0*/  USHF.R.U32.HI UR7, URZ, 0x2, UR5 ;  /* 0x00000002ff077899 */ /* 0x000fc60008011605 */
[----:B------:R-:W-:-:S04]  /*81c0*/  UMOV UR10, UR6 ;  /* 0x00000006000a7c82 */ /* 0x000fc80008000000 */
[----:B------:R-:W-:Y:S01]  /*81d0*/  UMOV UR5, UR7 ;  /* 0x0000000700057c82 */ /* 0x000fe20008000000 */
[----:B------:R-:W-:Y:S05]  /*81e0*/  BRA.U UP0, `(.L_x_98) ;  /* 0xffffffd900bc7547 */ /* 0x000fea000b83ffff */
.L_x_90:
[----:B------:R0:W-:Y:S01]  /*81f0*/  STL [R1+0x1c], RZ ;  /* 0x00001cff01007387 */ /* 0x0001e20000100800 */
[----:B------:R-:W-:Y:S01]  /*8200*/  UMOV UR10, 0x587c5 ;  /* 0x000587c5000a7882 */ /* 0x000fe20000000000 */
[----:B------:R-:W-:Y:S01]  /*8210*/  FADD R13, R18, R7 ;  /* 0x00000007120d7221 */ /* 0x000fe20000000000 */
[----:B------:R-:W-:Y:S01]  /*8220*/  UIMAD UR10, UR4, UR10, 0x979a4cb ;  /* 0x0979a4cb040a74a4 */ /* 0x000fe2000f8e020a */
[----:B------:R0:W-:Y:S01]  /*8230*/  STL.64 [R1+0x28], RZ ;  /* 0x000028ff01007387 */ /* 0x0001e20000100a00 */
[----:B------:R-:W-:-:S04]  /*8240*/  UMOV UR5, URZ ;  /* 0x000000ff00057c82 */ /* 0x000fc80008000000 */
[----:B------:R-:W-:-:S07]  /*8250*/  IMAD.U32 R15, RZ, RZ, UR10 ;  /* 0x0000000aff0f7e24 */ /* 0x000fce000f8e00ff */
.L_x_103:
[----:B------:R-:W-:Y:S01]  /*8260*/  SHF.R.U32.HI R11, RZ, 0x2, R12 ;  /* 0x00000002ff0b7819 */ /* 0x000fe2000001160c */
[----:B------:R-:W-:Y:S01]  /*8270*/  IMAD.MOV.U32 R27, RZ, RZ, R4 ;  /* 0x000000ffff1b7224 */ /* 0x000fe200078e0004 */
[----:B------:R-:W-:Y:S01]  /*8280*/  BSSY.RECONVERGENT B0, `(.L_x_99) ;  /* 0x0000040000007945 */ /* 0x000fe20003800200 */
[----:B------:R-:W-:Y:S01]  /*8290*/  IMAD.MOV.U32 R17, RZ, RZ, 0x3e055027 ;  /* 0x3e055027ff117424 */ /* 0x000fe200078e00ff */
[----:B------:R-:W-:Y:S01]  /*82a0*/  LOP3.LUT R11, R11, R12, RZ, 0x3c, !PT ;  /* 0x0000000c0b0b7212 */ /* 0x000fe200078e3cff */
[----:B01234-:R-:W-:-:S04]  /*82b0*/  IMAD.SHL.U32 R12, R5, 0x10, RZ ;  /* 0x00000010050c7824 */ /* 0x01ffc800078e00ff */
[----:B------:R-:W-:-:S05]  /*82c0*/  IMAD.SHL.U32 R14, R11, 0x2, RZ ;  /* 0x000000020b0e7824 */ /* 0x000fca00078e00ff */
[----:B------:R-:W-:-:S04]  /*82d0*/  LOP3.LUT R12, R11, R14, R12, 0x96, !PT ;  /* 0x0000000e0b0c7212 */ /* 0x000fc800078e960c */
[----:B------:R-:W-:Y:S01]  /*82e0*/  LOP3.LUT R4, R12, R5, RZ, 0x3c, !PT ;  /* 0x000000050c047212 */ /* 0x000fe200078e3cff */
[----:B------:R-:W-:-:S03]  /*82f0*/  IMAD.MOV.U32 R12, RZ, RZ, 0x2f800000 ;  /* 0x2f800000ff0c7424 */ /* 0x000fc600078e00ff */
[C---:B------:R-:W-:Y:S01]  /*8300*/  IADD3 R11, PT, PT, R15.reuse, 0x587c5, R4 ;  /* 0x000587c50f0b7810 */ /* 0x040fe20007ffe004 */
[----:B------:R-:W-:-:S03]  /*8310*/  VIADD R15, R15, 0xb0f8a ;  /* 0x000b0f8a0f0f7836 */ /* 0x000fc60000000000 */
[----:B------:R-:W-:-:S05]  /*8320*/  I2FP.F32.U32 R11, R11 ;  /* 0x0000000b000b7245 */ /* 0x000fca0000201000 */
[----:B------:R-:W-:-:S05]  /*8330*/  FFMA R11, R11, R12, 1.1641532182693481445e-10 ;  /* 0x2f0000000b0b7423 */ /* 0x000fca000000000c */
[----:B------:R-:W-:-:S13]  /*8340*/  FSETP.GEU.AND P0, PT, R11, 1.175494350822287508e-38, PT ;  /* 0x008000000b00780b */ /* 0x000fda0003f0e000 */
[----:B------:R-:W-:-:S04]  /*8350*/  @!P0 FMUL R11, R11, 8388608 ;  /* 0x4b0000000b0b8820 */ /* 0x000fc80000400000 */
[----:B------:R-:W-:-:S05]  /*8360*/  VIADD R12, R11, 0xc0d55555 ;  /* 0xc0d555550b0c7836 */ /* 0x000fca0000000000 */
[----:B------:R-:W-:-:S04]  /*8370*/  LOP3.LUT R14, R12, 0xff800000, RZ, 0xc0, !PT ;  /* 0xff8000000c0e7812 */ /* 0x000fc800078ec0ff */
[----:B------:R-:W-:Y:S01]  /*8380*/  I2FP.F32.S32 R23, R14 ;  /* 0x0000000e00177245 */ /* 0x000fe20000201400 */
[C---:B------:R-:W-:Y:S02]  /*8390*/  IMAD.IADD R12, R11.reuse, 0x1, -R14 ;  /* 0x000000010b0c7824 */ /* 0x040fe400078e0a0e */
[----:B------:R-:W-:Y:S02]  /*83a0*/  IMAD.MOV.U32 R14, RZ, RZ, 0x7f800000 ;  /* 0x7f800000ff0e7424 */ /* 0x000fe400078e00ff */
[----:B------:R-:W-:Y:S01]  /*83b0*/  FADD R16, R12, -1 ;  /* 0xbf8000000c107421 */ /* 0x000fe20000000000 */
[----:B------:R-:W-:Y:S02]  /*83c0*/  FSEL R12, RZ, -23, P0 ;  /* 0xc1b80000ff0c7808 */ /* 0x000fe40000000000 */
[----:B------:R-:W-:Y:S01]  /*83d0*/  ISETP.GT.U32.AND P0, PT, R11, 0x7f7fffff, PT ;  /* 0x7f7fffff0b00780c */ /* 0x000fe20003f04070 */
[----:B------:R-:W-:Y:S02]  /*83e0*/  FFMA R17, R16, -R17, 0.14084610342979431152 ;  /* 0x3e1039f610117423 */ /* 0x000fe40000000811 */
[----:B------:R-:W-:-:S02]  /*83f0*/  FFMA R12, R23, 1.1920928955078125e-07, R12 ;  /* 0x34000000170c7823 */ /* 0x000fc4000000000c */
[----:B------:R-:W-:-:S04]  /*8400*/  FFMA R17, R16, R17, -0.12148627638816833496 ;  /* 0xbdf8cdcc10117423 */ /* 0x000fc80000000011 */
[----:B------:R-:W-:-:S04]  /*8410*/  FFMA R17, R16, R17, 0.13980610668659210205 ;  /* 0x3e0f295510117423 */ /* 0x000fc80000000011 */
[----:B------:R-:W-:-:S04]  /*8420*/  FFMA R17, R16, R17, -0.16684235632419586182 ;  /* 0xbe2ad8b910117423 */ /* 0x000fc80000000011 */
[----:B------:R-:W-:-:S04]  /*8430*/  FFMA R17, R16, R17, 0.20012299716472625732 ;  /* 0x3e4ced0b10117423 */ /* 0x000fc80000000011 */
[----:B------:R-:W-:-:S04]  /*8440*/  FFMA R17, R16, R17, -0.24999669194221496582 ;  /* 0xbe7fff2210117423 */ /* 0x000fc80000000011 */
[----:B------:R-:W-:-:S04]  /*8450*/  FFMA R17, R16, R17, 0.33333182334899902344 ;  /* 0x3eaaaa7810117423 */ /* 0x000fc80000000011 */
[----:B------:R-:W-:-:S04]  /*8460*/  FFMA R17, R16, R17, -0.5 ;  /* 0xbf00000010117423 */ /* 0x000fc80000000011 */
[----:B------:R-:W-:Y:S01]  /*8470*/  FMUL R25, R16, R17 ;  /* 0x0000001110197220 */ /* 0x000fe20000400000 */
[----:B------:R-:W-:-:S03]  /*8480*/  SHF.R.U32.HI R17, RZ, 0x2, R2 ;  /* 0x00000002ff117819 */ /* 0x000fc60000011602 */
[----:B------:R-:W-:Y:S01]  /*8490*/  FFMA R25, R16, R25, R16 ;  /* 0x0000001910197223 */ /* 0x000fe20000000010 */
[----:B------:R-:W-:Y:S01]  /*84a0*/  LOP3.LUT R17, R17, R2, RZ, 0x3c, !PT ;  /* 0x0000000211117212 */ /* 0x000fe200078e3cff */
[----:B------:R-:W-:Y:S02]  /*84b0*/  IMAD.SHL.U32 R2, R4, 0x10, RZ ;  /* 0x0000001004027824 */ /* 0x000fe400078e00ff */
[----:B------:R-:W-:Y:S01]  /*84c0*/  FFMA R25, R12, 0.69314718246459960938, R25 ;  /* 0x3f3172180c197823 */ /* 0x000fe20000000019 */
[C---:B------:R-:W-:Y:S01]  /*84d0*/  @P0 FFMA R25, R11.reuse, R14, +INF ;  /* 0x7f8000000b190423 */ /* 0x040fe2000000000e */
[----:B------:R-:W-:Y:S01]  /*84e0*/  FSETP.NEU.AND P0, PT, R11, RZ, PT ;  /* 0x000000ff0b00720b */ /* 0x000fe20003f0d000 */
[----:B------:R-:W-:Y:S02]  /*84f0*/  IMAD.SHL.U32 R12, R17, 0x2, RZ ;  /* 0x00000002110c7824 */ /* 0x000fe400078e00ff */
[----:B------:R-:W-:-:S03]  /*8500*/  FMUL R25, R25, -2 ;  /* 0xc000000019197820 */ /* 0x000fc60000400000 */
[----:B------:R-:W-:Y:S02]  /*8510*/  LOP3.LUT R17, R17, R12, R2, 0x96, !PT ;  /* 0x0000000c11117212 */ /* 0x000fe400078e9602 */
[----:B------:R-:W-:Y:S02]  /*8520*/  FSEL R11, R25, +INF , P0 ;  /* 0x7f800000190b7808 */ /* 0x000fe40000000000 */
[----:B------:R-:W-:Y:S01]  /*8530*/  LOP3.LUT R14, R17, R4, RZ, 0x3c, !PT ;  /* 0x00000004110e7212 */ /* 0x000fe200078e3cff */
[----:B------:R-:W-:Y:S01]  /*8540*/  IMAD.MOV.U32 R17, RZ, RZ, 0x30c90fdb ;  /* 0x30c90fdbff117424 */ /* 0x000fe200078e00ff */
[----:B------:R0:W1:Y:S01]  /*8550*/  MUFU.RSQ R16, R11 ;  /* 0x0000000b00107308 */ /* 0x0000620000001400 */
[----:B------:R-:W-:Y:S02]  /*8560*/  VIADD R12, R11, 0xf3000000 ;  /* 0xf30000000b0c7836 */ /* 0x000fe40000000000 */
[----:B------:R-:W-:-:S03]  /*8570*/  IMAD.IADD R2, R14, 0x1, R15 ;  /* 0x000000010e027824 */ /* 0x000fc600078e020f */
[----:B------:R-:W-:Y:S01]  /*8580*/  ISETP.GT.U32.AND P0, PT, R12, 0x727fffff, PT ;  /* 0x727fffff0c00780c */ /* 0x000fe20003f04070 */
[----:B------:R-:W-:Y:S01]  /*8590*/  IMAD.MOV.U32 R12, RZ, RZ, R3 ;  /* 0x000000ffff0c7224 */ /* 0x000fe200078e0003 */
[----:B------:R-:W-:Y:S01]  /*85a0*/  I2FP.F32.U32 R2, R2 ;  /* 0x0000000200027245 */ /* 0x000fe20000201000 */
[----:B------:R-:W-:Y:S02]  /*85b0*/  IMAD.MOV.U32 R3, RZ, RZ, R5 ;  /* 0x000000ffff037224 */ /* 0x000fe400078e0005 */
[----:B------:R-:W-:Y:S02]  /*85c0*/  IMAD.MOV.U32 R5, RZ, RZ, R14 ;  /* 0x000000ffff057224 */ /* 0x000fe400078e000e */
[----:B------:R-:W-:-:S06]  /*85d0*/  FFMA R2, R2, R17, 7.314590599882819788e-10 ;  /* 0x30490fdb02027423 */ /* 0x000fcc0000000011 */
[----:B01----:R-:W-:Y:S05]  /*85e0*/  @!P0 BRA `(.L_x_100) ;  /* 0x0000000000148947 */ /* 0x003fea0003800000 */
[----:B------:R-:W-:Y:S01]  /*85f0*/  BSSY.RECONVERGENT B1, `(.L_x_101) ;  /* 0x0000003000017945 */ /* 0x000fe20003800200 */
[----:B------:R-:W-:-:S07]  /*8600*/  MOV R16, 0x8620 ;  /* 0x0000862000107802 */ /* 0x000fce0000000f00 */
[----:B------:R-:W-:Y:S05]  /*8610*/  CALL.REL.NOINC `($__internal_2_$__cuda_sm20_sqrt_rn_f32_slowpath) ;  /* 0x0000005800a87944 */ /* 0x000fea0003c00000 */
[----:B------:R-:W-:Y:S05]  /*8620*/  BSYNC.RECONVERGENT B1 ;  /* 0x0000000000017941 */ /* 0x000fea0003800200 */
.L_x_101:
[----:B------:R-:W-:Y:S05]  /*8630*/  BRA `(.L_x_102) ;  /* 0x0000000000107947 */ /* 0x000fea0003800000 */
.L_x_100:
[----:B------:R-:W-:Y:S01]  /*8640*/  FMUL.FTZ R24, R11, R16 ;  /* 0x000000100b187220 */ /* 0x000fe20000410000 */
[----:B------:R-:W-:-:S03]  /*8650*/  FMUL.FTZ R14, R16, 0.5 ;  /* 0x3f000000100e7820 */ /* 0x000fc60000410000 */
[----:B------:R-:W-:-:S04]  /*8660*/  FFMA R11, -R24, R24, R11 ;  /* 0x00000018180b7223 */ /* 0x000fc8000000010b */
[----:B------:R-:W-:-:S07]  /*8670*/  FFMA R24, R11, R14, R24 ;  /* 0x0000000e0b187223 */ /* 0x000fce0000000018 */
.L_x_102:
[----:B------:R-:W-:Y:S05]  /*8680*/  BSYNC.RECONVERGENT B0 ;  /* 0x0000000000007941 */ /* 0x000fea0003800200 */
.L_x_99:
[----:B------:R-:W-:Y:S01]  /*8690*/  FMUL.RZ R25, R2, 0.15915493667125701904 ;  /* 0x3e22f98302197820 */ /* 0x000fe2000040c000 */
[----:B------:R-:W-:Y:S01]  /*86a0*/  IMAD.MOV.U32 R16, RZ, RZ, 0x3bbb989d ;  /* 0x3bbb989dff107424 */ /* 0x000fe200078e00ff */
[----:B------:R-:W-:Y:S02]  /*86b0*/  UIADD3 UR5, UPT, UPT, UR5, 0x2, URZ ;  /* 0x0000000205057890 */ /* 0x000fe4000fffe0ff */
[----:B------:R-:W0:Y:S02]  /*86c0*/  MUFU.SIN R11, R25 ;  /* 0x00000019000b7308 */ /* 0x000e240000000400 */
[----:B------:R-:W-:-:S06]  /*86d0*/  UISETP.NE.AND UP0, UPT, UR5, 0xfc, UPT ;  /* 0x000000fc0500788c */ /* 0x000fcc000bf05270 */
[----:B------:R-:W1:Y:S01]  /*86e0*/  MUFU.COS R17, R25 ;  /* 0x0000001900117308 */ /* 0x000e620000000000 */
[----:B0-----:R-:W-:-:S04]  /*86f0*/  FMUL R11, R11, R24 ;  /* 0x000000180b0b7220 */ /* 0x001fc80000400000 */
[C-C-:B------:R-:W-:Y:S01]  /*8700*/  FFMA R11, R22.reuse, R11, R21.reuse ;  /* 0x0000000b160b7223 */ /* 0x140fe20000000015 */
[----:B-1----:R-:W-:Y:S01]  /*8710*/  FMUL R14, R17, R24 ;  /* 0x00000018110e7220 */ /* 0x002fe20000400000 */
[----:B------:R-:W-:Y:S02]  /*8720*/  IMAD.MOV.U32 R24, RZ, RZ, 0x437c0000 ;  /* 0x437c0000ff187424 */ /* 0x000fe400078e00ff */
[----:B------:R-:W-:Y:S01]  /*8730*/  FFMA.SAT R2, R11, R16, 0.5 ;  /* 0x3f0000000b027423 */ /* 0x000fe20000002010 */
[----:B------:R-:W-:-:S03]  /*8740*/  FFMA R17, R22, R14, R21 ;  /* 0x0000000e16117223 */ /* 0x000fc60000000015 */
[----:B------:R-:W-:Y:S01]  /*8750*/  FFMA.RM R2, R2, R24, 12582913 ;  /* 0x4b40000102027423 */ /* 0x000fe20000004018 */
[----:B------:R-:W-:-:S03]  /*8760*/  FFMA.SAT R23, R17, R16, 0.5 ;  /* 0x3f00000011177423 */ /* 0x000fc60000002010 */
[C---:B------:R-:W-:Y:S01]  /*8770*/  FADD R16, R2.reuse, -12583039 ;  /* 0xcb40007f02107421 */ /* 0x040fe20000000000 */
[----:B------:R-:W-:Y:S02]  /*8780*/  IMAD.SHL.U32 R2, R2, 0x800000, RZ ;  /* 0x0080000002027824 */ /* 0x000fe400078e00ff */
[----:B------:R-:W-:Y:S01]  /*8790*/  FFMA.RM R23, R23, R24, 12582913 ;  /* 0x4b40000117177423 */ /* 0x000fe20000004018 */
[----:B------:R-:W-:-:S03]  /*87a0*/  FFMA R16, R11, 1.4426950216293334961, -R16 ;  /* 0x3fb8aa3b0b107823 */ /* 0x000fc60000000810 */
[C---:B------:R-:W-:Y:S01]  /*87b0*/  FADD R24, R23.reuse, -12583039 ;  /* 0xcb40007f17187421 */ /* 0x040fe20000000000 */
[----:B------:R-:W-:Y:S02]  /*87c0*/  IMAD.SHL.U32 R23, R23, 0x800000, RZ ;  /* 0x0080000017177824 */ /* 0x000fe400078e00ff */
[----:B------:R-:W-:Y:S01]  /*87d0*/  FFMA R16, R11, 1.925963033500011079e-08, R16 ;  /* 0x32a570600b107823 */ /* 0x000fe20000000010 */
[----:B------:R-:W-:-:S03]  /*87e0*/  FFMA R24, R17, 1.4426950216293334961, -R24 ;  /* 0x3fb8aa3b11187823 */ /* 0x000fc60000000818 */
[----:B------:R-:W0:Y:S01]  /*87f0*/  MUFU.EX2 R11, R16 ;  /* 0x00000010000b7308 */ /* 0x000e220000000800 */
[----:B------:R-:W-:-:S07]  /*8800*/  FFMA R24, R17, 1.925963033500011079e-08, R24 ;  /* 0x32a5706011187823 */ /* 0x000fce0000000018 */
[----:B------:R-:W1:Y:S01]  /*8810*/  MUFU.EX2 R24, R24 ;  /* 0x0000001800187308 */ /* 0x000e620000000800 */
[----:B0-----:R-:W-:-:S04]  /*8820*/  FMUL R2, R2, R11 ;  /* 0x0000000b02027220 */ /* 0x001fc80000400000 */
[----:B------:R-:W-:Y:S01]  /*8830*/  FMUL R2, R2, R13 ;  /* 0x0000000d02027220 */ /* 0x000fe20000400000 */
[----:B-1----:R-:W-:-:S04]  /*8840*/  FMUL R23, R23, R24 ;  /* 0x0000001817177220 */ /* 0x002fc80000400000 */
[----:B------:R-:W-:Y:S01]  /*8850*/  FMUL R13, R2, R23 ;  /* 0x00000017020d7220 */ /* 0x000fe20000400000 */
[----:B------:R-:W-:Y:S01]  /*8860*/  IMAD.MOV.U32 R2, RZ, RZ, R27 ;  /* 0x000000ffff027224 */ /* 0x000fe200078e001b */
[----:B------:R-:W-:Y:S06]  /*8870*/  BRA.U UP0, `(.L_x_103) ;  /* 0xfffffff900787547 */ /* 0x000fec000b83ffff */
[----:B------:R-:W-:Y:S01]  /*8880*/  IMAD.MOV.U32 R24, RZ, RZ, -0x23270784 ;  /* 0xdcd8f87cff187424 */ /* 0x000fe200078e00ff */
[----:B------:R-:W-:Y:S01]  /*8890*/  STL [R1+0x20], R14 ;  /* 0x0000200e01007387 */ /* 0x000fe20000100800 */
[----:B------:R-:W-:Y:S01]  /*88a0*/  IMAD.MOV.U32 R25, RZ, RZ, 0x2fdb07cc ;  /* 0x2fdb07ccff197424 */ /* 0x000fe200078e00ff */
[----:B------:R-:W-:Y:S01]  /*88b0*/  ISETP.NE.AND P0, PT, R19, RZ, PT ;  /* 0x000000ff1300720c */ /* 0x000fe20003f05270 */
[----:B------:R-:W-:Y:S01]  /*88c0*/  IMAD.MOV.U32 R16, RZ, RZ, 0x36de95c8 ;  /* 0x36de95c8ff107424 */ /* 0x000fe200078e00ff */
[----:B------:R-:W-:Y:S01]  /*88d0*/  STL [R1+0x18], RZ ;  /* 0x000018ff01007387 */ /* 0x000fe20000100800 */
[----:B------:R-:W-:Y:S01]  /*88e0*/  FADD R13, -R20, R13 ;  /* 0x0000000d140d7221 */ /* 0x000fe20000000100 */
[----:B------:R-:W-:Y:S01]  /*88f0*/  IMAD.MOV.U32 R2, RZ, RZ, 0x3a189d56 ;  /* 0x3a189d56ff027424 */ /* 0x000fe200078e00ff */
[----:B------:R-:W-:Y:S01]  /*8900*/  BSSY.RECONVERGENT B0, `(.L_x_104) ;  /* 0x0000266000007945 */ /* 0x000fe20003800200 */
[----:B------:R-:W-:Y:S01]  /*8910*/  STL.64 [R1+0x10], R24 ;  /* 0x0000101801007387 */ /* 0x000fe20000100a00 */
[----:B------:R-:W-:Y:S01]  /*8920*/  IMAD.MOV.U32 R3, RZ, RZ, -0x75bd8fc ;  /* 0xf8a42704ff037424 */ /* 0x000fe200078e00ff */
[----:B------:R-:W-:Y:S01]  /*8930*/  FMNMX R13, RZ, R13, !PT ;  /* 0x0000000dff0d7209 */ /* 0x000fe20007800000 */
[----:B------:R-:W-:Y:S01]  /*8940*/  IMAD.MOV.U32 R12, RZ, RZ, 0x36de95c8 ;  /* 0x36de95c8ff0c7424 */ /* 0x000fe200078e00ff */
[----:B------:R-:W-:Y:S01]  /*8950*/  STL [R1+0x4], R16 ;  /* 0x0000041001007387 */ /* 0x000fe20000100800 */
[----:B------:R-:W-:-:S02]  /*8960*/  IMAD.MOV.U32 R5, RZ, RZ, -0x75bd8fc ;  /* 0xf8a42704ff057424 */ /* 0x000fc400078e00ff */
[----:B------:R-:W-:Y:S01]  /*8970*/  FADD R10, R13, R10 ;  /* 0x0000000a0d0a7221 */ /* 0x000fe20000000000 */
[----:B------:R0:W-:Y:S01]  /*8980*/  STL.64 [R1+0x8], R2 ;  /* 0x0000080201007387 */ /* 0x0001e20000100a00 */
[----:B------:R-:W-:Y:S02]  /*8990*/  IMAD.MOV.U32 R4, RZ, RZ, 0x3a189d56 ;  /* 0x3a189d56ff047424 */ /* 0x000fe400078e00ff */
[----:B0-----:R-:W-:Y:S02]  /*89a0*/  IMAD.MOV.U32 R3, RZ, RZ, 0x2fdb07cc ;  /* 0x2fdb07ccff037424 */ /* 0x001fe400078e00ff */
[----:B------:R-:W-:Y:S01]  /*89b0*/  IMAD.MOV.U32 R2, RZ, RZ, -0x23270784 ;  /* 0xdcd8f87cff027424 */ /* 0x000fe200078e00ff */
        /* <DEDUP_REMOVED lines=9> */
.L_x_114:
[----:B------:R-:W-:Y:S01]  /*8a50*/  LOP3.LUT R25, R13, 0x3, RZ, 0xc0, !PT ;  /* 0x000000030d197812 */ /* 0x000fe200078ec0ff */
[----:B------:R-:W-:Y:S03]  /*8a60*/  BSSY.RECONVERGENT B1, `(.L_x_106) ;  /* 0x0000249000017945 */ /* 0x000fe60003800200 */
[----:B------:R-:W-:-:S04]  /*8a70*/  ISETP.NE.U32.AND P0, PT, R25, RZ, PT ;  /* 0x000000ff1900720c */ /* 0x000fc80003f05070 */
[----:B------:R-:W-:-:S13]  /*8a80*/  ISETP.NE.AND.EX P0, PT, RZ, RZ, PT, P0 ;  /* 0x000000ffff00720c */ /* 0x000fda0003f05300 */
[----:B012---:R-:W-:Y:S05]  /*8a90*/  @!P0 BRA `(.L_x_107) ;  /* 0x0000002400148947 */ /* 0x007fea0003800000 */
[----:B------:R-:W0:Y:S01]  /*8aa0*/  LDC.64 R14, c[0x4][RZ] ;  /* 0x01000000ff0e7b82 */ /* 0x000e220000000a00 */
[----:B------:R-:W-:Y:S01]  /*8ab0*/  UMOV UR5, URZ ;  /* 0x000000ff00057c82 */ /* 0x000fe20008000000 */
[----:B------:R-:W-:Y:S01]  /*8ac0*/  UMOV UR6, URZ ;  /* 0x000000ff00067c82 */ /* 0x000fe20008000000 */
[----:B------:R-:W-:Y:S02]  /*8ad0*/  IMAD.MOV.U32 R12, RZ, RZ, RZ ;  /* 0x000000ffff0c7224 */ /* 0x000fe400078e00ff */
[----:B------:R-:W-:Y:S02]  /*8ae0*/  IMAD.MOV.U32 R4, RZ, RZ, RZ ;  /* 0x000000ffff047224 */ /* 0x000fe400078e00ff */
[----:B------:R-:W-:Y:S02]  /*8af0*/  IMAD.U32 R3, RZ, RZ, UR5 ;  /* 0x00000005ff037e24 */ /* 0x000fe4000f8e00ff */
[----:B------:R-:W-:Y:S02]  /*8b00*/  IMAD.U32 R2, RZ, RZ, UR6 ;  /* 0x00000006ff027e24 */ /* 0x000fe4000f8e00ff */
[----:B------:R-:W-:-:S02]  /*8b10*/  IMAD.U32 R5, RZ, RZ, UR5 ;  /* 0x00000005ff057e24 */ /* 0x000fc4000f8e00ff */
[----:B0-----:R-:W-:-:S07]  /*8b20*/  IMAD.WIDE.U32 R14, R11, 0xc80, R14 ;  /* 0x00000c800b0e7825 */ /* 0x001fce00078e000e */
.L_x_109:
[----:B------:R-:W-:Y:S02]  /*8b30*/  ULEA UR6, UR5, UR11, 0x2 ;  /* 0x0000000b05067291 */ /* 0x000fe4000f8e10ff */
[----:B------:R-:W-:-:S07]  /*8b40*/  USHF.L.U32 UR12, UR5, 0x5, URZ ;  /* 0x00000005050c7899 */ /* 0x000fce00080006ff */
[----:B------:R-:W5:Y:S01]  /*8b50*/  LDL R30, [UR6+0x4] ;  /* 0x00000406ff1e7983 */ /* 0x000f620008100800 */
[----:B------:R-:W-:-:S05]  /*8b60*/  UMOV UR6, URZ ;  /* 0x000000ff00067c82 */ /* 0x000fca0008000000 */
.L_x_108:
        /* <DEDUP_REMOVED lines=190> */
.L_x_111:
[----:B------:R-:W-:Y:S02]  /*9750*/  ULEA UR6, UR5, UR11, 0x2 ;  /* 0x0000000b05067291 */ /* 0x000fe4000f8e10ff */
[----:B------:R-:W-:-:S07]  /*9760*/  USHF.L.U32 UR12, UR5, 0x5, URZ ;  /* 0x00000005050c7899 */ /* 0x000fce00080006ff */
[----:B------:R-:W5:Y:S01]  /*9770*/  LDL R30, [UR6+0x4] ;  /* 0x00000406ff1e7983 */ /* 0x000f620008100800 */
[----:B------:R-:W-:-:S05]  /*9780*/  UMOV UR6, URZ ;  /* 0x000000ff00067c82 */ /* 0x000fca0008000000 */
.L_x_110:
        /* <DEDUP_REMOVED lines=190> */
.L_x_113:
[----:B------:R-:W-:Y:S02]  /*a370*/  ULEA UR6, UR5, UR11, 0x2 ;  /* 0x0000000b05067291 */ /* 0x000fe4000f8e10ff */
[----:B------:R-:W-:-:S07]  /*a380*/  USHF.L.U32 UR12, UR5, 0x5, URZ ;  /* 0x00000005050c7899 */ /* 0x000fce00080006ff */
[----:B------:R-:W5:Y:S01]  /*a390*/  LDL R27, [UR6+0x4] ;  /* 0x00000406ff1b7983 */ /* 0x000f620008100800 */
[----:B------:R-:W-:-:S05]  /*a3a0*/  UMOV UR6, URZ ;  /* 0x000000ff00067c82 */ /* 0x000fca0008000000 */
.L_x_112:
        /* <DEDUP_REMOVED lines=180> */
.L_x_107:
[----:B------:R-:W-:Y:S05]  /*aef0*/  BSYNC.RECONVERGENT B1 ;  /* 0x0000000000017941 */ /* 0x000fea0003800200 */
.L_x_106:
[----:B------:R-:W-:Y:S01]  /*af00*/  ISETP.GE.U32.AND P0, PT, R13, 0x4, PT ;  /* 0x000000040d00780c */ /* 0x000fe20003f06070 */
[----:B------:R-:W-:Y:S01]  /*af10*/  VIADD R11, R11, 0x1 ;  /* 0x000000010b0b7836 */ /* 0x000fe20000000000 */
[--C-:B------:R-:W-:Y:S02]  /*af20*/  SHF.R.U64 R13, R13, 0x2, R24.reuse ;  /* 0x000000020d0d7819 */ /* 0x100fe40000001218 */
[----:B------:R-:W-:Y:S02]  /*af30*/  ISETP.GE.U32.AND.EX P0, PT, R24, RZ, PT, P0 ;  /* 0x000000ff1800720c */ /* 0x000fe40003f06100 */
[----:B------:R-:W-:-:S11]  /*af40*/  SHF.R.U32.HI R24, RZ, 0x2, R24 ;  /* 0x00000002ff187819 */ /* 0x000fd60000011618 */
[----:B------:R-:W-:Y:S05]  /*af50*/  @P0 BRA `(.L_x_114) ;  /* 0xffffffd800bc0947 */ /* 0x000fea000383ffff */
.L_x_105:
[----:B------:R-:W-:Y:S05]  /*af60*/  BSYNC.RECONVERGENT B0 ;  /* 0x0000000000007941 */ /* 0x000fea0003800200 */
.L_x_104:
[----:B------:R-:W-:-:S09]  /*af70*/  UISETP.NE.AND UP0, UPT, UR4, URZ, UPT ;  /* 0x000000ff0400728c */ /* 0x000fd2000bf05270 */
[----:B------:R-:W-:Y:S05]  /*af80*/  BRA.U !UP0, `(.L_x_115) ;  /* 0x0000002508507547 */ /* 0x000fea000b800000 */
[----:B------:R-:W-:Y:S01]  /*af90*/  IMAD.MOV.U32 R11, RZ, RZ, RZ ;  /* 0x000000ffff0b7224 */ /* 0x000fe200078e00ff */
[----:B------:R-:W-:Y:S01]  /*afa0*/  UMOV UR12, UR4 ;  /* 0x00000004000c7c82 */ /* 0x000fe20008000000 */
[----:B------:R-:W-:-:S05]  /*afb0*/  UMOV UR5, URZ ;  /* 0x000000ff00057c82 */ /* 0x000fca0008000000 */
.L_x_123:
        /* <DEDUP_REMOVED lines=14> */
.L_x_118:
[----:B------:R-:W-:-:S06]  /*b0a0*/  LEA R13, R28, UR11, 0x2 ;  /* 0x0000000b1c0d7c11 */ /* 0x000fcc000f8e10ff */
[----:B------:R-:W5:Y:S01]  /*b0b0*/  LDL R13, [R13+0x4] ;  /* 0x000004000d0d7983 */ /* 0x000f620000100800 */
[----:B------:R-:W-:Y:S02]  /*b0c0*/  IMAD.SHL.U32 R23, R28, 0x20, RZ ;  /* 0x000000201c177824 */ /* 0x000fe400078e00ff */
[----:B------:R-:W-:-:S07]  /*b0d0*/  IMAD.MOV.U32 R24, RZ, RZ, RZ ;  /* 0x000000ffff187224 */ /* 0x000fce00078e00ff */
.L_x_117:
        /* <DEDUP_REMOVED lines=190> */
.L_x_120:
[----:B------:R-:W-:-:S06]  /*bcc0*/  LEA R13, R28, UR11, 0x2 ;  /* 0x0000000b1c0d7c11 */ /* 0x000fcc000f8e10ff */
[----:B------:R-:W5:Y:S01]  /*bcd0*/  LDL R13, [R13+0x4] ;  /* 0x000004000d0d7983 */ /* 0x000f620000100800 */
[----:B------:R-:W-:Y:S02]  /*bce0*/  IMAD.SHL.U32 R23, R28, 0x20, RZ ;  /* 0x000000201c177824 */ /* 0x000fe400078e00ff */
[----:B------:R-:W-:-:S07]  /*bcf0*/  IMAD.MOV.U32 R24, RZ, RZ, RZ ;  /* 0x000000ffff187224 */ /* 0x000fce00078e00ff */
.L_x_119:
        /* <DEDUP_REMOVED lines=190> */
.L_x_122:
[----:B------:R-:W-:-:S06]  /*c8e0*/  LEA R13, R28, UR11, 0x2 ;  /* 0x0000000b1c0d7c11 */ /* 0x000fcc000f8e10ff */
[----:B------:R-:W5:Y:S01]  /*c8f0*/  LDL R13, [R13+0x4] ;  /* 0x000004000d0d7983 */ /* 0x000f620000100800 */
[----:B------:R-:W-:Y:S02]  /*c900*/  IMAD.SHL.U32 R23, R28, 0x20, RZ ;  /* 0x000000201c177824 */ /* 0x000fe400078e00ff */
[----:B------:R-:W-:-:S07]  /*c910*/  IMAD.MOV.U32 R24, RZ, RZ, RZ ;  /* 0x000000ffff187224 */ /* 0x000fce00078e00ff */
.L_x_121:
        /* <DEDUP_REMOVED lines=179> */
.L_x_116:
        /* <DEDUP_REMOVED lines=8> */
.L_x_115:
[----:B------:R0:W-:Y:S01]  /*d4d0*/  STL [R1+0x1c], RZ ;  /* 0x00001cff01007387 */ /* 0x0001e20000100800 */
[----:B------:R-:W-:Y:S01]  /*d4e0*/  FADD R13, R18, -R7 ;  /* 0x80000007120d7221 */ /* 0x000fe20000000000 */
[----:B------:R-:W-:Y:S02]  /*d4f0*/  UMOV UR5, URZ ;  /* 0x000000ff00057c82 */ /* 0x000fe40008000000 */
[----:B------:R0:W-:Y:S04]  /*d500*/  STL.64 [R1+0x28], RZ ;  /* 0x000028ff01007387 */ /* 0x0001e80000100a00 */
.L_x_128:
[----:B------:R-:W-:Y:S01]  /*d510*/  SHF.R.U32.HI R11, RZ, 0x2, R12 ;  /* 0x00000002ff0b7819 */ /* 0x000fe2000001160c */
[----:B------:R-:W-:Y:S01]  /*d520*/  IMAD.MOV.U32 R15, RZ, RZ, 0x2f800000 ;  /* 0x2f800000ff0f7424 */ /* 0x000fe200078e00ff */
[----:B------:R-:W-:Y:S02]  /*d530*/  BSSY.RECONVERGENT B0, `(.L_x_124) ;  /* 0x0000043000007945 */ /* 0x000fe40003800200 */
[----:B------:R-:W-:Y:S01]  /*d540*/  LOP3.LUT R11, R11, R12, RZ, 0x3c, !PT ;  /* 0x0000000c0b0b7212 */ /* 0x000fe200078e3cff */
[----:B01234-:R-:W-:-:S04]  /*d550*/  IMAD.SHL.U32 R12, R3, 0x10, RZ ;  /* 0x00000010030c7824 */ /* 0x01ffc800078e00ff */
[----:B------:R-:W-:-:S05]  /*d560*/  IMAD.SHL.U32 R14, R11, 0x2, RZ ;  /* 0x000000020b0e7824 */ /* 0x000fca00078e00ff */
[----:B------:R-:W-:Y:S01]  /*d570*/  LOP3.LUT R12, R11, R14, R12, 0x96, !PT ;  /* 0x0000000e0b0c7212 */ /* 0x000fe200078e960c */
[----:B------:R-:W-:Y:S01]  /*d580*/  IMAD.U32 R14, RZ, RZ, UR10 ;  /* 0x0000000aff0e7e24 */ /* 0x000fe2000f8e00ff */
[----:B------:R-:W-:Y:S02]  /*d590*/  UIADD3 UR10, UPT, UPT, UR10, 0xb0f8a, URZ ;  /* 0x000b0f8a0a0a7890 */ /* 0x000fe4000fffe0ff */
[----:B------:R-:W-:-:S04]  /*d5a0*/  LOP3.LUT R11, R12, R3, RZ, 0x3c, !PT ;  /* 0x000000030c0b7212 */ /* 0x000fc800078e3cff */
[----:B------:R-:W-:-:S04]  /*d5b0*/  IADD3 R12, PT, PT, R14, 0x587c5, R11 ;  /* 0x000587c50e0c7810 */ /* 0x000fc80007ffe00b */
[----:B------:R-:W-:-:S05]  /*d5c0*/  I2FP.F32.U32 R12, R12 ;  /* 0x0000000c000c7245 */ /* 0x000fca0000201000 */
[----:B------:R-:W-:Y:S01]  /*d5d0*/  FFMA R12, R12, R15, 1.1641532182693481445e-10 ;  /* 0x2f0000000c0c7423 */ /* 0x000fe2000000000f */
[----:B------:R-:W-:-:S04]  /*d5e0*/  IMAD.MOV.U32 R15, RZ, RZ, 0x3e055027 ;  /* 0x3e055027ff0f7424 */ /* 0x000fc800078e00ff */
        /* <DEDUP_REMOVED lines=10> */
[----:B------:R-:W-:Y:S02]  /*d690*/  FFMA R17, R17, 1.1920928955078125e-07, R14 ;  /* 0x3400000011117823 */ /* 0x000fe4000000000e */
[----:B------:R-:W-:-:S04]  /*d6a0*/  FFMA R15, R16, R15, -0.12148627638816833496 ;  /* 0xbdf8cdcc100f7423 */ /* 0x000fc8000000000f */
[----:B------:R-:W-:-:S04]  /*d6b0*/  FFMA R15, R16, R15, 0.13980610668659210205 ;  /* 0x3e0f2955100f7423 */ /* 0x000fc8000000000f */
[----:B------:R-:W-:-:S04]  /*d6c0*/  FFMA R15, R16, R15, -0.16684235632419586182 ;  /* 0xbe2ad8b9100f7423 */ /* 0x000fc8000000000f */
[----:B------:R-:W-:-:S04]  /*d6d0*/  FFMA R15, R16, R15, 0.20012299716472625732 ;  /* 0x3e4ced0b100f7423 */ /* 0x000fc8000000000f */
[----:B------:R-:W-:-:S04]  /*d6e0*/  FFMA R15, R16, R15, -0.24999669194221496582 ;  /* 0xbe7fff22100f7423 */ /* 0x000fc8000000000f */
[----:B------:R-:W-:Y:S01]  /*d6f0*/  FFMA R23, R16, R15, 0.33333182334899902344 ;  /* 0x3eaaaa7810177423 */ /* 0x000fe2000000000f */
[----:B------:R-:W-:-:S03]  /*d700*/  SHF.R.U32.HI R15, RZ, 0x2, R4 ;  /* 0x00000002ff0f7819 */ /* 0x000fc60000011604 */
[C---:B------:R-:W-:Y:S01]  /*d710*/  FFMA R23, R16.reuse, R23, -0.5 ;  /* 0xbf00000010177423 */ /* 0x040fe20000000017 */
[----:B------:R-:W-:Y:S01]  /*d720*/  LOP3.LUT R15, R15, R4, RZ, 0x3c, !PT ;  /* 0x000000040f0f7212 */ /* 0x000fe200078e3cff */
[----:B------:R-:W-:Y:S02]  /*d730*/  IMAD.SHL.U32 R4, R11, 0x10, RZ ;  /* 0x000000100b047824 */ /* 0x000fe400078e00ff */
[C---:B------:R-:W-:Y:S02]  /*d740*/  FMUL R23, R16.reuse, R23 ;  /* 0x0000001710177220 */ /* 0x040fe40000400000 */
[C---:B------:R-:W-:Y:S02]  /*d750*/  IMAD.SHL.U32 R14, R15.reuse, 0x2, RZ ;  /* 0x000000020f0e7824 */ /* 0x040fe400078e00ff */
[----:B------:R-:W-:Y:S01]  /*d760*/  FFMA R16, R16, R23, R16 ;  /* 0x0000001710107223 */ /* 0x000fe20000000010 */
[----:B------:R-:W-:Y:S02]  /*d770*/  IMAD.MOV.U32 R23, RZ, RZ, 0x7f800000 ;  /* 0x7f800000ff177424 */ /* 0x000fe400078e00ff */
[----:B------:R-:W-:Y:S01]  /*d780*/  LOP3.LUT R4, R15, R14, R4, 0x96, !PT ;  /* 0x0000000e0f047212 */ /* 0x000fe200078e9604 */
[----:B------:R-:W-:Y:S01]  /*d790*/  FFMA R16, R17, 0.69314718246459960938, R16 ;  /* 0x3f31721811107823 */ /* 0x000fe20000000010 */
[C---:B------:R-:W-:Y:S01]  /*d7a0*/  @P0 FFMA R16, R12.reuse, R23, +INF ;  /* 0x7f8000000c100423 */ /* 0x040fe20000000017 */
[----:B------:R-:W-:Y:S01]  /*d7b0*/  FSETP.NEU.AND P0, PT, R12, RZ, PT ;  /* 0x000000ff0c00720b */ /* 0x000fe20003f0d000 */
[----:B------:R-:W-:Y:S01]  /*d7c0*/  IMAD.MOV.U32 R15, RZ, RZ, 0x30c90fdb ;  /* 0x30c90fdbff0f7424 */ /* 0x000fe200078e00ff */
[----:B------:R-:W-:Y:S01]  /*d7d0*/  LOP3.LUT R14, R4, R11, RZ, 0x3c, !PT ;  /* 0x0000000b040e7212 */ /* 0x000fe200078e3cff */
[----:B------:R-:W-:-:S04]  /*d7e0*/  FMUL R16, R16, -2 ;  /* 0xc000000010107820 */ /* 0x000fc80000400000 */
[----:B------:R-:W-:Y:S01]  /*d7f0*/  VIADD R4, R14, UR10 ;  /* 0x0000000a0e047c36 */ /* 0x000fe20008000000 */
[----:B------:R-:W-:-:S04]  /*d800*/  FSEL R17, R16, +INF , P0 ;  /* 0x7f80000010117808 */ /* 0x000fc80000000000 */
[----:B------:R0:W1:Y:S01]  /*d810*/  MUFU.RSQ R16, R17 ;  /* 0x0000001100107308 */ /* 0x0000620000001400 */
[----:B------:R-:W-:Y:S01]  /*d820*/  VIADD R12, R17, 0xf3000000 ;  /* 0xf3000000110c7836 */ /* 0x000fe20000000000 */
[----:B------:R-:W-:-:S04]  /*d830*/  I2FP.F32.U32 R4, R4 ;  /* 0x0000000400047245 */ /* 0x000fc80000201000 */
[----:B------:R-:W-:Y:S01]  /*d840*/  ISETP.GT.U32.AND P0, PT, R12, 0x727fffff, PT ;  /* 0x727fffff0c00780c */ /* 0x000fe20003f04070 */
[----:B------:R-:W-:Y:S01]  /*d850*/  FFMA R15, R4, R15, 7.314590599882819788e-10 ;  /* 0x30490fdb040f7423 */ /* 0x000fe2000000000f */
[----:B------:R-:W-:Y:S02]  /*d860*/  IMAD.MOV.U32 R12, RZ, RZ, R5 ;  /* 0x000000ffff0c7224 */ /* 0x000fe400078e0005 */
[----:B------:R-:W-:Y:S02]  /*d870*/  IMAD.MOV.U32 R4, RZ, RZ, R2 ;  /* 0x000000ffff047224 */ /* 0x000fe400078e0002 */
[----:B------:R-:W-:Y:S02]  /*d880*/  IMAD.MOV.U32 R5, RZ, RZ, R3 ;  /* 0x000000ffff057224 */ /* 0x000fe400078e0003 */
[----:B------:R-:W-:Y:S02]  /*d890*/  IMAD.MOV.U32 R2, RZ, RZ, R11 ;  /* 0x000000ffff027224 */ /* 0x000fe400078e000b */
[----:B------:R-:W-:-:S03]  /*d8a0*/  IMAD.MOV.U32 R3, RZ, RZ, R14 ;  /* 0x000000ffff037224 */ /* 0x000fc600078e000e */
[----:B01----:R-:W-:Y:S05]  /*d8b0*/  @!P0 BRA `(.L_x_125) ;  /* 0x0000000000188947 */ /* 0x003fea0003800000 */
[----:B------:R-:W-:Y:S01]  /*d8c0*/  BSSY.RECONVERGENT B1, `(.L_x_126) ;  /* 0x0000004000017945 */ /* 0x000fe20003800200 */
[----:B------:R-:W-:Y:S01]  /*d8d0*/  IMAD.MOV.U32 R11, RZ, RZ, R17 ;  /* 0x000000ffff0b7224 */ /* 0x000fe200078e0011 */
[----:B------:R-:W-:-:S07]  /*d8e0*/  MOV R16, 0xd900 ;  /* 0x0000d90000107802 */ /* 0x000fce0000000f00 */
[----:B------:R-:W-:Y:S05]  /*d8f0*/  CALL.REL.NOINC `($__internal_2_$__cuda_sm20_sqrt_rn_f32_slowpath) ;  /* 0x0000000400f07944 */ /* 0x000fea0003c00000 */
[----:B------:R-:W-:Y:S05]  /*d900*/  BSYNC.RECONVERGENT B1 ;  /* 0x0000000000017941 */ /* 0x000fea0003800200 */
.L_x_126:
[----:B------:R-:W-:Y:S05]  /*d910*/  BRA `(.L_x_127) ;  /* 0x0000000000107947 */ /* 0x000fea0003800000 */
.L_x_125:
[----:B------:R-:W-:Y:S01]  /*d920*/  FMUL.FTZ R24, R17, R16 ;  /* 0x0000001011187220 */ /* 0x000fe20000410000 */
[----:B------:R-:W-:-:S03]  /*d930*/  FMUL.FTZ R14, R16, 0.5 ;  /* 0x3f000000100e7820 */ /* 0x000fc60000410000 */
[----:B------:R-:W-:-:S04]  /*d940*/  FFMA R11, -R24, R24, R17 ;  /* 0x00000018180b7223 */ /* 0x000fc80000000111 */
[----:B------:R-:W-:-:S07]  /*d950*/  FFMA R24, R11, R14, R24 ;  /* 0x0000000e0b187223 */ /* 0x000fce0000000018 */
.L_x_127:
[----:B------:R-:W-:Y:S05]  /*d960*/  BSYNC.RECONVERGENT B0 ;  /* 0x0000000000007941 */ /* 0x000fea0003800200 */
.L_x_124:
        /* <DEDUP_REMOVED lines=21> */
[----:B------:R-:W-:-:S05]  /*dac0*/  FFMA R24, R17, 1.4426950216293334961, -R24 ;  /* 0x3fb8aa3b11187823 */ /* 0x000fca0000000818 */
[----:B------:R-:W0:Y:S01]  /*dad0*/  MUFU.EX2 R16, R16 ;  /* 0x0000001000107308 */ /* 0x000e220000000800 */
[----:B------:R-:W-:-:S07]  /*dae0*/  FFMA R17, R17, 1.925963033500011079e-08, R24 ;  /* 0x32a5706011117823 */ /* 0x000fce0000000018 */
[----:B------:R-:W1:Y:S01]  /*daf0*/  MUFU.EX2 R26, R17 ;  /* 0x00000011001a7308 */ /* 0x000e620000000800 */
[----:B0-----:R-:W-:-:S04]  /*db00*/  FMUL R24, R15, R16 ;  /* 0x000000100f187220 */ /* 0x001fc80000400000 */
[----:B------:R-:W-:Y:S01]  /*db10*/  FMUL R13, R24, R13 ;  /* 0x0000000d180d7220 */ /* 0x000fe20000400000 */
[----:B-1----:R-:W-:-:S04]  /*db20*/  FMUL R26, R23, R26 ;  /* 0x0000001a171a7220 */ /* 0x002fc80000400000 */
[----:B------:R-:W-:Y:S01]  /*db30*/  FMUL R13, R13, R26 ;  /* 0x0000001a0d0d7220 */ /* 0x000fe20000400000 */
[----:B------:R-:W-:Y:S06]  /*db40*/  BRA.U UP0, `(.L_x_128) ;  /* 0xfffffff900707547 */ /* 0x000fec000b83ffff */
[----:B------:R-:W0:Y:S01]  /*db50*/  LDCU UR5, c[0x0][0x3a4] ;  /* 0x00007480ff0577ac */ /* 0x000e220008000800 */
[----:B------:R3:W-:Y:S01]  /*db60*/  STL [R1+0x20], R14 ;  /* 0x0000200e01007387 */ /* 0x0007e20000100800 */
[----:B------:R-:W-:Y:S01]  /*db70*/  FADD R13, -R20, R13 ;  /* 0x0000000d140d7221 */ /* 0x000fe20000000100 */
[----:B------:R-:W-:Y:S02]  /*db80*/  UIADD3 UR4, UPT, UPT, UR4, 0x1, URZ ;  /* 0x0000000104047890 */ /* 0x000fe4000fffe0ff */
[----:B------:R3:W-:Y:S02]  /*db90*/  STL [R1+0x18], RZ ;  /* 0x000018ff01007387 */ /* 0x0007e40000100800 */
[----:B------:R-:W-:Y:S02]  /*dba0*/  FMNMX R16, RZ, R13, !PT ;  /* 0x0000000dff107209 */ /* 0x000fe40007800000 */
[----:B------:R3:W-:Y:S03]  /*dbb0*/  STL [R1+0x4], R12 ;  /* 0x0000040c01007387 */ /* 0x0007e60000100800 */
[----:B------:R-:W-:Y:S01]  /*dbc0*/  FADD R9, R16, R9 ;  /* 0x0000000910097221 */ /* 0x000fe20000000000 */
[----:B------:R3:W-:Y:S04]  /*dbd0*/  STL.64 [R1+0x8], R4 ;  /* 0x0000080401007387 */ /* 0x0007e80000100a00 */
[----:B------:R3:W-:Y:S01]  /*dbe0*/  STL.64 [R1+0x10], R2 ;  /* 0x0000100201007387 */ /* 0x0007e20000100a00 */
[----:B0-----:R-:W-:-:S09]  /*dbf0*/  UISETP.NE.AND UP0, UPT, UR4, UR5, UPT ;  /* 0x000000050400728c */ /* 0x001fd2000bf05270 */
[----:B------:R-:W-:Y:S05]  /*dc00*/  BRA.U UP0, `(.L_x_129) ;  /* 0xffffff4d00b47547 */ /* 0x000fea000b83ffff */
.L_x_63:
[----:B------:R-:W4:Y:S01]  /*dc10*/  LDCU UR4, c[0x0][0x3a0] ;  /* 0x00007400ff0477ac */ /* 0x000f220008000800 */
[----:B0123--:R-:W-:Y:S01]  /*dc20*/  IMAD.MOV.U32 R3, RZ, RZ, 0x3bbb989d ;  /* 0x3bbb989dff037424 */ /* 0x00ffe200078e00ff */
[----:B------:R-:W-:Y:S01]  /*dc30*/  I2FP.F32.S32 R11, UR5 ;  /* 0x00000005000b7c45 */ /* 0x000fe20008201400 */
[----:B------:R-:W-:Y:S01]  /*dc40*/  IMAD.MOV.U32 R5, RZ, RZ, 0x437c0000 ;  /* 0x437c0000ff057424 */ /* 0x000fe200078e00ff */
[----:B------:R-:W-:Y:S02]  /*dc50*/  BSSY.RECONVERGENT B0, `(.L_x_130) ;  /* 0x0000015000007945 */ /* 0x000fe40003800200 */
[----:B------:R-:W0:Y:S01]  /*dc60*/  MUFU.RCP R12, R11 ;  /* 0x0000000b000c7308 */ /* 0x000e220000001000 */
[----:B----4-:R-:W-:-:S04]  /*dc70*/  FMUL R0, R0, -UR4 ;  /* 0x8000000400007c20 */ /* 0x010fc80008400000 */
[----:B------:R-:W-:-:S04]  /*dc80*/  FFMA.SAT R2, R0, R3, 0.5 ;  /* 0x3f00000000027423 */ /* 0x000fc80000002003 */
[----:B------:R-:W-:Y:S01]  /*dc90*/  FFMA.RM R2, R2, R5, 12582913 ;  /* 0x4b40000102027423 */ /* 0x000fe20000004005 */
[----:B0-----:R-:W-:-:S03]  /*dca0*/  FFMA R5, -R11, R12, 1 ;  /* 0x3f8000000b057423 */ /* 0x001fc6000000010c */
[----:B------:R-:W-:Y:S01]  /*dcb0*/  FADD R3, R2, -12583039 ;  /* 0xcb40007f02037421 */ /* 0x000fe20000000000 */
[----:B------:R-:W-:-:S03]  /*dcc0*/  FFMA R5, R12, R5, R12 ;  /* 0x000000050c057223 */ /* 0x000fc6000000000c */
[----:B------:R-:W-:-:S04]  /*dcd0*/  FFMA R3, R0, 1.4426950216293334961, -R3 ;  /* 0x3fb8aa3b00037823 */ /* 0x000fc80000000803 */
[----:B------:R-:W-:Y:S01]  /*dce0*/  FFMA R4, R0, 1.925963033500011079e-08, R3 ;  /* 0x32a5706000047823 */ /* 0x000fe20000000003 */
[----:B------:R-:W-:-:S03]  /*dcf0*/  IMAD.SHL.U32 R0, R2, 0x800000, RZ ;  /* 0x0080000002007824 */ /* 0x000fc600078e00ff */
[----:B------:R-:W0:Y:S02]  /*dd00*/  MUFU.EX2 R3, R4 ;  /* 0x0000000400037308 */ /* 0x000e240000000800 */
[----:B0-----:R-:W-:-:S06]  /*dd10*/  FMUL R0, R0, R3 ;  /* 0x0000000300007220 */ /* 0x001fcc0000400000 */
[----:B------:R-:W0:Y:S01]  /*dd20*/  FCHK P0, R0, R11 ;  /* 0x0000000b00007302 */ /* 0x000e220000000000 */
[----:B------:R-:W-:-:S04]  /*dd30*/  FFMA R2, R0, R5, RZ ;  /* 0x0000000500027223 */ /* 0x000fc800000000ff */
[----:B------:R-:W-:-:S04]  /*dd40*/  FFMA R3, -R11, R2, R0 ;  /* 0x000000020b037223 */ /* 0x000fc80000000100 */
[----:B------:R-:W-:Y:S01]  /*dd50*/  FFMA R3, R5, R3, R2 ;  /* 0x0000000305037223 */ /* 0x000fe20000000002 */
[----:B0-----:R-:W-:Y:S06]  /*dd60*/  @!P0 BRA `(.L_x_131) ;  /* 0x00000000000c8947 */ /* 0x001fec0003800000 */
[----:B------:R-:W-:-:S07]  /*dd70*/  MOV R14, 0xdd90 ;  /* 0x0000dd90000e7802 */ /* 0x000fce0000000f00 */
[----:B------:R-:W-:Y:S05]  /*dd80*/  CALL.REL.NOINC `($__internal_3_$__cuda_sm3x_div_rn_noftz_f32_slowpath) ;  /* 0x0000000400207944 */ /* 0x000fea0003c00000 */
[----:B------:R-:W-:-:S07]  /*dd90*/  IMAD.MOV.U32 R3, RZ, RZ, R11 ;  /* 0x000000ffff037224 */ /* 0x000fce00078e000b */
.L_x_131:
[----:B------:R-:W-:Y:S05]  /*dda0*/  BSYNC.RECONVERGENT B0 ;  /* 0x0000000000007941 */ /* 0x000fea0003800200 */
.L_x_130:
[----:B------:R-:W-:Y:S01]  /*ddb0*/  FADD R11, R7, R7 ;  /* 0x00000007070b7221 */ /* 0x000fe20000000000 */
[C---:B------:R-:W-:Y:S01]  /*ddc0*/  FMUL R10, R3.reuse, R10 ;  /* 0x0000000a030a7220 */ /* 0x040fe20000400000 */
[C---:B------:R-:W-:Y:S01]  /*ddd0*/  FMUL R9, R3.reuse, R9 ;  /* 0x0000000903097220 */ /* 0x040fe20000400000 */
[----:B------:R-:W-:Y:S01]  /*dde0*/  BSSY.RECONVERGENT B0, `(.L_x_132) ;  /* 0x000000e000007945 */ /* 0x000fe20003800200 */
[----:B------:R-:W0:Y:S01]  /*ddf0*/  MUFU.RCP R2, R11 ;  /* 0x0000000b00027308 */ /* 0x000e220000001000 */
[----:B------:R-:W-:Y:S01]  /*de00*/  FMUL R4, R3, R8 ;  /* 0x0000000803047220 */ /* 0x000fe20000400000 */
[----:B------:R-:W-:-:S06]  /*de10*/  FADD R0, R10, -R9 ;  /* 0x800000090a007221 */ /* 0x000fcc0000000000 */
        /* <DEDUP_REMOVED lines=8> */
[----:B------:R-:W-:Y:S05]  /*dea0*/  CALL.REL.NOINC `($__internal_3_$__cuda_sm3x_div_rn_noftz_f32_slowpath) ;  /* 0x0000000000d87944 */ /* 0x000fea0003c00000 */
[----:B------:R-:W-:-:S07]  /*deb0*/  IMAD.MOV.U32 R5, RZ, RZ, R11 ;  /* 0x000000ffff057224 */ /* 0x000fce00078e000b */
.L_x_133:
[----:B------:R-:W-:Y:S05]  /*dec0*/  BSYNC.RECONVERGENT B0 ;  /* 0x0000000000007941 */ /* 0x000fea0003800200 */
.L_x_132:
[----:B------:R-:W0:Y:S01]  /*ded0*/  LDCU.64 UR4, c[0x0][0x3a8] ;  /* 0x00007500ff0477ac */ /* 0x000e220008000a00 */
[----:B------:R-:W-:Y:S01]  /*dee0*/  FMUL R11, R7, R7 ;  /* 0x00000007070b7220 */ /* 0x000fe20000400000 */
[C---:B------:R-:W-:Y:S01]  /*def0*/  IMAD.SHL.U32 R2, R19.reuse, 0x4, RZ ;  /* 0x0000000413027824 */ /* 0x040fe200078e00ff */
[----:B------:R-:W-:Y:S01]  /*df00*/  SHF.L.U64.HI R6, R19, 0x2, R6 ;  /* 0x0000000213067819 */ /* 0x000fe20000010206 */
[----:B------:R-:W-:Y:S01]  /*df10*/  FFMA R3, R3, R8, R4 ;  /* 0x0000000803037223 */ /* 0x000fe20000000004 */
[----:B------:R-:W1:Y:S01]  /*df20*/  MUFU.RCP R14, R11 ;  /* 0x0000000b000e7308 */ /* 0x000e620000001000 */
[----:B------:R-:W-:Y:S02]  /*df30*/  BSSY.RECONVERGENT B0, `(.L_x_134) ;  /* 0x0000010000007945 */ /* 0x000fe40003800200 */
[----:B------:R-:W-:-:S04]  /*df40*/  FADD R0, R10, -R3 ;  /* 0x800000030a007221 */ /* 0x000fc80000000000 */
[----:B------:R-:W-:Y:S01]  /*df50*/  FADD R0, R9, R0 ;  /* 0x0000000009007221 */ /* 0x000fe20000000000 */
[----:B0-----:R-:W-:-:S04]  /*df60*/  IADD3 R12, P0, PT, R2, UR4, RZ ;  /* 0x00000004020c7c10 */ /* 0x001fc8000ff1e0ff */
[----:B------:R-:W-:Y:S01]  /*df70*/  IADD3.X R13, PT, PT, R6, UR5, RZ, P0, !PT ;  /* 0x00000005060d7c10 */ /* 0x000fe200087fe4ff */
[----:B-1----:R-:W-:-:S04]  /*df80*/  FFMA R3, -R11, R14, 1 ;  /* 0x3f8000000b037423 */ /* 0x002fc8000000010e */
[----:B------:R0:W-:Y:S01]  /*df90*/  STG.E desc[UR8][R12.64], R5 ;  /* 0x000000050c007986 */ /* 0x0001e2000c101908 */
[----:B------:R-:W-:Y:S02]  /*dfa0*/  FFMA R3, R14, R3, R14 ;  /* 0x000000030e037223 */ /* 0x000fe4000000000e */
[----:B------:R-:W1:Y:S02]  /*dfb0*/  FCHK P0, R0, R11 ;  /* 0x0000000b00007302 */ /* 0x000e640000000000 */
[----:B------:R-:W-:-:S04]  /*dfc0*/  FFMA R4, R0, R3, RZ ;  /* 0x0000000300047223 */ /* 0x000fc800000000ff */
[----:B------:R-:W-:-:S04]  /*dfd0*/  FFMA R7, -R11, R4, R0 ;  /* 0x000000040b077223 */ /* 0x000fc80000000100 */
[----:B------:R-:W-:Y:S01]  /*dfe0*/  FFMA R7, R3, R7, R4 ;  /* 0x0000000703077223 */ /* 0x000fe20000000004 */
[----:B01----:R-:W-:Y:S06]  /*dff0*/  @!P0 BRA `(.L_x_135) ;  /* 0x00000000000c8947 */ /* 0x003fec0003800000 */
[----:B------:R-:W-:-:S07]  /*e000*/  MOV R14, 0xe020 ;  /* 0x0000e020000e7802 */ /* 0x000fce0000000f00 */
[----:B------:R-:W-:Y:S05]  /*e010*/  CALL.REL.NOINC `($__internal_3_$__cuda_sm3x_div_rn_noftz_f32_slowpath) ;  /* 0x00000000007c7944 */ /* 0x000fea0003c00000 */
[----:B------:R-:W-:-:S07]  /*e020*/  IMAD.MOV.U32 R7, RZ, RZ, R11 ;  /* 0x000000ffff077224 */ /* 0x000fce00078e000b */
.L_x_135:
[----:B------:R-:W-:Y:S05]  /*e030*/  BSYNC.RECONVERGENT B0 ;  /* 0x0000000000007941 */ /* 0x000fea0003800200 */
.L_x_134:
[----:B------:R-:W0:Y:S02]  /*e040*/  LDCU.128 UR4, c[0x0][0x3b0] ;  /* 0x00007600ff0477ac */ /* 0x000e240008000c00 */
[C---:B0-----:R-:W-:Y:S02]  /*e050*/  IADD3 R4, P0, PT, R2.reuse, UR4, RZ ;  /* 0x0000000402047c10 */ /* 0x041fe4000ff1e0ff */
[----:B------:R-:W-:Y:S02]  /*e060*/  IADD3 R2, P1, PT, R2, UR6, RZ ;  /* 0x0000000602027c10 */ /* 0x000fe4000ff3e0ff */
[C---:B------:R-:W-:Y:S02]  /*e070*/  IADD3.X R5, PT, PT, R6.reuse, UR5, RZ, P0, !PT ;  /* 0x0000000506057c10 */ /* 0x040fe400087fe4ff */
[----:B------:R-:W-:-:S03]  /*e080*/  IADD3.X R3, PT, PT, R6, UR7, RZ, P1, !PT ;  /* 0x0000000706037c10 */ /* 0x000fc60008ffe4ff */
[----:B------:R-:W-:Y:S04]  /*e090*/  STG.E desc[UR8][R4.64], R7 ;  /* 0x0000000704007986 */ /* 0x000fe8000c101908 */
[----:B------:R-:W-:Y:S01]  /*e0a0*/  STG.E desc[UR8][R2.64], RZ ;  /* 0x000000ff02007986 */ /* 0x000fe2000c101908 */
[----:B------:R-:W-:Y:S05]  /*e0b0*/  EXIT ;  /* 0x000000000000794d */ /* 0x000fea0003800000 */
        .weak           $__internal_2_$__cuda_sm20_sqrt_rn_f32_slowpath
        .type           $__internal_2_$__cuda_sm20_sqrt_rn_f32_slowpath,@function
        .size           $__internal_2_$__cuda_sm20_sqrt_rn_f32_slowpath,($__internal_3_$__cuda_sm3x_div_rn_noftz_f32_slowpath - $__internal_2_$__cuda_sm20_sqrt_rn_f32_slowpath)
$__internal_2_$__cuda_sm20_sqrt_rn_f32_slowpath:
[----:B------:R-:W-:-:S13]  /*e0c0*/  LOP3.LUT P0, RZ, R11, 0x7fffffff, RZ, 0xc0, !PT ;  /* 0x7fffffff0bff7812 */ /* 0x000fda000780c0ff */
[----:B------:R-:W-:Y:S01]  /*e0d0*/  @!P0 IMAD.MOV.U32 R24, RZ, RZ, R11 ;  /* 0x000000ffff188224 */ /* 0x000fe200078e000b */
        /* <DEDUP_REMOVED lines=11> */
[----:B------:R-:W-:-:S03]  /*e190*/  @P0 FMUL.FTZ R17, R26, 0.5 ;  /* 0x3f0000001a110820 */ /* 0x000fc60000410000 */
[----:B------:R-:W-:-:S04]  /*e1a0*/  @P0 FADD.FTZ R24, -R14, -RZ ;  /* 0x800000ff0e180221 */ /* 0x000fc80000010100 */
[----:B------:R-:W-:Y:S01]  /*e1b0*/  @P0 FFMA R25, R14, R24, R23 ;  /* 0x000000180e190223 */ /* 0x000fe20000000017 */
[----:B------:R-:W-:-:S03]  /*e1c0*/  @!P0 IMAD.MOV.U32 R24, RZ, RZ, R11 ;  /* 0x000000ffff188224 */ /* 0x000fc600078e000b */
[----:B------:R-:W-:-:S04]  /*e1d0*/  @P0 FFMA R17, R25, R17, R14 ;  /* 0x0000001119110223 */ /* 0x000fc8000000000e */
[----:B------:R-:W-:-:S07]  /*e1e0*/  @P0 FMUL.FTZ R24, R17, 2.3283064365386962891e-10 ;  /* 0x2f80000011180820 */ /* 0x000fce0000410000 */
.L_x_136:
[----:B------:R-:W-:-:S04]  /*e1f0*/  IMAD.MOV.U32 R17, RZ, RZ, 0x0 ;  /* 0x00000000ff117424 */ /* 0x000fc800078e00ff */
[----:B------:R-:W-:Y:S05]  /*e200*/  RET.REL.NODEC R16 `(_Z23calculate_greeks_kernelPKfS0_S0_S0_fiPfS1_S1_i) ;  /* 0xffffff1c107c7950 */ /* 0x000fea0003c3ffff */
        .weak           $__internal_3_$__cuda_sm3x_div_rn_noftz_f32_slowpath
        .type           $__internal_3_$__cuda_sm3x_div_rn_noftz_f32_slowpath,@function
        .size           $__internal_3_$__cuda_sm3x_div_rn_noftz_f32_slowpath,(.L_x_259 - $__internal_3_$__cuda_sm3x_div_rn_noftz_f32_slowpath)
$__internal_3_$__cuda_sm3x_div_rn_noftz_f32_slowpath:
[----:B------:R-:W-:Y:S01]  /*e210*/  SHF.R.U32.HI R13, RZ, 0x17, R11 ;  /* 0x00000017ff0d7819 */ /* 0x000fe2000001160b */
[----:B------:R-:W-:Y:S01]  /*e220*/  BSSY.RECONVERGENT B1, `(.L_x_137) ;  /* 0x0000063000017945 */ /* 0x000fe20003800200 */
[--C-:B------:R-:W-:Y:S01]  /*e230*/  SHF.R.U32.HI R15, RZ, 0x17, R0.reuse ;  /* 0x00000017ff0f7819 */ /* 0x100fe20000011600 */
[----:B------:R-:W-:Y:S01]  /*e240*/  IMAD.MOV.U32 R16, RZ, RZ, R0 ;  /* 0x000000ffff107224 */ /* 0x000fe200078e0000 */
[----:B------:R-:W-:Y:S02]  /*e250*/  LOP3.LUT R13, R13, 0xff, RZ, 0xc0, !PT ;  /* 0x000000ff0d0d7812 */ /* 0x000fe400078ec0ff */
[----:B------:R-:W-:-:S03]  /*e260*/  LOP3.LUT R21, R15, 0xff, RZ, 0xc0, !PT ;  /* 0x000000ff0f157812 */ /* 0x000fc600078ec0ff */
[----:B------:R-:W-:Y:S02]  /*e270*/  VIADD R23, R13, 0xffffffff ;  /* 0xffffffff0d177836 */ /* 0x000fe40000000000 */
[----:B------:R-:W-:-:S03]  /*e280*/  VIADD R17, R21, 0xffffffff ;  /* 0xffffffff15117836 */ /* 0x000fc60000000000 */
        /* <DEDUP_REMOVED lines=20> */
[----:B------:R-:W-:Y:S02]  /*e3d0*/  ISETP.GE.AND P0, PT, R17, RZ, PT ;  /* 0x000000ff1100720c */ /* 0x000fe40003f06270 */
[----:B------:R-:W-:-:S11]  /*e3e0*/  ISETP.GE.AND P1, PT, R23, RZ, PT ;  /* 0x000000ff1700720c */ /* 0x000fd60003f26270 */
[----:B------:R-:W-:Y:S02]  /*e3f0*/  @P0 IMAD.MOV.U32 R15, RZ, RZ, RZ ;  /* 0x000000ffff0f0224 */ /* 0x000fe400078e00ff */
[----:B------:R-:W-:Y:S01]  /*e400*/  @!P0 FFMA R16, R0, 1.84467440737095516160e+19, RZ ;  /* 0x5f80000000108823 */ /* 0x000fe200000000ff */
[----:B------:R-:W-:Y:S02]  /*e410*/  @!P0 IMAD.MOV.U32 R15, RZ, RZ, -0x40 ;  /* 0xffffffc0ff0f8424 */ /* 0x000fe400078e00ff */
[----:B------:R-:W-:Y:S02]  /*e420*/  @!P1 FFMA R11, R11, 1.84467440737095516160e+19, RZ ;  /* 0x5f8000000b0b9823 */ /* 0x000fe400000000ff */
[----:B------:R-:W-:-:S07]  /*e430*/  @!P1 VIADD R15, R15, 0x40 ;  /* 0x000000400f0f9836 */ /* 0x000fce0000000000 */
.L_x_138:
[----:B------:R-:W-:Y:S01]  /*e440*/  LEA R24, R13, 0xc0800000, 0x17 ;  /* 0xc08000000d187811 */ /* 0x000fe200078eb8ff */
[----:B------:R-:W-:Y:S01]  /*e450*/  VIADD R21, R21, 0xffffff81 ;  /* 0xffffff8115157836 */ /* 0x000fe20000000000 */
[----:B------:R-:W-:Y:S03]  /*e460*/  BSSY.RECONVERGENT B2, `(.L_x_143) ;  /* 0x0000035000027945 */ /* 0x000fe60003800200 */
[----:B------:R-:W-:Y:S02]  /*e470*/  IMAD.IADD R23, R11, 0x1, -R24 ;  /* 0x000000010b177824 */ /* 0x000fe400078e0a18 */
[----:B------:R-:W-:Y:S02]  /*e480*/  IMAD R11, R21, -0x800000, R16 ;  /* 0xff800000150b7824 */ /* 0x000fe400078e0210 */
[----:B------:R-:W0:Y:S01]  /*e490*/  MUFU.RCP R17, R23 ;  /* 0x0000001700117308 */ /* 0x000e220000001000 */
[----:B------:R-:W-:-:S04]  /*e4a0*/  FADD.FTZ R24, -R23, -RZ ;  /* 0x800000ff17187221 */ /* 0x000fc80000010100 */
[----:B0-----:R-:W-:-:S04]  /*e4b0*/  FFMA R26, R17, R24, 1 ;  /* 0x3f800000111a7423 */ /* 0x001fc80000000018 */
[----:B------:R-:W-:Y:S01]  /*e4c0*/  FFMA R16, R17, R26, R17 ;  /* 0x0000001a11107223 */ /* 0x000fe20000000011 */
[----:B------:R-:W-:-:S03]  /*e4d0*/  IADD3 R26, PT, PT, R21, 0x7f, -R13 ;  /* 0x0000007f151a7810 */ /* 0x000fc60007ffe80d */
[----:B------:R-:W-:Y:S02]  /*e4e0*/  FFMA R17, R11, R16, RZ ;  /* 0x000000100b117223 */ /* 0x000fe400000000ff */
[----:B------:R-:W-:Y:S02]  /*e4f0*/  IMAD.IADD R26, R26, 0x1, R15 ;  /* 0x000000011a1a7824 */ /* 0x000fe400078e020f */
[----:B------:R-:W-:-:S04]  /*e500*/  FFMA R25, R24, R17, R11 ;  /* 0x0000001118197223 */ /* 0x000fc8000000000b */
[----:B------:R-:W-:-:S04]  /*e510*/  FFMA R17, R16, R25, R17 ;  /* 0x0000001910117223 */ /* 0x000fc80000000011 */
[----:B------:R-:W-:-:S04]  /*e520*/  FFMA R24, R24, R17, R11 ;  /* 0x0000001118187223 */ /* 0x000fc8000000000b */
[----:B------:R-:W-:-:S05]  /*e530*/  FFMA R11, R16, R24, R17 ;  /* 0x00000018100b7223 */ /* 0x000fca0000000011 */
[----:B------:R-:W-:-:S04]  /*e540*/  SHF.R.U32.HI R13, RZ, 0x17, R11 ;  /* 0x00000017ff0d7819 */ /* 0x000fc8000001160b */
[----:B------:R-:W-:-:S05]  /*e550*/  LOP3.LUT R13, R13, 0xff, RZ, 0xc0, !PT ;  /* 0x000000ff0d0d7812 */ /* 0x000fca00078ec0ff */
[----:B------:R-:W-:-:S04]  /*e560*/  IMAD.IADD R21, R13, 0x1, R26 ;  /* 0x000000010d157824 */ /* 0x000fc800078e021a */
        /* <DEDUP_REMOVED lines=11> */
[C---:B------:R-:W-:Y:S02]  /*e620*/  ISETP.NE.AND P2, PT, R21.reuse, RZ, PT ;  /* 0x000000ff1500720c */ /* 0x040fe40003f45270 */
[----:B------:R-:W-:Y:S02]  /*e630*/  ISETP.NE.AND P1, PT, R21, RZ, PT ;  /* 0x000000ff1500720c */ /* 0x000fe40003f25270 */
[----:B------:R-:W-:Y:S01]  /*e640*/  LOP3.LUT R15, R13, 0x7fffff, RZ, 0xc0, !PT ;  /* 0x007fffff0d0f7812 */ /* 0x000fe200078ec0ff */
[CCC-:B------:R-:W-:Y:S01]  /*e650*/  FFMA.RP R13, R16.reuse, R24.reuse, R17.reuse ;  /* 0x00000018100d7223 */ /* 0x1c0fe20000008011 */
[----:B------:R-:W-:Y:S01]  /*e660*/  FFMA.RM R16, R16, R24, R17 ;  /* 0x0000001810107223 */ /* 0x000fe20000004011 */
[----:B------:R-:W-:Y:S01]  /*e670*/  VIADD R24, R21, 0x20 ;  /* 0x0000002015187836 */ /* 0x000fe20000000000 */
[----:B------:R-:W-:Y:S01]  /*e680*/  LOP3.LUT R15, R15, 0x800000, RZ, 0xfc, !PT ;  /* 0x008000000f0f7812 */ /* 0x000fe200078efcff */
[----:B------:R-:W-:-:S02]  /*e690*/  IMAD.MOV R17, RZ, RZ, -R21 ;  /* 0x000000ffff117224 */ /* 0x000fc400078e0a15 */
[----:B------:R-:W-:Y:S02]  /*e6a0*/  FSETP.NEU.FTZ.AND P0, PT, R13, R16, PT ;  /* 0x000000100d00720b */ /* 0x000fe40003f1d000 */
[----:B------:R-:W-:Y:S02]  /*e6b0*/  SHF.L.U32 R24, R15, R24, RZ ;  /* 0x000000180f187219 */ /* 0x000fe400000006ff */
[----:B------:R-:W-:Y:S02]  /*e6c0*/  SEL R16, R17, RZ, P2 ;  /* 0x000000ff11107207 */ /* 0x000fe40001000000 */
[----:B------:R-:W-:Y:S02]  /*e6d0*/  ISETP.NE.AND P1, PT, R24, RZ, P1 ;  /* 0x000000ff1800720c */ /* 0x000fe40000f25270 */
[----:B------:R-:W-:Y:S02]  /*e6e0*/  SHF.R.U32.HI R16, RZ, R16, R15 ;  /* 0x00000010ff107219 */ /* 0x000fe4000001160f */
[----:B------:R-:W-:-:S02]  /*e6f0*/  PLOP3.LUT P0, PT, P0, P1, PT, 0xf8, 0x8f ;  /* 0x00000000008f781c */ /* 0x000fc40000703f70 */
[----:B------:R-:W-:Y:S02]  /*e700*/  SHF.R.U32.HI R24, RZ, 0x1, R16 ;  /* 0x00000001ff187819 */ /* 0x000fe40000011610 */
[----:B------:R-:W-:-:S04]  /*e710*/  SEL R13, RZ, 0x1, !P0 ;  /* 0x00000001ff0d7807 */ /* 0x000fc80004000000 */
[----:B------:R-:W-:-:S04]  /*e720*/  LOP3.LUT R13, R13, 0x1, R24, 0xf8, !PT ;  /* 0x000000010d0d7812 */ /* 0x000fc800078ef818 */
[----:B------:R-:W-:-:S05]  /*e730*/  LOP3.LUT R13, R13, R16, RZ, 0xc0, !PT ;  /* 0x000000100d0d7212 */ /* 0x000fca00078ec0ff */
[----:B------:R-:W-:-:S05]  /*e740*/  IMAD.IADD R24, R24, 0x1, R13 ;  /* 0x0000000118187824 */ /* 0x000fca00078e020d */
[----:B------:R-:W-:Y:S01]  /*e750*/  LOP3.LUT R11, R24, R11, RZ, 0xfc, !PT ;  /* 0x0000000b180b7212 */ /* 0x000fe200078efcff */
[----:B------:R-:W-:Y:S06]  /*e760*/  BRA `(.L_x_146) ;  /* 0x0000000000107947 */ /* 0x000fec0003800000 */
.L_x_145:
[----:B------:R-:W-:-:S04]  /*e770*/  LOP3.LUT R11, R11, 0x80000000, RZ, 0xc0, !PT ;  /* 0x800000000b0b7812 */ /* 0x000fc800078ec0ff */
[----:B------:R-:W-:Y:S01]  /*e780*/  LOP3.LUT R11, R11, 0x7f800000, RZ, 0xfc, !PT ;  /* 0x7f8000000b0b7812 */ /* 0x000fe200078efcff */
[----:B------:R-:W-:Y:S06]  /*e790*/  BRA `(.L_x_146) ;  /* 0x0000000000047947 */ /* 0x000fec0003800000 */
.L_x_144:
[----:B------:R-:W-:-:S07]  /*e7a0*/  IMAD R11, R26, 0x800000, R11 ;  /* 0x008000001a0b7824 */ /* 0x000fce00078e020b */
.L_x_146:
[----:B------:R-:W-:Y:S05]  /*e7b0*/  BSYNC.RECONVERGENT B2 ;  /* 0x0000000000027941 */ /* 0x000fea0003800200 */
.L_x_143:
[----:B------:R-:W-:Y:S05]  /*e7c0*/  BRA `(.L_x_147) ;  /* 0x0000000000207947 */ /* 0x000fea0003800000 */
.L_x_142:
[----:B------:R-:W-:-:S04]  /*e7d0*/  LOP3.LUT R11, R11, 0x80000000, R16, 0x48, !PT ;  /* 0x800000000b0b7812 */ /* 0x000fc800078e4810 */
[----:B------:R-:W-:Y:S01]  /*e7e0*/  LOP3.LUT R11, R11, 0x7f800000, RZ, 0xfc, !PT ;  /* 0x7f8000000b0b7812 */ /* 0x000fe200078efcff */
[----:B------:R-:W-:Y:S06]  /*e7f0*/  BRA `(.L_x_147) ;  /* 0x0000000000147947 */ /* 0x000fec0003800000 */
.L_x_141:
[----:B------:R-:W-:Y:S01]  /*e800*/  LOP3.LUT R11, R11, 0x80000000, R16, 0x48, !PT ;  /* 0x800000000b0b7812 */ /* 0x000fe200078e4810 */
[----:B------:R-:W-:Y:S06]  /*e810*/  BRA `(.L_x_147) ;  /* 0x00000000000c7947 */ /* 0x000fec0003800000 */
.L_x_140:
[----:B------:R-:W0:Y:S01]  /*e820*/  MUFU.RSQ R11, -QNAN ;  /* 0xffc00000000b7908 */ /* 0x000e220000001400 */
[----:B------:R-:W-:Y:S05]  /*e830*/  BRA `(.L_x_147) ;  /* 0x0000000000047947 */ /* 0x000fea0003800000 */
.L_x_139:
[----:B------:R-:W-:-:S07]  /*e840*/  FADD.FTZ R11, R0, R11 ;  /* 0x0000000b000b7221 */ /* 0x000fce0000010000 */
.L_x_147:
[----:B------:R-:W-:Y:S05]  /*e850*/  BSYNC.RECONVERGENT B1 ;  /* 0x0000000000017941 */ /* 0x000fea0003800200 */
.L_x_137:
[----:B------:R-:W-:-:S04]  /*e860*/  IMAD.MOV.U32 R15, RZ, RZ, 0x0 ;  /* 0x00000000ff0f7424 */ /* 0x000fc800078e00ff */
[----:B0-----:R-:W-:Y:S05]  /*e870*/  RET.REL.NODEC R14 `(_Z23calculate_greeks_kernelPKfS0_S0_S0_fiPfS1_S1_i) ;  /* 0xffffff140ee07950 */ /* 0x001fea0003c3ffff */
.L_x_148:
        /* <DEDUP_REMOVED lines=16> */
.L_x_259:


//--------------------- .text._Z29price_european_options_kernelPKfS0_S0_S0_fiiPfi --------------------------
	.section	.text._Z29price_european_options_kernelPKfS0_S0_S0_fiiPfi,"ax",@progbits
	.align	128
        .global         _Z29price_european_options_kernelPKfS0_S0_S0_fiiPfi
        .type           _Z29price_european_options_kernelPKfS0_S0_S0_fiiPfi,@function
        .size           _Z29price_european_options_kernelPKfS0_S0_S0_fiiPfi,(.L_x_261 - _Z29price_european_options_kernelPKfS0_S0_S0_fiiPfi)
        .other          _Z29price_european_options_kernelPKfS0_S0_S0_fiiPfi,@"STO_CUDA_ENTRY STV_DEFAULT"
_Z29price_european_options_kernelPKfS0_S0_S0_fiiPfi:
.text._Z29price_european_options_kernelPKfS0_S0_S0_fiiPfi:
[----:B------:R-:W0:Y:S01]  /*0000*/  LDC R1, c[0x0][0x37c] ;  /* 0x0000df00ff017b82 */ /* 0x000e220000000800 */
[----:B------:R-:W1:Y:S07]  /*0010*/  S2R R3, SR_TID.X ;  /* 0x0000000000037919 */ /* 0x000e6e0000002100 */
[----:B------:R-:W1:Y:S01]  /*0020*/  S2UR UR4, SR_CTAID.X ;  /* 0x00000000000479c3 */ /* 0x000e620000002500 */
[----:B------:R-:W2:Y:S01]  /*0030*/  LDCU UR5, c[0x0][0x3b8] ;  /* 0x00007700ff0577ac */ /* 0x000ea20008000800 */
[----:B0-----:R-:W-:-:S06]  /*0040*/  VIADD R1, R1, 0xffffffd0 ;  /* 0xffffffd001017836 */ /* 0x001fcc0000000000 */
        /* <DEDUP_REMOVED lines=11> */
[----:B------:R-:W-:Y:S02]  /*0100*/  IMAD.MOV.U32 R8, RZ, RZ, 0x3198c20f ;  /* 0x3198c20fff087424 */ /* 0x000fe400078e00ff */
[----:B------:R-:W-:Y:S02]  /*0110*/  IMAD.MOV.U32 R9, RZ, RZ, 0x5efdb30c ;  /* 0x5efdb30cff097424 */ /* 0x000fe400078e00ff */
[----:B------:R-:W-:Y:S02]  /*0120*/  IMAD.MOV.U32 R10, RZ, RZ, 0x423bb012 ;  /* 0x423bb012ff0a7424 */ /* 0x000fe400078e00ff */
[----:B------:R-:W-:Y:S02]  /*0130*/  IMAD.MOV.U32 R11, RZ, RZ, -0x75bd8fc ;  /* 0xf8a42704ff0b7424 */ /* 0x000fe400078e00ff */
[----:B------:R-:W-:-:S02]  /*0140*/  IMAD.MOV.U32 R12, RZ, RZ, -0x23270784 ;  /* 0xdcd8f87cff0c7424 */ /* 0x000fc400078e00ff */
[----:B------:R-:W-:Y:S01]  /*0150*/  IMAD.MOV.U32 R13, RZ, RZ, 0x57fa2510 ;  /* 0x57fa2510ff0d7424 */ /* 0x000fe200078e00ff */
[----:B------:R1:W-:Y:S01]  /*0160*/  STL.64 [R1], R8 ;  /* 0x0000000801007387 */ /* 0x0003e20000100a00 */
[C---:B------:R-:W-:Y:S01]  /*0170*/  ISETP.NE.AND P0, PT, R14.reuse, RZ, PT ;  /* 0x000000ff0e00720c */ /* 0x040fe20003f05270 */
[C---:B--2---:R-:W-:Y:S02]  /*0180*/  IMAD.WIDE R2, R14.reuse, 0x4, R2 ;  /* 0x000000040e027825 */ /* 0x044fe400078e0202 */
[----:B------:R1:W-:Y:S02]  /*0190*/  STL.64 [R1+0x8], R10 ;  /* 0x0000080a01007387 */ /* 0x0003e40000100a00 */
[C---:B---3--:R-:W-:Y:S02]  /*01a0*/  IMAD.WIDE R4, R14.reuse, 0x4, R4 ;  /* 0x000000040e047825 */ /* 0x048fe400078e0204 */
[----:B------:R1:W-:Y:S02]  /*01b0*/  STL.64 [R1+0x10], R12 ;  /* 0x0000100c01007387 */ /* 0x0003e40000100a00 */
[----:B0-----:R-:W-:Y:S01]  /*01c0*/  IMAD.WIDE R6, R14, 0x4, R6 ;  /* 0x000000040e067825 */ /* 0x001fe200078e0206 */
[----:B------:R-:W-:Y:S01]  /*01d0*/  BSSY.RECONVERGENT B0, `(.L_x_149) ;  /* 0x0000260000007945 */ /* 0x000fe20003800200 */
[----:B------:R0:W5:Y:S04]  /*01e0*/  LDG.E.CONSTANT R17, desc[UR6][R2.64] ;  /* 0x0000000602117981 */ /* 0x000168000c1e9900 */
[----:B------:R2:W5:Y:S04]  /*01f0*/  LDG.E.CONSTANT R16, desc[UR6][R4.64] ;  /* 0x0000000604107981 */ /* 0x000568000c1e9900 */
[----:B------:R3:W5:Y:S01]  /*0200*/  LDG.E.CONSTANT R15, desc[UR6][R6.64] ;  /* 0x00000006060f7981 */ /* 0x000762000c1e9900 */
[----:B0-----:R-:W-:-:S02]  /*0210*/  IMAD.MOV.U32 R3, RZ, RZ, 0x57fa2510 ;  /* 0x57fa2510ff037424 */ /* 0x001fc400078e00ff */
[----:B------:R-:W-:Y:S02]  /*0220*/  IMAD.MOV.U32 R2, RZ, RZ, -0x23270784 ;  /* 0xdcd8f87cff027424 */ /* 0x000fe400078e00ff */
[----:B--2---:R-:W-:Y:S02]  /*0230*/  IMAD.MOV.U32 R5, RZ, RZ, -0x75bd8fc ;  /* 0xf8a42704ff057424 */ /* 0x004fe400078e00ff */
[----:B------:R-:W-:Y:S01]  /*0240*/  IMAD.MOV.U32 R4, RZ, RZ, 0x423bb012 ;  /* 0x423bb012ff047424 */ /* 0x000fe200078e00ff */
[----:B---3--:R-:W-:Y:S01]  /*0250*/  SHF.R.S32.HI R7, RZ, 0x1f, R14 ;  /* 0x0000001fff077819 */ /* 0x008fe2000001140e */
[----:B------:R-:W-:Y:S01]  /*0260*/  IMAD.MOV.U32 R6, RZ, RZ, 0x5efdb30c ;  /* 0x5efdb30cff067424 */ /* 0x000fe200078e00ff */
[----:B-1----:R-:W-:Y:S06]  /*0270*/  @!P0 BRA `(.L_x_150) ;  /* 0x0000002400548947 */ /* 0x002fec0003800000 */
[----:B------:R-:W-:Y:S02]  /*0280*/  IMAD.MOV.U32 R18, RZ, RZ, R7 ;  /* 0x000000ffff127224 */ /* 0x000fe400078e0007 */
[----:B------:R-:W-:Y:S02]  /*0290*/  IMAD.MOV.U32 R12, RZ, RZ, RZ ;  /* 0x000000ffff0c7224 */ /* 0x000fe400078e00ff */
[----:B------:R-:W-:Y:S02]  /*02a0*/  IMAD.MOV.U32 R6, RZ, RZ, 0x5efdb30c ;  /* 0x5efdb30cff067424 */ /* 0x000fe400078e00ff */
[----:B------:R-:W-:Y:S02]  /*02b0*/  IMAD.MOV.U32 R7, RZ, RZ, R14 ;  /* 0x000000ffff077224 */ /* 0x000fe400078e000e */
[----:B------:R-:W-:Y:S02]  /*02c0*/  IMAD.MOV.U32 R4, RZ, RZ, 0x423bb012 ;  /* 0x423bb012ff047424 */ /* 0x000fe400078e00ff */
[----:B------:R-:W-:-:S02]  /*02d0*/  IMAD.MOV.U32 R5, RZ, RZ, -0x75bd8fc ;  /* 0xf8a42704ff057424 */ /* 0x000fc400078e00ff */
[----:B------:R-:W-:Y:S02]  /*02e0*/  IMAD.MOV.U32 R2, RZ, RZ, -0x23270784 ;  /* 0xdcd8f87cff027424 */ /* 0x000fe400078e00ff */
[----:B------:R-:W-:-:S07]  /*02f0*/  IMAD.MOV.U32 R3, RZ, RZ, 0x57fa2510 ;  /* 0x57fa2510ff037424 */ /* 0x000fce00078e00ff */
.L_x_159:
[----:B------:R-:W-:Y:S01]  /*0300*/  LOP3.LUT R21, R7, 0x3, RZ, 0xc0, !PT ;  /* 0x0000000307157812 */ /* 0x000fe200078ec0ff */
[----:B------:R-:W-:Y:S03]  /*0310*/  BSSY.RECONVERGENT B1, `(.L_x_151) ;  /* 0x0000245000017945 */ /* 0x000fe60003800200 */
[----:B------:R-:W-:-:S04]  /*0320*/  ISETP.NE.U32.AND P0, PT, R21, RZ, PT ;  /* 0x000000ff1500720c */ /* 0x000fc80003f05070 */
[----:B------:R-:W-:-:S13]  /*0330*/  ISETP.NE.AND.EX P0, PT, RZ, RZ, PT, P0 ;  /* 0x000000ffff00720c */ /* 0x000fda0003f05300 */
[----:B012---:R-:W-:Y:S05]  /*0340*/  @!P0 BRA `(.L_x_152) ;  /* 0x0000002400048947 */ /* 0x007fea0003800000 */
[----:B------:R-:W0:Y:S01]  /*0350*/  LDC.64 R8, c[0x4][RZ] ;  /* 0x01000000ff087b82 */ /* 0x000e220000000a00 */
[----:B------:R-:W-:Y:S01]  /*0360*/  IMAD.MOV.U32 R6, RZ, RZ, RZ ;  /* 0x000000ffff067224 */ /* 0x000fe200078e00ff */
[----:B------:R-:W-:Y:S01]  /*0370*/  CS2R R2, SRZ ;  /* 0x0000000000027805 */ /* 0x000fe2000001ff00 */
[----:B------:R-:W-:Y:S01]  /*0380*/  IMAD.MOV.U32 R20, RZ, RZ, RZ ;  /* 0x000000ffff147224 */ /* 0x000fe200078e00ff */
[----:B------:R-:W-:Y:S01]  /*0390*/  CS2R R4, SRZ ;  /* 0x0000000000047805 */ /* 0x000fe2000001ff00 */
[----:B0-----:R-:W-:-:S07]  /*03a0*/  IMAD.WIDE.U32 R8, R12, 0xc80, R8 ;  /* 0x00000c800c087825 */ /* 0x001fce00078e0008 */
.L_x_154:
[----:B------:R-:W-:-:S06]  /*03b0*/  IMAD R13, R20, 0x4, R1 ;  /* 0x00000004140d7824 */ /* 0x000fcc00078e0201 */
[----:B-----5:R-:W5:Y:S01]  /*03c0*/  LDL R13, [R13+0x4] ;  /* 0x000004000d0d7983 */ /* 0x020f620000100800 */
[----:B------:R-:W-:Y:S01]  /*03d0*/  IMAD.SHL.U32 R19, R20, 0x20, RZ ;  /* 0x0000002014137824 */ /* 0x000fe200078e00ff */
[----:B------:R-:W-:-:S06]  /*03e0*/  UMOV UR4, URZ ;  /* 0x000000ff00047c82 */ /* 0x000fcc0008000000 */
.L_x_153:
[----:B-----5:R-:W-:Y:S01]  /*03f0*/  SHF.R.U32.HI R24, RZ, UR4, R13 ;  /* 0x00000004ff187c19 */ /* 0x020fe2000801160d */
[----:B------:R-:W-:-:S03]  /*0400*/  VIADD R10, R19, UR4 ;  /* 0x00000004130a7c36 */ /* 0x000fc60008000000 */
[----:B------:R-:W-:-:S04]  /*0410*/  LOP3.LUT R11, R24, 0x1, RZ, 0xc0, !PT ;  /* 0x00000001180b7812 */ /* 0x000fc800078ec0ff */
[----:B------:R-:W-:Y:S01]  /*0420*/  ISETP.NE.U32.AND P0, PT, R11, 0x1, PT ;  /* 0x000000010b00780c */ /* 0x000fe20003f05070 */
[----:B------:R-:W-:-:S03]  /*0430*/  IMAD R11, R10, 0x5, RZ ;  /* 0x000000050a0b7824 */ /* 0x000fc600078e02ff */
[----:B------:R-:W-:Y:S01]  /*0440*/  R2P PR, R24, 0x7e ;  /* 0x0000007e18007804 */ /* 0x000fe20000000000 */
[----:B------:R-:W-:-:S08]  /*0450*/  IMAD.WIDE.U32 R10, R11, 0x4, R8 ;  /* 0x000000040b0a7825 */ /* 0x000fd000078e0008 */
[----:B------:R-:W2:Y:S04]  /*0460*/  @!P0 LDG.E.CONSTANT R22, desc[UR6][R10.64+0x10] ;  /* 0x000010060a168981 */ /* 0x000ea8000c1e9900 */
[----:B------:R-:W3:Y:S04]  /*0470*/  @!P0 LDG.E.CONSTANT R23, desc[UR6][R10.64] ;  /* 0x000000060a178981 */ /* 0x000ee8000c1e9900 */
[----:B------:R-:W4:Y:S04]  /*0480*/  @P1 LDG.E.CONSTANT R26, desc[UR6][R10.64+0x24] ;  /* 0x000024060a1a1981 */ /* 0x000f28000c1e9900 */
[----:B------:R-:W4:Y:S04]  /*0490*/  @P2 LDG.E.CONSTANT R28, desc[UR6][R10.64+0x38] ;  /* 0x000038060a1c2981 */ /* 0x000f28000c1e9900 */
[----:B------:R-:W4:Y:S04]  /*04a0*/  @P1 LDG.E.CONSTANT R25, desc[UR6][R10.64+0x14] ;  /* 0x000014060a191981 */ /* 0x000f28000c1e9900 */
[----:B------:R-:W4:Y:S01]  /*04b0*/  @P2 LDG.E.CONSTANT R27, desc[UR6][R10.64+0x28] ;  /* 0x000028060a1b2981 */ /* 0x000f22000c1e9900 */
[----:B--2---:R-:W-:-:S03]  /*04c0*/  @!P0 LOP3.LUT R3, R3, R22, RZ, 0x3c, !PT ;  /* 0x0000001603038212 */ /* 0x004fc600078e3cff */
[----:B------:R-:W2:Y:S01]  /*04d0*/  @!P0 LDG.E.CONSTANT R22, desc[UR6][R10.64+0x8] ;  /* 0x000008060a168981 */ /* 0x000ea2000c1e9900 */
[----:B---3--:R-:W-:-:S03]  /*04e0*/  @!P0 LOP3.LUT R6, R6, R23, RZ, 0x3c, !PT ;  /* 0x0000001706068212 */ /* 0x008fc600078e3cff */
[----:B------:R-:W3:Y:S01]  /*04f0*/  @!P0 LDG.E.CONSTANT R23, desc[UR6][R10.64+0x4] ;  /* 0x000004060a178981 */ /* 0x000ee2000c1e9900 */
[----:B----4-:R-:W-:-:S03]  /*0500*/  @P1 LOP3.LUT R3, R3, R26, RZ, 0x3c, !PT ;  /* 0x0000001a03031212 */ /* 0x010fc600078e3cff */
[----:B------:R-:W4:Y:S01]  /*0510*/  @P3 LDG.E.CONSTANT R26, desc[UR6][R10.64+0x4c] ;  /* 0x00004c060a1a3981 */ /* 0x000f22000c1e9900 */
[----:B------:R-:W-:-:S03]  /*0520*/  @P2 LOP3.LUT R3, R3, R28, RZ, 0x3c, !PT ;  /* 0x0000001c03032212 */ /* 0x000fc600078e3cff */
[----:B------:R-:W4:Y:S01]  /*0530*/  @P4 LDG.E.CONSTANT R28, desc[UR6][R10.64+0x60] ;  /* 0x000060060a1c4981 */ /* 0x000f22000c1e9900 */
[----:B--2---:R-:W-:-:S03]  /*0540*/  @!P0 LOP3.LUT R5, R5, R22, RZ, 0x3c, !PT ;  /* 0x0000001605058212 */ /* 0x004fc600078e3cff */
[----:B------:R-:W2:Y:S01]  /*0550*/  @P5 LDG.E.CONSTANT R22, desc[UR6][R10.64+0x74] ;  /* 0x000074060a165981 */ /* 0x000ea2000c1e9900 */
[----:B---3--:R-:W-:-:S03]  /*0560*/  @!P0 LOP3.LUT R4, R4, R23, RZ, 0x3c, !PT ;  /* 0x0000001704048212 */ /* 0x008fc600078e3cff */
[----:B------:R-:W3:Y:S01]  /*0570*/  @!P0 LDG.E.CONSTANT R23, desc[UR6][R10.64+0xc] ;  /* 0x00000c060a178981 */ /* 0x000ee2000c1e9900 */
[----:B----4-:R-:W-:Y:S02]  /*0580*/  @P3 LOP3.LUT R3, R3, R26, RZ, 0x3c, !PT ;  /* 0x0000001a03033212 */ /* 0x010fe400078e3cff */
[----:B------:R-:W-:Y:S01]  /*0590*/  @P1 LOP3.LUT R6, R6, R25, RZ, 0x3c, !PT ;  /* 0x0000001906061212 */ /* 0x000fe200078e3cff */
[----:B------:R-:W4:Y:S01]  /*05a0*/  @P6 LDG.E.CONSTANT R26, desc[UR6][R10.64+0x88] ;  /* 0x000088060a1a6981 */ /* 0x000f22000c1e9900 */
[----:B------:R-:W-:-:S03]  /*05b0*/  @P4 LOP3.LUT R3, R3, R28, RZ, 0x3c, !PT ;  /* 0x0000001c03034212 */ /* 0x000fc600078e3cff */
[----:B------:R-:W4:Y:S01]  /*05c0*/  @P1 LDG.E.CONSTANT R25, desc[UR6][R10.64+0x20] ;  /* 0x000020060a191981 */ /* 0x000f22000c1e9900 */
[----:B--2---:R-:W-:-:S03]  /*05d0*/  @P5 LOP3.LUT R3, R3, R22, RZ, 0x3c, !PT ;  /* 0x0000001603035212 */ /* 0x004fc600078e3cff */
[----:B------:R-:W2:Y:S01]  /*05e0*/  @P1 LDG.E.CONSTANT R22, desc[UR6][R10.64+0x1c] ;  /* 0x00001c060a161981 */ /* 0x000ea2000c1e9900 */
[----:B---3--:R-:W-:-:S03]  /*05f0*/  @!P0 LOP3.LUT R2, R2, R23, RZ, 0x3c, !PT ;  /* 0x0000001702028212 */ /* 0x008fc600078e3cff */
[----:B------:R-:W3:Y:S01]  /*0600*/  @P1 LDG.E.CONSTANT R23, desc[UR6][R10.64+0x18] ;  /* 0x000018060a171981 */ /* 0x000ee2000c1e9900 */
[----:B----4-:R-:W-:-:S03]  /*0610*/  @P1 LOP3.LUT R2, R2, R25, RZ, 0x3c, !PT ;  /* 0x0000001902021212 */ /* 0x010fc600078e3cff */
[----:B------:R-:W4:Y:S01]  /*0620*/  @P2 LDG.E.CONSTANT R25, desc[UR6][R10.64+0x34] ;  /* 0x000034060a192981 */ /* 0x000f22000c1e9900 */
[----:B--2---:R-:W-:-:S03]  /*0630*/  @P1 LOP3.LUT R5, R5, R22, RZ, 0x3c, !PT ;  /* 0x0000001605051212 */ /* 0x004fc600078e3cff */
[----:B------:R-:W2:Y:S01]  /*0640*/  @P2 LDG.E.CONSTANT R22, desc[UR6][R10.64+0x30] ;  /* 0x000030060a162981 */ /* 0x000ea2000c1e9900 */
[----:B---3--:R-:W-:-:S03]  /*0650*/  @P1 LOP3.LUT R4, R4, R23, RZ, 0x3c, !PT ;  /* 0x0000001704041212 */ /* 0x008fc600078e3cff */
[----:B------:R-:W3:Y:S01]  /*0660*/  @P2 LDG.E.CONSTANT R23, desc[UR6][R10.64+0x2c] ;  /* 0x00002c060a172981 */ /* 0x000ee2000c1e9900 */
[----:B------:R-:W-:-:S03]  /*0670*/  @P2 LOP3.LUT R6, R6, R27, RZ, 0x3c, !PT ;  /* 0x0000001b06062212 */ /* 0x000fc600078e3cff */
        /* <DEDUP_REMOVED lines=31> */
[----:B------:R-:W-:Y:S02]  /*0870*/  LOP3.LUT P0, RZ, R24, 0x80, RZ, 0xc0, !PT ;  /* 0x0000008018ff7812 */ /* 0x000fe4000780c0ff */
[----:B------:R-:W-:Y:S02]  /*0880*/  @P6 LOP3.LUT R3, R3, R26, RZ, 0x3c, !PT ;  /* 0x0000001a03036212 */ /* 0x000fe400078e3cff */
[----:B------:R-:W-:Y:S02]  /*0890*/  @P6 LOP3.LUT R6, R6, R27, RZ, 0x3c, !PT ;  /* 0x0000001b06066212 */ /* 0x000fe400078e3cff */
[----:B----4-:R-:W-:-:S07]  /*08a0*/  @P6 LOP3.LUT R2, R2, R25, RZ, 0x3c, !PT ;  /* 0x0000001902026212 */ /* 0x010fce00078e3cff */
[----:B------:R-:W4:Y:S04]  /*08b0*/  @P0 LDG.E.CONSTANT R27, desc[UR6][R10.64+0x8c] ;  /* 0x00008c060a1b0981 */ /* 0x000f28000c1e9900 */
[----:B------:R-:W4:Y:S04]  /*08c0*/  @P0 LDG.E.CONSTANT R25, desc[UR6][R10.64+0x98] ;  /* 0x000098060a190981 */ /* 0x000f28000c1e9900 */
[----:B------:R-:W4:Y:S01]  /*08d0*/  @P0 LDG.E.CONSTANT R26, desc[UR6][R10.64+0x9c] ;  /* 0x00009c060a1a0981 */ /* 0x000f22000c1e9900 */
[----:B--2---:R-:W-:-:S03]  /*08e0*/  @P6 LOP3.LUT R5, R5, R22, RZ, 0x3c, !PT ;  /* 0x0000001605056212 */ /* 0x004fc600078e3cff */
[----:B------:R-:W2:Y:S01]  /*08f0*/  @P0 LDG.E.CONSTANT R22, desc[UR6][R10.64+0x94] ;  /* 0x000094060a160981 */ /* 0x000ea2000c1e9900 */
[----:B---3--:R-:W-:-:S03]  /*0900*/  @P6 LOP3.LUT R4, R4, R23, RZ, 0x3c, !PT ;  /* 0x0000001704046212 */ /* 0x008fc600078e3cff */
[----:B------:R-:W3:Y:S01]  /*0910*/  @P0 LDG.E.CONSTANT R23, desc[UR6][R10.64+0x90] ;  /* 0x000090060a170981 */ /* 0x000ee2000c1e9900 */
[----:B----4-:R-:W-:Y:S02]  /*0920*/  @P0 LOP3.LUT R6, R6, R27, RZ, 0x3c, !PT ;  /* 0x0000001b06060212 */ /* 0x010fe400078e3cff */
[----:B------:R-:W-:Y:S02]  /*0930*/  @P0 LOP3.LUT R2, R2, R25, RZ, 0x3c, !PT ;  /* 0x0000001902020212 */ /* 0x000fe400078e3cff */
[----:B------:R-:W-:Y:S02]  /*0940*/  @P0 LOP3.LUT R3, R3, R26, RZ, 0x3c, !PT ;  /* 0x0000001a03030212 */ /* 0x000fe400078e3cff */
[----:B--2---:R-:W-:Y:S02]  /*0950*/  @P0 LOP3.LUT R5, R5, R22, RZ, 0x3c, !PT ;  /* 0x0000001605050212 */ /* 0x004fe400078e3cff */
[----:B---3--:R-:W-:Y:S02]  /*0960*/  @P0 LOP3.LUT R4, R4, R23, RZ, 0x3c, !PT ;  /* 0x0000001704040212 */ /* 0x008fe400078e3cff */
[----:B------:R-:W-:-:S13]  /*0970*/  R2P PR, R24.B1, 0x7f ;  /* 0x0000007f18007804 */ /* 0x000fda0000001000 */
[----:B------:R-:W2:Y:S04]  /*0980*/  @P0 LDG.E.CONSTANT R22, desc[UR6][R10.64+0xa8] ;  /* 0x0000a8060a160981 */ /* 0x000ea8000c1e9900 */
[----:B------:R-:W3:Y:S04]  /*0990*/  @P0 LDG.E.CONSTANT R23, desc[UR6][R10.64+0xa0] ;  /* 0x0000a0060a170981 */ /* 0x000ee8000c1e9900 */
        /* <DEDUP_REMOVED lines=20> */
[----:B------:R-:W-:-:S03]  /*0ae0*/  LOP3.LUT P0, RZ, R24, 0x8000, RZ, 0xc0, !PT ;  /* 0x0000800018ff7812 */ /* 0x000fc6000780c0ff */
[----:B------:R-:W4:Y:S01]  /*0af0*/  @P1 LDG.E.CONSTANT R24, desc[UR6][R10.64+0xc4] ;  /* 0x0000c4060a181981 */ /* 0x000f22000c1e9900 */
[----:B------:R-:W-:-:S03]  /*0b00*/  @P1 LOP3.LUT R4, R4, R27, RZ, 0x3c, !PT ;  /* 0x0000001b04041212 */ /* 0x000fc600078e3cff */
[----:B------:R-:W4:Y:S06]  /*0b10*/  @P3 LDG.E.CONSTANT R27, desc[UR6][R10.64+0xdc] ;  /* 0x0000dc060a1b3981 */ /* 0x000f2c000c1e9900 */
        /* <DEDUP_REMOVED lines=49> */
[----:B------:R-:W-:-:S04]  /*0e30*/  UIADD3 UR4, UPT, UPT, UR4, 0x10, URZ ;  /* 0x0000001004047890 */ /* 0x000fc8000fffe0ff */
[----:B------:R-:W-:Y:S01]  /*0e40*/  UISETP.NE.AND UP0, UPT, UR4, 0x20, UPT ;  /* 0x000000200400788c */ /* 0x000fe2000bf05270 */
[----:B------:R-:W-:Y:S02]  /*0e50*/  @P0 LOP3.LUT R6, R6, R27, RZ, 0x3c, !PT ;  /* 0x0000001b06060212 */ /* 0x000fe400078e3cff */
[----:B------:R-:W-:Y:S02]  /*0e60*/  @P0 LOP3.LUT R5, R5, R24, RZ, 0x3c, !PT ;  /* 0x0000001805050212 */ /* 0x000fe400078e3cff */
[----:B--2---:R-:W-:Y:S02]  /*0e70*/  @P6 LOP3.LUT R3, R3, R22, RZ, 0x3c, !PT ;  /* 0x0000001603036212 */ /* 0x004fe400078e3cff */
[----:B---3--:R-:W-:Y:S02]  /*0e80*/  @P0 LOP3.LUT R4, R4, R23, RZ, 0x3c, !PT ;  /* 0x0000001704040212 */ /* 0x008fe400078e3cff */
[----:B------:R-:W-:Y:S02]  /*0e90*/  @P0 LOP3.LUT R3, R3, R26, RZ, 0x3c, !PT ;  /* 0x0000001a03030212 */ /* 0x000fe400078e3cff */
[----:B----4-:R-:W-:Y:S01]  /*0ea0*/  @P0 LOP3.LUT R2, R2, R25, RZ, 0x3c, !PT ;  /* 0x0000001902020212 */ /* 0x010fe200078e3cff */
[----:B------:R-:W-:Y:S06]  /*0eb0*/  BRA.U UP0, `(.L_x_153) ;  /* 0xfffffff5004c7547 */ /* 0x000fec000b83ffff */
[----:B------:R-:W-:-:S05]  /*0ec0*/  VIADD R20, R20, 0x1 ;  /* 0x0000000114147836 */ /* 0x000fca0000000000 */
[----:B------:R-:W-:-:S13]  /*0ed0*/  ISETP.NE.AND P0, PT, R20, 0x5, PT ;  /* 0x000000051400780c */ /* 0x000fda0003f05270 */
[----:B------:R-:W-:Y:S05]  /*0ee0*/  @P0 BRA `(.L_x_154) ;  /* 0xfffffff400300947 */ /* 0x000fea000383ffff */
        /* <DEDUP_REMOVED lines=9> */
[----:B------:R-:W-:Y:S02]  /*0f80*/  IMAD.MOV.U32 R20, RZ, RZ, RZ ;  /* 0x000000ffff147224 */ /* 0x000fe400078e00ff */
[----:B------:R-:W-:Y:S02]  /*0f90*/  IMAD.U32 R3, RZ, RZ, UR4 ;  /* 0x00000004ff037e24 */ /* 0x000fe4000f8e00ff */
[----:B------:R-:W-:Y:S02]  /*0fa0*/  IMAD.U32 R2, RZ, RZ, UR5 ;  /* 0x00000005ff027e24 */ /* 0x000fe4000f8e00ff */
[----:B------:R-:W-:-:S02]  /*0fb0*/  IMAD.U32 R5, RZ, RZ, UR4 ;  /* 0x00000004ff057e24 */ /* 0x000fc4000f8e00ff */
[----:B------:R-:W-:-:S07]  /*0fc0*/  IMAD.U32 R4, RZ, RZ, UR5 ;  /* 0x00000005ff047e24 */ /* 0x000fce000f8e00ff */
.L_x_156:
[----:B------:R-:W-:-:S06]  /*0fd0*/  IMAD R13, R20, 0x4, R1 ;  /* 0x00000004140d7824 */ /* 0x000fcc00078e0201 */
[----:B------:R-:W5:Y:S01]  /*0fe0*/  LDL R13, [R13+0x4] ;  /* 0x000004000d0d7983 */ /* 0x000f620000100800 */
[----:B------:R-:W-:Y:S01]  /*0ff0*/  IMAD.SHL.U32 R19, R20, 0x20, RZ ;  /* 0x0000002014137824 */ /* 0x000fe200078e00ff */
[----:B------:R-:W-:-:S06]  /*1000*/  UMOV UR4, URZ ;  /* 0x000000ff00047c82 */ /* 0x000fcc0008000000 */
.L_x_155:
        /* <DEDUP_REMOVED lines=185> */
[----:B------:R-:W-:Y:S02]  /*1ba0*/  IMAD.MOV.U32 R20, RZ, RZ, RZ ;  /* 0x000000ffff147224 */ /* 0x000fe400078e00ff */
[----:B------:R-:W-:Y:S02]  /*1bb0*/  IMAD.U32 R3, RZ, RZ, UR4 ;  /* 0x00000004ff037e24 */ /* 0x000fe4000f8e00ff */
[----:B------:R-:W-:Y:S02]  /*1bc0*/  IMAD.U32 R2, RZ, RZ, UR5 ;  /* 0x00000005ff027e24 */ /* 0x000fe4000f8e00ff */
[----:B------:R-:W-:-:S02]  /*1bd0*/  IMAD.U32 R5, RZ, RZ, UR4 ;  /* 0x00000004ff057e24 */ /* 0x000fc4000f8e00ff */
[----:B------:R-:W-:-:S07]  /*1be0*/  IMAD.U32 R4, RZ, RZ, UR5 ;  /* 0x00000005ff047e24 */ /* 0x000fce000f8e00ff */
.L_x_158:
[----:B------:R-:W-:-:S06]  /*1bf0*/  IMAD R13, R20, 0x4, R1 ;  /* 0x00000004140d7824 */ /* 0x000fcc00078e0201 */
[----:B------:R-:W5:Y:S01]  /*1c00*/  LDL R13, [R13+0x4] ;  /* 0x000004000d0d7983 */ /* 0x000f620000100800 */
[----:B------:R-:W-:Y:S01]  /*1c10*/  IMAD.SHL.U32 R19, R20, 0x20, RZ ;  /* 0x0000002014137824 */ /* 0x000fe200078e00ff */
[----:B------:R-:W-:-:S06]  /*1c20*/  UMOV UR4, URZ ;  /* 0x000000ff00047c82 */ /* 0x000fcc0008000000 */
.L_x_157:
        /* <DEDUP_REMOVED lines=8> */
[----:B------:R-:W3:Y:S04]  /*1cb0*/  @P1 LDG.E.CONSTANT R26, desc[UR6][R10.64+0x24] ;  /* 0x000024060a1a1981 */ /* 0x000ee8000c1e9900 */
[----:B------:R-:W4:Y:S04]  /*1cc0*/  @P2 LDG.E.CONSTANT R28, desc[UR6][R10.64+0x38] ;  /* 0x000038060a1c2981 */ /* 0x000f28000c1e9900 */
[----:B------:R-:W4:Y:S04]  /*1cd0*/  @P3 LDG.E.CONSTANT R21, desc[UR6][R10.64+0x4c] ;  /* 0x00004c060a153981 */ /* 0x000f28000c1e9900 */
[----:B------:R-:W4:Y:S04]  /*1ce0*/  @!P0 LDG.E.CONSTANT R23, desc[UR6][R10.64+0x4] ;  /* 0x000004060a178981 */ /* 0x000f28000c1e9900 */
[----:B------:R-:W4:Y:S01]  /*1cf0*/  @P2 LDG.E.CONSTANT R25, desc[UR6][R10.64+0x28] ;  /* 0x000028060a192981 */ /* 0x000f22000c1e9900 */
[----:B--2---:R-:W-:-:S03]  /*1d00*/  @!P0 LOP3.LUT R3, R3, R22, RZ, 0x3c, !PT ;  /* 0x0000001603038212 */ /* 0x004fc600078e3cff */
[----:B------:R-:W2:Y:S01]  /*1d10*/  @P4 LDG.E.CONSTANT R22, desc[UR6][R10.64+0x60] ;  /* 0x000060060a164981 */ /* 0x000ea2000c1e9900 */
[----:B---3--:R-:W-:-:S03]  /*1d20*/  @P1 LOP3.LUT R3, R3, R26, RZ, 0x3c, !PT ;  /* 0x0000001a03031212 */ /* 0x008fc600078e3cff */
[----:B------:R-:W3:Y:S01]  /*1d30*/  @P5 LDG.E.CONSTANT R26, desc[UR6][R10.64+0x74] ;  /* 0x000074060a1a5981 */ /* 0x000ee2000c1e9900 */
[----:B----4-:R-:W-:-:S04]  /*1d40*/  @P2 LOP3.LUT R3, R3, R28, RZ, 0x3c, !PT ;  /* 0x0000001c03032212 */ /* 0x010fc800078e3cff */
[----:B------:R-:W-:Y:S02]  /*1d50*/  @P3 LOP3.LUT R3, R3, R21, RZ, 0x3c, !PT ;  /* 0x0000001503033212 */ /* 0x000fe400078e3cff */
[----:B------:R-:W4:Y:S01]  /*1d60*/  @!P0 LDG.E.CONSTANT R21, desc[UR6][R10.64] ;  /* 0x000000060a158981 */ /* 0x000f22000c1e9900 */
[----:B------:R-:W-:-:S03]  /*1d70*/  @!P0 LOP3.LUT R4, R4, R23, RZ, 0x3c, !PT ;  /* 0x0000001704048212 */ /* 0x000fc600078e3cff */
[----:B------:R-:W3:Y:S01]  /*1d80*/  @P1 LDG.E.CONSTANT R23, desc[UR6][R10.64+0x14] ;  /* 0x000014060a171981 */ /* 0x000ee2000c1e9900 */
[----:B--2---:R-:W-:-:S03]  /*1d90*/  @P4 LOP3.LUT R3, R3, R22, RZ, 0x3c, !PT ;  /* 0x0000001603034212 */ /* 0x004fc600078e3cff */
[----:B------:R-:W2:Y:S01]  /*1da0*/  @!P0 LDG.E.CONSTANT R22, desc[UR6][R10.64+0x8] ;  /* 0x000008060a168981 */ /* 0x000ea2000c1e9900 */
[----:B----4-:R-:W-:-:S03]  /*1db0*/  @!P0 LOP3.LUT R6, R6, R21, RZ, 0x3c, !PT ;  /* 0x0000001506068212 */ /* 0x010fc600078e3cff */
[----:B------:R-:W4:Y:S01]  /*1dc0*/  @!P0 LDG.E.CONSTANT R21, desc[UR6][R10.64+0xc] ;  /* 0x00000c060a158981 */ /* 0x000f22000c1e9900 */
[----:B---3--:R-:W-:-:S03]  /*1dd0*/  @P1 LOP3.LUT R6, R6, R23, RZ, 0x3c, !PT ;  /* 0x0000001706061212 */ /* 0x008fc600078e3cff */
[----:B------:R-:W3:Y:S01]  /*1de0*/  @P1 LDG.E.CONSTANT R23, desc[UR6][R10.64+0x20] ;  /* 0x000020060a171981 */ /* 0x000ee2000c1e9900 */
[----:B--2---:R-:W-:-:S03]  /*1df0*/  @!P0 LOP3.LUT R5, R5, R22, RZ, 0x3c, !PT ;  /* 0x0000001605058212 */ /* 0x004fc600078e3cff */
[----:B------:R-:W2:Y:S01]  /*1e00*/  @P1 LDG.E.CONSTANT R22, desc[UR6][R10.64+0x1c] ;  /* 0x00001c060a161981 */ /* 0x000ea2000c1e9900 */
[----:B----4-:R-:W-:-:S03]  /*1e10*/  @!P0 LOP3.LUT R2, R2, R21, RZ, 0x3c, !PT ;  /* 0x0000001502028212 */ /* 0x010fc600078e3cff */
[----:B------:R-:W4:Y:S01]  /*1e20*/  @P1 LDG.E.CONSTANT R21, desc[UR6][R10.64+0x18] ;  /* 0x000018060a151981 */ /* 0x000f22000c1e9900 */
[----:B---3--:R-:W-:-:S03]  /*1e30*/  @P1 LOP3.LUT R2, R2, R23, RZ, 0x3c, !PT ;  /* 0x0000001702021212 */ /* 0x008fc600078e3cff */
[----:B------:R-:W3:Y:S01]  /*1e40*/  @P2 LDG.E.CONSTANT R23, desc[UR6][R10.64+0x34] ;  /* 0x000034060a172981 */ /* 0x000ee2000c1e9900 */
[----:B--2---:R-:W-:-:S03]  /*1e50*/  @P1 LOP3.LUT R5, R5, R22, RZ, 0x3c, !PT ;  /* 0x0000001605051212 */ /* 0x004fc600078e3cff */
[----:B------:R-:W2:Y:S01]  /*1e60*/  @P2 LDG.E.CONSTANT R22, desc[UR6][R10.64+0x30] ;  /* 0x000030060a162981 */ /* 0x000ea2000c1e9900 */
[----:B----4-:R-:W-:-:S03]  /*1e70*/  @P1 LOP3.LUT R4, R4, R21, RZ, 0x3c, !PT ;  /* 0x0000001504041212 */ /* 0x010fc600078e3cff */
[----:B------:R-:W4:Y:S01]  /*1e80*/  @P2 LDG.E.CONSTANT R21, desc[UR6][R10.64+0x2c] ;  /* 0x00002c060a152981 */ /* 0x000f22000c1e9900 */
[----:B------:R-:W-:Y:S02]  /*1e90*/  @P2 LOP3.LUT R6, R6, R25, RZ, 0x3c, !PT ;  /* 0x0000001906062212 */ /* 0x000fe400078e3cff */
[----:B---3--:R-:W-:Y:S01]  /*1ea0*/  @P2 LOP3.LUT R2, R2, R23, RZ, 0x3c, !PT ;  /* 0x0000001702022212 */ /* 0x008fe200078e3cff */
[----:B------:R-:W3:Y:S04]  /*1eb0*/  @P3 LDG.E.CONSTANT R25, desc[UR6][R10.64+0x3c] ;  /* 0x00003c060a193981 */ /* 0x000ee8000c1e9900 */
[----:B------:R-:W3:Y:S01]  /*1ec0*/  @P3 LDG.E.CONSTANT R23, desc[UR6][R10.64+0x48] ;  /* 0x000048060a173981 */ /* 0x000ee2000c1e9900 */
[----:B--2---:R-:W-:-:S03]  /*1ed0*/  @P2 LOP3.LUT R5, R5, R22, RZ, 0x3c, !PT ;  /* 0x0000001605052212 */ /* 0x004fc600078e3cff */
[----:B------:R-:W2:Y:S01]  /*1ee0*/  @P3 LDG.E.CONSTANT R22, desc[UR6][R10.64+0x44] ;  /* 0x000044060a163981 */ /* 0x000ea2000c1e9900 */
[----:B----4-:R-:W-:-:S03]  /*1ef0*/  @P2 LOP3.LUT R4, R4, R21, RZ, 0x3c, !PT ;  /* 0x0000001504042212 */ /* 0x010fc600078e3cff */
[----:B------:R-:W4:Y:S01]  /*1f00*/  @P3 LDG.E.CONSTANT R21, desc[UR6][R10.64+0x40] ;  /* 0x000040060a153981 */ /* 0x000f22000c1e9900 */
[----:B---3--:R-:W-:-:S03]  /*1f10*/  @P3 LOP3.LUT R6, R6, R25, RZ, 0x3c, !PT ;  /* 0x0000001906063212 */ /* 0x008fc600078e3cff */
[----:B------:R-:W3:Y:S01]  /*1f20*/  @P4 LDG.E.CONSTANT R25, desc[UR6][R10.64+0x50] ;  /* 0x000050060a194981 */ /* 0x000ee2000c1e9900 */
[----:B------:R-:W-:-:S03]  /*1f30*/  @P3 LOP3.LUT R2, R2, R23, RZ, 0x3c, !PT ;  /* 0x0000001702023212 */ /* 0x000fc600078e3cff */
        /* <DEDUP_REMOVED lines=13> */
[----:B------:R-:W-:Y:S02]  /*2010*/  @P5 LOP3.LUT R3, R3, R26, RZ, 0x3c, !PT ;  /* 0x0000001a03035212 */ /* 0x000fe400078e3cff */
[----:B---3--:R-:W-:Y:S01]  /*2020*/  @P5 LOP3.LUT R6, R6, R25, RZ, 0x3c, !PT ;  /* 0x0000001906065212 */ /* 0x008fe200078e3cff */
[----:B------:R-:W3:Y:S01]  /*2030*/  @P6 LDG.E.CONSTANT R26, desc[UR6][R10.64+0x88] ;  /* 0x000088060a1a6981 */ /* 0x000ee2000c1e9900 */
[----:B------:R-:W-:-:S03]  /*2040*/  @P5 LOP3.LUT R2, R2, R23, RZ, 0x3c, !PT ;  /* 0x0000001702025212 */ /* 0x000fc600078e3cff */
[----:B------:R-:W3:Y:S04]  /*2050*/  @P6 LDG.E.CONSTANT R25, desc[UR6][R10.64+0x78] ;  /* 0x000078060a196981 */ /* 0x000ee8000c1e9900 */
[----:B------:R-:W3:Y:S01]  /*2060*/  @P6 LDG.E.CONSTANT R23, desc[UR6][R10.64+0x84] ;  /* 0x000084060a176981 */ /* 0x000ee2000c1e9900 */
[----:B--2---:R-:W-:-:S03]  /*2070*/  @P5 LOP3.LUT R5, R5, R22, RZ, 0x3c, !PT ;  /* 0x0000001605055212 */ /* 0x004fc600078e3cff */
[----:B------:R-:W2:Y:S01]  /*2080*/  @P6 LDG.E.CONSTANT R22, desc[UR6][R10.64+0x80] ;  /* 0x000080060a166981 */ /* 0x000ea2000c1e9900 */
[----:B----4-:R-:W-:-:S03]  /*2090*/  @P5 LOP3.LUT R4, R4, R21, RZ, 0x3c, !PT ;  /* 0x0000001504045212 */ /* 0x010fc600078e3cff */
[----:B------:R-:W4:Y:S01]  /*20a0*/  @P6 LDG.E.CONSTANT R21, desc[UR6][R10.64+0x7c] ;  /* 0x00007c060a156981 */ /* 0x000f22000c1e9900 */
[----:B------:R-:W-:Y:S02]  /*20b0*/  LOP3.LUT P0, RZ, R24, 0x80, RZ, 0xc0, !PT ;  /* 0x0000008018ff7812 */ /* 0x000fe4000780c0ff */
[----:B---3--:R-:W-:Y:S02]  /*20c0*/  @P6 LOP3.LUT R3, R3, R26, RZ, 0x3c, !PT ;  /* 0x0000001a03036212 */ /* 0x008fe400078e3cff */
[----:B------:R-:W-:Y:S02]  /*20d0*/  @P6 LOP3.LUT R6, R6, R25, RZ, 0x3c, !PT ;  /* 0x0000001906066212 */ /* 0x000fe400078e3cff */
[----:B------:R-:W-:-:S07]  /*20e0*/  @P6 LOP3.LUT R2, R2, R23, RZ, 0x3c, !PT ;  /* 0x0000001702026212 */ /* 0x000fce00078e3cff */
[----:B------:R-:W3:Y:S04]  /*20f0*/  @P0 LDG.E.CONSTANT R25, desc[UR6][R10.64+0x8c] ;  /* 0x00008c060a190981 */ /* 0x000ee8000c1e9900 */
[----:B------:R-:W3:Y:S04]  /*2100*/  @P0 LDG.E.CONSTANT R23, desc[UR6][R10.64+0x98] ;  /* 0x000098060a170981 */ /* 0x000ee8000c1e9900 */
[----:B------:R-:W3:Y:S01]  /*2110*/  @P0 LDG.E.CONSTANT R26, desc[UR6][R10.64+0x9c] ;  /* 0x00009c060a1a0981 */ /* 0x000ee2000c1e9900 */
[----:B--2---:R-:W-:-:S03]  /*2120*/  @P6 LOP3.LUT R5, R5, R22, RZ, 0x3c, !PT ;  /* 0x0000001605056212 */ /* 0x004fc600078e3cff */
[----:B------:R-:W2:Y:S01]  /*2130*/  @P0 LDG.E.CONSTANT R22, desc[UR6][R10.64+0x94] ;  /* 0x000094060a160981 */ /* 0x000ea2000c1e9900 */
[----:B----4-:R-:W-:-:S03]  /*2140*/  @P6 LOP3.LUT R4, R4, R21, RZ, 0x3c, !PT ;  /* 0x0000001504046212 */ /* 0x010fc600078e3cff */
[----:B------:R-:W4:Y:S01]  /*2150*/  @P0 LDG.E.CONSTANT R21, desc[UR6][R10.64+0x90] ;  /* 0x000090060a150981 */ /* 0x000f22000c1e9900 */
[----:B---3--:R-:W-:Y:S02]  /*2160*/  @P0 LOP3.LUT R6, R6, R25, RZ, 0x3c, !PT ;  /* 0x0000001906060212 */ /* 0x008fe400078e3cff */
[----:B------:R-:W-:Y:S02]  /*2170*/  @P0 LOP3.LUT R2, R2, R23, RZ, 0x3c, !PT ;  /* 0x0000001702020212 */ /* 0x000fe400078e3cff */
[----:B------:R-:W-:Y:S02]  /*2180*/  @P0 LOP3.LUT R3, R3, R26, RZ, 0x3c, !PT ;  /* 0x0000001a03030212 */ /* 0x000fe400078e3cff */
[----:B--2---:R-:W-:Y:S02]  /*2190*/  @P0 LOP3.LUT R5, R5, R22, RZ, 0x3c, !PT ;  /* 0x0000001605050212 */ /* 0x004fe400078e3cff */
[----:B----4-:R-:W-:Y:S02]  /*21a0*/  @P0 LOP3.LUT R4, R4, R21, RZ, 0x3c, !PT ;  /* 0x0000001504040212 */ /* 0x010fe400078e3cff */
[----:B------:R-:W-:-:S13]  /*21b0*/  R2P PR, R24.B1, 0x7f ;  /* 0x0000007f18007804 */ /* 0x000fda0000001000 */
[----:B------:R-:W2:Y:S04]  /*21c0*/  @P0 LDG.E.CONSTANT R21, desc[UR6][R10.64+0xa0] ;  /* 0x0000a0060a150981 */ /* 0x000ea8000c1e9900 */
[----:B------:R-:W3:Y:S04]  /*21d0*/  @P0 LDG.E.CONSTANT R22, desc[UR6][R10.64+0xa8] ;  /* 0x0000a8060a160981 */ /* 0x000ee8000c1e9900 */
        /* <DEDUP_REMOVED lines=11> */
[----:B------:R-:W-:Y:S02]  /*2290*/  @P1 LOP3.LUT R6, R6, R25, RZ, 0x3c, !PT ;  /* 0x0000001906061212 */ /* 0x000fe400078e3cff */
[----:B---3--:R-:W-:Y:S01]  /*22a0*/  @P0 LOP3.LUT R3, R3, R22, RZ, 0x3c, !PT ;  /* 0x0000001603030212 */ /* 0x008fe200078e3cff */
[----:B------:R-:W3:Y:S01]  /*22b0*/  @P3 LDG.E.CONSTANT R25, desc[UR6][R10.64+0xdc] ;  /* 0x0000dc060a193981 */ /* 0x000ee2000c1e9900 */
[----:B------:R-:W-:-:S03]  /*22c0*/  LOP3.LUT P0, RZ, R24, 0x8000, RZ, 0xc0, !PT ;  /* 0x0000800018ff7812 */ /* 0x000fc6000780c0ff */
[----:B------:R-:W3:Y:S01]  /*22d0*/  @P1 LDG.E.CONSTANT R22, desc[UR6][R10.64+0xc4] ;  /* 0x0000c4060a161981 */ /* 0x000ee2000c1e9900 */
[----:B----4-:R-:W-:-:S03]  /*22e0*/  @P2 LOP3.LUT R6, R6, R23, RZ, 0x3c, !PT ;  /* 0x0000001706062212 */ /* 0x010fc600078e3cff */
[----:B------:R-:W4:Y:S04]  /*22f0*/  @P2 LDG.E.CONSTANT R23, desc[UR6][R10.64+0xcc] ;  /* 0x0000cc060a172981 */ /* 0x000f28000c1e9900 */
[----:B------:R-:W4:Y:S01]  /*2300*/  @P2 LDG.E.CONSTANT R24, desc[UR6][R10.64+0xd0] ;  /* 0x0000d0060a182981 */ /* 0x000f22000c1e9900 */
[----:B--2---:R-:W-:-:S03]  /*2310*/  @P1 LOP3.LUT R4, R4, R21, RZ, 0x3c, !PT ;  /* 0x0000001504041212 */ /* 0x004fc600078e3cff */
[----:B------:R-:W2:Y:S01]  /*2320*/  @P1 LDG.E.CONSTANT R21, desc[UR6][R10.64+0xc0] ;  /* 0x0000c0060a151981 */ /* 0x000ea2000c1e9900 */
[----:B------:R-:W-:Y:S02]  /*2330*/  @P1 LOP3.LUT R5, R5, R26, RZ, 0x3c, !PT ;  /* 0x0000001a05051212 */ /* 0x000fe400078e3cff */
[----:B---3--:R-:W-:Y:S01]  /*2340*/  @P1 LOP3.LUT R3, R3, R22, RZ, 0x3c, !PT ;  /* 0x0000001603031212 */ /* 0x008fe200078e3cff */
[----:B------:R-:W3:Y:S01]  /*2350*/  @P0 LDG.E.CONSTANT R26, desc[UR6][R10.64+0x13c] ;  /* 0x00013c060a1a0981 */ /* 0x000ee2000c1e9900 */
[----:B------:R-:W-:-:S03]  /*2360*/  @P3 LOP3.LUT R6, R6, R25, RZ, 0x3c, !PT ;  /* 0x0000001906063212 */ /* 0x000fc600078e3cff */
[----:B------:R-:W3:Y:S01]  /*2370*/  @P2 LDG.E.CONSTANT R22, desc[UR6][R10.64+0xd8] ;  /* 0x0000d8060a162981 */ /* 0x000ee2000c1e9900 */
[----:B----4-:R-:W-:Y:S02]  /*2380*/  @P2 LOP3.LUT R4, R4, R23, RZ, 0x3c, !PT ;  /* 0x0000001704042212 */ /* 0x010fe400078e3cff */
[----:B------:R-:W-:Y:S01]  /*2390*/  @P2 LOP3.LUT R5, R5, R24, RZ, 0x3c, !PT ;  /* 0x0000001805052212 */ /* 0x000fe200078e3cff */
        /* <DEDUP_REMOVED lines=45> */
[----:B------:R-:W-:-:S04]  /*2670*/  UIADD3 UR4, UPT, UPT, UR4, 0x10, URZ ;  /* 0x0000001004047890 */ /* 0x000fc8000fffe0ff */
[----:B------:R-:W-:Y:S01]  /*2680*/  UISETP.NE.AND UP0, UPT, UR4, 0x20, UPT ;  /* 0x000000200400788c */ /* 0x000fe2000bf05270 */
[----:B---3--:R-:W-:-:S04]  /*2690*/  @P6 LOP3.LUT R3, R3, R22, RZ, 0x3c, !PT ;  /* 0x0000001603036212 */ /* 0x008fc800078e3cff */
[----:B------:R-:W-:Y:S02]  /*26a0*/  @P0 LOP3.LUT R3, R3, R26, RZ, 0x3c, !PT ;  /* 0x0000001a03030212 */ /* 0x000fe400078e3cff */
[----:B----4-:R-:W-:Y:S02]  /*26b0*/  @P0 LOP3.LUT R4, R4, R23, RZ, 0x3c, !PT ;  /* 0x0000001704040212 */ /* 0x010fe400078e3cff */
[----:B------:R-:W-:Y:S02]  /*26c0*/  @P0 LOP3.LUT R5, R5, R24, RZ, 0x3c, !PT ;  /* 0x0000001805050212 */ /* 0x000fe400078e3cff */
[----:B--2---:R-:W-:-:S04]  /*26d0*/  @P6 LOP3.LUT R2, R2, R21, RZ, 0x3c, !PT ;  /* 0x0000001502026212 */ /* 0x004fc800078e3cff */
[----:B------:R-:W-:Y:S01]  /*26e0*/  @P0 LOP3.LUT R2, R2, R25, RZ, 0x3c, !PT ;  /* 0x0000001902020212 */ /* 0x000fe200078e3cff */
[----:B------:R-:W-:Y:S06]  /*26f0*/  BRA.U UP0, `(.L_x_157) ;  /* 0xfffffff5004c7547 */ /* 0x000fec000b83ffff */
[----:B------:R-:W-:-:S05]  /*2700*/  VIADD R20, R20, 0x1 ;  /* 0x0000000114147836 */ /* 0x000fca0000000000 */
[----:B------:R-:W-:-:S13]  /*2710*/  ISETP.NE.AND P0, PT, R20, 0x5, PT ;  /* 0x000000051400780c */ /* 0x000fda0003f05270 */
[----:B------:R-:W-:Y:S05]  /*2720*/  @P0 BRA `(.L_x_158) ;  /* 0xfffffff400300947 */ /* 0x000fea000383ffff */
[----:B------:R2:W-:Y:S04]  /*2730*/  STL [R1+0x4], R6 ;  /* 0x0000040601007387 */ /* 0x0005e80000100800 */
[----:B------:R2:W-:Y:S04]  /*2740*/  STL.64 [R1+0x8], R4 ;  /* 0x0000080401007387 */ /* 0x0005e80000100a00 */
[----:B------:R2:W-:Y:S02]  /*2750*/  STL.64 [R1+0x10], R2 ;  /* 0x0000100201007387 */ /* 0x0005e40000100a00 */
.L_x_152:
[----:B------:R-:W-:Y:S05]  /*2760*/  BSYNC.RECONVERGENT B1 ;  /* 0x0000000000017941 */ /* 0x000fea0003800200 */
.L_x_151:
[C---:B------:R-:W-:Y:S01]  /*2770*/  ISETP.GT.U32.AND P0, PT, R7.reuse, 0x3, PT ;  /* 0x000000030700780c */ /* 0x040fe20003f04070 */
[----:B------:R-:W-:Y:S01]  /*2780*/  VIADD R12, R12, 0x1 ;  /* 0x000000010c0c7836 */ /* 0x000fe20000000000 */
[--C-:B------:R-:W-:Y:S02]  /*2790*/  SHF.R.U64 R7, R7, 0x2, R18.reuse ;  /* 0x0000000207077819 */ /* 0x100fe40000001212 */
[----:B------:R-:W-:Y:S02]  /*27a0*/  ISETP.GT.U32.AND.EX P0, PT, R18, RZ, PT, P0 ;  /* 0x000000ff1200720c */ /* 0x000fe40003f04100 */
[----:B------:R-:W-:-:S11]  /*27b0*/  SHF.R.U32.HI R18, RZ, 0x2, R18 ;  /* 0x00000002ff127819 */ /* 0x000fd60000011612 */
[----:B------:R-:W-:Y:S05]  /*27c0*/  @P0 BRA `(.L_x_159) ;  /* 0xffffffd800cc0947 */ /* 0x000fea000383ffff */
.L_x_150:
[----:B------:R-:W-:Y:S05]  /*27d0*/  BSYNC.RECONVERGENT B0 ;  /* 0x0000000000007941 */ /* 0x000fea0003800200 */
.L_x_149:
[----:B------:R-:W3:Y:S01]  /*27e0*/  LDCU UR5, c[0x0][0x3a4] ;  /* 0x00007480ff0577ac */ /* 0x000ee20008000800 */
[----:B------:R-:W-:Y:S01]  /*27f0*/  IMAD.MOV.U32 R11, RZ, RZ, RZ ;  /* 0x000000ffff0b7224 */ /* 0x000fe200078e00ff */
[----:B---3--:R-:W-:-:S09]  /*2800*/  UISETP.GE.AND UP0, UPT, UR5, 0x1, UPT ;  /* 0x000000010500788c */ /* 0x008fd2000bf06270 */
[----:B------:R-:W-:Y:S05]  /*2810*/  BRA.U !UP0, `(.L_x_160) ;  /* 0x0000000908607547 */ /* 0x000fea000b800000 */
[----:B------:R-:W-:Y:S01]  /*2820*/  IMAD.MOV.U32 R8, RZ, RZ, 0x3b820821 ;  /* 0x3b820821ff087424 */ /* 0x000fe200078e00ff */
[----:B-----5:R-:W3:Y:S01]  /*2830*/  FCHK P0, R0, 252 ;  /* 0x437c000000007902 */ /* 0x020ee20000000000 */
        /* <DEDUP_REMOVED lines=10> */
[----:B012---:R-:W-:Y:S05]  /*28e0*/  CALL.REL.NOINC `($__internal_5_$__cuda_sm3x_div_rn_noftz_f32_slowpath) ;  /* 0x0000000c00107944 */ /* 0x007fea0003c00000 */
.L_x_162:
[----:B------:R-:W-:Y:S05]  /*28f0*/  BSYNC.RECONVERGENT B0 ;  /* 0x0000000000007941 */ /* 0x000fea0003800200 */
.L_x_161:
        /* <DEDUP_REMOVED lines=11> */
[----:B-12---:R-:W-:Y:S05]  /*29b0*/  CALL.REL.NOINC `($__internal_4_$__cuda_sm20_sqrt_rn_f32_slowpath) ;  /* 0x0000000800807944 */ /* 0x006fea0003c00000 */
[----:B------:R-:W-:Y:S05]  /*29c0*/  BSYNC.RECONVERGENT B1 ;  /* 0x0000000000017941 */ /* 0x000fea0003800200 */
.L_x_165:
[----:B------:R-:W-:Y:S01]  /*29d0*/  IMAD.MOV.U32 R8, RZ, RZ, R7 ;  /* 0x000000ffff087224 */ /* 0x000fe200078e0007 */
[----:B------:R-:W-:Y:S06]  /*29e0*/  BRA `(.L_x_166) ;  /* 0x0000000000107947 */ /* 0x000fec0003800000 */
.L_x_164:
[C---:B------:R-:W-:Y:S01]  /*29f0*/  FMUL.FTZ R8, R12.reuse, R7 ;  /* 0x000000070c087220 */ /* 0x040fe20000410000 */
[----:B------:R-:W-:-:S03]  /*2a00*/  FMUL.FTZ R9, R12, 0.5 ;  /* 0x3f0000000c097820 */ /* 0x000fc60000410000 */
[----:B------:R-:W-:-:S04]  /*2a10*/  FFMA R7, -R8, R8, R7 ;  /* 0x0000000808077223 */ /* 0x000fc80000000107 */
[----:B------:R-:W-:-:S07]  /*2a20*/  FFMA R8, R7, R9, R8 ;  /* 0x0000000907087223 */ /* 0x000fce0000000008 */
.L_x_166:
[----:B------:R-:W-:Y:S05]  /*2a30*/  BSYNC.RECONVERGENT B0 ;  /* 0x0000000000007941 */ /* 0x000fea0003800200 */
.L_x_163:
[----:B------:R-:W-:Y:S01]  /*2a40*/  FMUL R15, R15, R8 ;  /* 0x000000080f0f7220 */ /* 0x000fe20000400000 */
[----:B------:R-:W-:Y:S01]  /*2a50*/  IMAD.MOV.U32 R11, RZ, RZ, RZ ;  /* 0x000000ffff0b7224 */ /* 0x000fe200078e00ff */
[----:B------:R-:W-:Y:S01]  /*2a60*/  UMOV UR4, URZ ;  /* 0x000000ff00047c82 */ /* 0x000fe20008000000 */
[----:B------:R-:W-:-:S07]  /*2a70*/  IMAD.MOV.U32 R13, RZ, RZ, 0x3198c20f ;  /* 0x3198c20fff0d7424 */ /* 0x000fce00078e00ff */
.L_x_172:
[----:B------:R-:W-:Y:S01]  /*2a80*/  VIADD R13, R13, 0x587c5 ;  /* 0x000587c50d0d7836 */ /* 0x000fe20000000000 */
[----:B------:R-:W-:Y:S01]  /*2a90*/  UMOV UR5, 0x587c5 ;  /* 0x000587c500057882 */ /* 0x000fe20000000000 */
[----:B------:R-:W-:-:S07]  /*2aa0*/  IMAD.MOV.U32 R19, RZ, RZ, R17 ;  /* 0x000000ffff137224 */ /* 0x000fce00078e0011 */
.L_x_171:
[----:B------:R-:W-:Y:S01]  /*2ab0*/  SHF.R.U32.HI R7, RZ, 0x2, R6 ;  /* 0x00000002ff077819 */ /* 0x000fe20000011606 */
[----:B------:R-:W-:Y:S01]  /*2ac0*/  IMAD.MOV.U32 R12, RZ, RZ, R2 ;  /* 0x000000ffff0c7224 */ /* 0x000fe200078e0002 */
[----:B------:R-:W-:Y:S02]  /*2ad0*/  BSSY.RECONVERGENT B0, `(.L_x_167) ;  /* 0x0000040000007945 */ /* 0x000fe40003800200 */
[----:B------:R-:W-:Y:S01]  /*2ae0*/  LOP3.LUT R7, R7, R6, RZ, 0x3c, !PT ;  /* 0x0000000607077212 */ /* 0x000fe200078e3cff */
[----:B-12---:R-:W-:-:S04]  /*2af0*/  IMAD.SHL.U32 R6, R3, 0x10, RZ ;  /* 0x0000001003067824 */ /* 0x006fc800078e00ff */
[----:B------:R-:W-:-:S05]  /*2b00*/  IMAD.SHL.U32 R8, R7, 0x2, RZ ;  /* 0x0000000207087824 */ /* 0x000fca00078e00ff */
[----:B------:R-:W-:Y:S01]  /*2b10*/  LOP3.LUT R6, R7, R8, R6, 0x96, !PT ;  /* 0x0000000807067212 */ /* 0x000fe200078e9606 */
[----:B------:R-:W-:Y:S02]  /*2b20*/  IMAD.MOV.U32 R7, RZ, RZ, 0x2f800000 ;  /* 0x2f800000ff077424 */ /* 0x000fe400078e00ff */
[----:B------:R-:W-:Y:S01]  /*2b30*/  IMAD.MOV.U32 R8, RZ, RZ, 0x3e055027 ;  /* 0x3e055027ff087424 */ /* 0x000fe200078e00ff */
[----:B------:R-:W-:-:S05]  /*2b40*/  LOP3.LUT R2, R6, R3, RZ, 0x3c, !PT ;  /* 0x0000000306027212 */ /* 0x000fca00078e3cff */
[----:B------:R-:W-:-:S05]  /*2b50*/  IMAD.IADD R6, R2, 0x1, R13 ;  /* 0x0000000102067824 */ /* 0x000fca00078e020d */
        /* <DEDUP_REMOVED lines=10> */
[----:B------:R-:W-:Y:S01]  /*2c00*/  LOP3.LUT R9, R9, R4, RZ, 0x3c, !PT ;  /* 0x0000000409097212 */ /* 0x000fe200078e3cff */
[----:B------:R-:W-:Y:S02]  /*2c10*/  IMAD.SHL.U32 R4, R2, 0x10, RZ ;  /* 0x0000001002047824 */ /* 0x000fe400078e00ff */
[----:B------:R-:W-:-:S04]  /*2c20*/  FFMA R8, R7, -R8, 0.14084610342979431152 ;  /* 0x3e1039f607087423 */ /* 0x000fc80000000808 */
[----:B------:R-:W-:-:S04]  /*2c30*/  FFMA R8, R7, R8, -0.12148627638816833496 ;  /* 0xbdf8cdcc07087423 */ /* 0x000fc80000000008 */
[----:B------:R-:W-:-:S04]  /*2c40*/  FFMA R8, R7, R8, 0.13980610668659210205 ;  /* 0x3e0f295507087423 */ /* 0x000fc80000000008 */
[----:B------:R-:W-:-:S04]  /*2c50*/  FFMA R8, R7, R8, -0.16684235632419586182 ;  /* 0xbe2ad8b907087423 */ /* 0x000fc80000000008 */
[----:B------:R-:W-:-:S04]  /*2c60*/  FFMA R8, R7, R8, 0.20012299716472625732 ;  /* 0x3e4ced0b07087423 */ /* 0x000fc80000000008 */
[----:B------:R-:W-:-:S04]  /*2c70*/  FFMA R8, R7, R8, -0.24999669194221496582 ;  /* 0xbe7fff2207087423 */ /* 0x000fc80000000008 */
[----:B------:R-:W-:-:S04]  /*2c80*/  FFMA R8, R7, R8, 0.33333182334899902344 ;  /* 0x3eaaaa7807087423 */ /* 0x000fc80000000008 */
[C---:B------:R-:W-:Y:S01]  /*2c90*/  FFMA R18, R7.reuse, R8, -0.5 ;  /* 0xbf00000007127423 */ /* 0x040fe20000000008 */
[----:B------:R-:W-:Y:S02]  /*2ca0*/  FSEL R8, RZ, -23, P0 ;  /* 0xc1b80000ff087808 */ /* 0x000fe40000000000 */
[----:B------:R-:W-:Y:S01]  /*2cb0*/  ISETP.GT.U32.AND P0, PT, R6, 0x7f7fffff, PT ;  /* 0x7f7fffff0600780c */ /* 0x000fe20003f04070 */
[----:B------:R-:W-:Y:S02]  /*2cc0*/  FMUL R18, R7, R18 ;  /* 0x0000001207127220 */ /* 0x000fe40000400000 */
[----:B------:R-:W-:Y:S01]  /*2cd0*/  FFMA R8, R21, 1.1920928955078125e-07, R8 ;  /* 0x3400000015087823 */ /* 0x000fe20000000008 */
[----:B------:R-:W-:Y:S02]  /*2ce0*/  IMAD.MOV.U32 R21, RZ, RZ, 0x7f800000 ;  /* 0x7f800000ff157424 */ /* 0x000fe400078e00ff */
[----:B------:R-:W-:-:S04]  /*2cf0*/  FFMA R7, R7, R18, R7 ;  /* 0x0000001207077223 */ /* 0x000fc80000000007 */
[----:B------:R-:W-:Y:S01]  /*2d00*/  FFMA R8, R8, 0.69314718246459960938, R7 ;  /* 0x3f31721808087823 */ /* 0x000fe20000000007 */
[C---:B------:R-:W-:Y:S02]  /*2d10*/  IMAD.SHL.U32 R7, R9.reuse, 0x2, RZ ;  /* 0x0000000209077824 */ /* 0x040fe400078e00ff */
[C---:B------:R-:W-:Y:S01]  /*2d20*/  @P0 FFMA R8, R6.reuse, R21, +INF ;  /* 0x7f80000006080423 */ /* 0x040fe20000000015 */
[----:B------:R-:W-:Y:S02]  /*2d30*/  FSETP.NEU.AND P0, PT, R6, RZ, PT ;  /* 0x000000ff0600720b */ /* 0x000fe40003f0d000 */
[----:B------:R-:W-:Y:S01]  /*2d40*/  LOP3.LUT R7, R9, R7, R4, 0x96, !PT ;  /* 0x0000000709077212 */ /* 0x000fe200078e9604 */
[----:B------:R-:W-:-:S03]  /*2d50*/  FMUL R4, R8, -2 ;  /* 0xc000000008047820 */ /* 0x000fc60000400000 */
[----:B------:R-:W-:Y:S01]  /*2d60*/  LOP3.LUT R8, R7, R2, RZ, 0x3c, !PT ;  /* 0x0000000207087212 */ /* 0x000fe200078e3cff */
[----:B------:R-:W-:Y:S01]  /*2d70*/  IMAD.MOV.U32 R7, RZ, RZ, 0x30c90fdb ;  /* 0x30c90fdbff077424 */ /* 0x000fe200078e00ff */
[----:B------:R-:W-:Y:S02]  /*2d80*/  FSEL R18, R4, +INF , P0 ;  /* 0x7f80000004127808 */ /* 0x000fe40000000000 */
[----:B------:R-:W-:Y:S02]  /*2d90*/  IADD3 R4, PT, PT, R13, 0x587c5, R8 ;  /* 0x000587c50d047810 */ /* 0x000fe40007ffe008 */
[----:B------:R0:W1:Y:S01]  /*2da0*/  MUFU.RSQ R9, R18 ;  /* 0x0000001200097308 */ /* 0x0000620000001400 */
[----:B------:R-:W-:Y:S01]  /*2db0*/  VIADD R6, R18, 0xf3000000 ;  /* 0xf300000012067836 */ /* 0x000fe20000000000 */
[----:B------:R-:W-:-:S04]  /*2dc0*/  I2FP.F32.U32 R4, R4 ;  /* 0x0000000400047245 */ /* 0x000fc80000201000 */
[----:B------:R-:W-:Y:S01]  /*2dd0*/  ISETP.GT.U32.AND P0, PT, R6, 0x727fffff, PT ;  /* 0x727fffff0600780c */ /* 0x000fe20003f04070 */
[----:B------:R-:W-:Y:S02]  /*2de0*/  IMAD.MOV.U32 R6, RZ, RZ, R5 ;  /* 0x000000ffff067224 */ /* 0x000fe400078e0005 */
[----:B------:R-:W-:Y:S01]  /*2df0*/  FFMA R4, R4, R7, 7.314590599882819788e-10 ;  /* 0x30490fdb04047423 */ /* 0x000fe20000000007 */
[----:B------:R-:W-:Y:S02]  /*2e00*/  IMAD.MOV.U32 R5, RZ, RZ, R3 ;  /* 0x000000ffff057224 */ /* 0x000fe400078e0003 */
[----:B------:R-:W-:-:S07]  /*2e10*/  IMAD.MOV.U32 R3, RZ, RZ, R8 ;  /* 0x000000ffff037224 */ /* 0x000fce00078e0008 */
[----:B01----:R-:W-:Y:S05]  /*2e20*/  @!P0 BRA `(.L_x_168) ;  /* 0x0000000000188947 */ /* 0x003fea0003800000 */
[----:B------:R-:W-:Y:S01]  /*2e30*/  BSSY.RECONVERGENT B1, `(.L_x_169) ;  /* 0x0000004000017945 */ /* 0x000fe20003800200 */
[----:B------:R-:W-:Y:S01]  /*2e40*/  IMAD.MOV.U32 R7, RZ, RZ, R18 ;  /* 0x000000ffff077224 */ /* 0x000fe200078e0012 */
[----:B------:R-:W-:-:S07]  /*2e50*/  MOV R23, 0x2e70 ;  /* 0x00002e7000177802 */ /* 0x000fce0000000f00 */
[----:B------:R-:W-:Y:S05]  /*2e60*/  CALL.REL.NOINC `($__internal_4_$__cuda_sm20_sqrt_rn_f32_slowpath) ;  /* 0x0000000400547944 */ /* 0x000fea0003c00000 */
[----:B------:R-:W-:Y:S05]  /*2e70*/  BSYNC.RECONVERGENT B1 ;  /* 0x0000000000017941 */ /* 0x000fea0003800200 */
.L_x_169:
[----:B------:R-:W-:Y:S05]  /*2e80*/  BRA `(.L_x_170) ;  /* 0x0000000000107947 */ /* 0x000fea0003800000 */
.L_x_168:
[----:B------:R-:W-:Y:S01]  /*2e90*/  FMUL.FTZ R7, R18, R9 ;  /* 0x0000000912077220 */ /* 0x000fe20000410000 */
[----:B------:R-:W-:-:S03]  /*2ea0*/  FMUL.FTZ R9, R9, 0.5 ;  /* 0x3f00000009097820 */ /* 0x000fc60000410000 */
[----:B------:R-:W-:-:S04]  /*2eb0*/  FFMA R8, -R7, R7, R18 ;  /* 0x0000000707087223 */ /* 0x000fc80000000112 */
[----:B------:R-:W-:-:S07]  /*2ec0*/  FFMA R7, R8, R9, R7 ;  /* 0x0000000908077223 */ /* 0x000fce0000000007 */
.L_x_170:
[----:B------:R-:W-:Y:S05]  /*2ed0*/  BSYNC.RECONVERGENT B0 ;  /* 0x0000000000007941 */ /* 0x000fea0003800200 */
.L_x_167:
[----:B------:R-:W-:Y:S01]  /*2ee0*/  FMUL.RZ R20, R4, 0.15915493667125701904 ;  /* 0x3e22f98304147820 */ /* 0x000fe2000040c000 */
[----:B------:R-:W-:Y:S01]  /*2ef0*/  IMAD.MOV.U32 R9, RZ, RZ, 0x3bbb989d ;  /* 0x3bbb989dff097424 */ /* 0x000fe200078e00ff */
[----:B------:R-:W-:Y:S01]  /*2f00*/  UIADD3 UR5, UPT, UPT, UR5, 0xb0f8a, URZ ;  /* 0x000b0f8a05057890 */ /* 0x000fe2000fffe0ff */
[----:B------:R-:W-:Y:S01]  /*2f10*/  IMAD.MOV.U32 R21, RZ, RZ, 0x437c0000 ;  /* 0x437c0000ff157424 */ /* 0x000fe200078e00ff */
[----:B------:R-:W0:Y:S01]  /*2f20*/  MUFU.SIN R4, R20 ;  /* 0x0000001400047308 */ /* 0x000e220000000400 */
[----:B------:R-:W-:Y:S01]  /*2f30*/  VIADD R13, R13, 0xb0f8a ;  /* 0x000b0f8a0d0d7836 */ /* 0x000fe20000000000 */
[----:B------:R-:W-:-:S06]  /*2f40*/  UISETP.NE.AND UP0, UPT, UR5, 0x5772db1, UPT ;  /* 0x05772db10500788c */ /* 0x000fcc000bf05270 */
[----:B------:R-:W1:Y:S01]  /*2f50*/  MUFU.COS R8, R20 ;  /* 0x0000001400087308 */ /* 0x000e620000000000 */
[----:B0-----:R-:W-:-:S04]  /*2f60*/  FMUL R4, R4, R7 ;  /* 0x0000000704047220 */ /* 0x001fc80000400000 */
[----:B------:R-:W-:Y:S01]  /*2f70*/  FFMA R4, R15, R4, R10 ;  /* 0x000000040f047223 */ /* 0x000fe2000000000a */
[----:B-1----:R-:W-:-:S03]  /*2f80*/  FMUL R8, R8, R7 ;  /* 0x0000000708087220 */ /* 0x002fc60000400000 */
        /* <DEDUP_REMOVED lines=8> */
[----:B------:R-:W-:Y:S01]  /*3010*/  FADD R21, R18, -12583039 ;  /* 0xcb40007f12157421 */ /* 0x000fe20000000000 */
[----:B------:R-:W-:Y:S01]  /*3020*/  FFMA R9, R4, 1.925963033500011079e-08, R9 ;  /* 0x32a5706004097823 */ /* 0x000fe20000000009 */
[----:B------:R-:W-:Y:S02]  /*3030*/  IMAD.SHL.U32 R18, R18, 0x800000, RZ ;  /* 0x0080000012127824 */ /* 0x000fe400078e00ff */
[C---:B------:R-:W-:Y:S01]  /*3040*/  FFMA R21, R8.reuse, 1.4426950216293334961, -R21 ;  /* 0x3fb8aa3b08157823 */ /* 0x040fe20000000815 */
[----:B------:R-:W0:Y:S03]  /*3050*/  MUFU.EX2 R4, R9 ;  /* 0x0000000900047308 */ /* 0x000e260000000800 */
[----:B------:R-:W-:-:S06]  /*3060*/  FFMA R21, R8, 1.925963033500011079e-08, R21 ;  /* 0x32a5706008157823 */ /* 0x000fcc0000000015 */
[----:B------:R-:W1:Y:S01]  /*3070*/  MUFU.EX2 R21, R21 ;  /* 0x0000001500157308 */ /* 0x000e620000000800 */
[----:B0-----:R-:W-:-:S04]  /*3080*/  FMUL R4, R7, R4 ;  /* 0x0000000407047220 */ /* 0x001fc80000400000 */
[----:B------:R-:W-:Y:S01]  /*3090*/  FMUL R4, R4, R19 ;  /* 0x0000001304047220 */ /* 0x000fe20000400000 */
[----:B-1----:R-:W-:-:S04]  /*30a0*/  FMUL R7, R18, R21 ;  /* 0x0000001512077220 */ /* 0x002fc80000400000 */
[----:B------:R-:W-:Y:S01]  /*30b0*/  FMUL R19, R4, R7 ;  /* 0x0000000704137220 */ /* 0x000fe20000400000 */
[----:B------:R-:W-:Y:S01]  /*30c0*/  IMAD.MOV.U32 R4, RZ, RZ, R12 ;  /* 0x000000ffff047224 */ /* 0x000fe200078e000c */
[----:B------:R-:W-:Y:S06]  /*30d0*/  BRA.U UP0, `(.L_x_171) ;  /* 0xfffffff900747547 */ /* 0x000fec000b83ffff */
[----:B------:R-:W0:Y:S01]  /*30e0*/  LDC R4, c[0x0][0x3a8] ;  /* 0x0000ea00ff047b82 */ /* 0x000e220000000800 */
[----:B------:R-:W1:Y:S01]  /*30f0*/  LDCU UR5, c[0x0][0x3a4] ;  /* 0x00007480ff0577ac */ /* 0x000e620008000800 */
[----:B------:R-:W-:Y:S01]  /*3100*/  VIADD R13, R13, 0xfffa783b ;  /* 0xfffa783b0d0d7836 */ /* 0x000fe20000000000 */
[----:B------:R-:W-:-:S04]  /*3110*/  UIADD3 UR4, UPT, UPT, UR4, 0x1, URZ ;  /* 0x0000000104047890 */ /* 0x000fc8000fffe0ff */
[----:B-1----:R-:W-:Y:S01]  /*3120*/  UISETP.NE.AND UP0, UPT, UR4, UR5, UPT ;  /* 0x000000050400728c */ /* 0x002fe2000bf05270 */
[----:B0-----:R-:W-:Y:S01]  /*3130*/  ISETP.NE.AND P0, PT, R4, 0x1, PT ;  /* 0x000000010400780c */ /* 0x001fe20003f05270 */
[----:B------:R-:W-:-:S12]  /*3140*/  FADD R4, -R16, R19 ;  /* 0x0000001310047221 */ /* 0x000fd80000000100 */
[----:B------:R-:W-:-:S05]  /*3150*/  @P0 FADD R4, R16, -R19 ;  /* 0x8000001310040221 */ /* 0x000fca0000000000 */
[----:B------:R-:W-:-:S05]  /*3160*/  FMNMX R4, RZ, R4, !PT ;  /* 0x00000004ff047209 */ /* 0x000fca0007800000 */
[----:B------:R-:W-:Y:S01]  /*3170*/  FADD R11, R4, R11 ;  /* 0x0000000b040b7221 */ /* 0x000fe20000000000 */
[----:B------:R-:W-:Y:S01]  /*3180*/  IMAD.MOV.U32 R4, RZ, RZ, R12 ;  /* 0x000000ffff047224 */ /* 0x000fe200078e000c */
[----:B------:R-:W-:Y:S06]  /*3190*/  BRA.U UP0, `(.L_x_172) ;  /* 0xfffffff900387547 */ /* 0x000fec000b83ffff */
.L_x_160:
[----:B------:R-:W3:Y:S01]  /*31a0*/  LDCU UR4, c[0x0][0x3a0] ;  /* 0x00007400ff0477ac */ /* 0x000ee20008000800 */
[----:B012---:R-:W-:Y:S01]  /*31b0*/  IMAD.MOV.U32 R3, RZ, RZ, 0x3bbb989d ;  /* 0x3bbb989dff037424 */ /* 0x007fe200078e00ff */
[----:B------:R-:W-:Y:S01]  /*31c0*/  I2FP.F32.S32 R7, UR5 ;  /* 0x0000000500077c45 */ /* 0x000fe20008201400 */
[----:B------:R-:W-:Y:S01]  /*31d0*/  IMAD.MOV.U32 R5, RZ, RZ, 0x437c0000 ;  /* 0x437c0000ff057424 */ /* 0x000fe200078e00ff */
[----:B------:R-:W-:Y:S02]  /*31e0*/  BSSY.RECONVERGENT B0, `(.L_x_173) ;  /* 0x0000016000007945 */ /* 0x000fe40003800200 */
[----:B------:R-:W0:Y:S08]  /*31f0*/  MUFU.RCP R4, R7 ;  /* 0x0000000700047308 */ /* 0x000e300000001000 */
[----:B------:R-:W-:Y:S01]  /*3200*/  FCHK P0, R11, R7 ;  /* 0x000000070b007302 */ /* 0x000fe20000000000 */
[----:B---3-5:R-:W-:-:S04]  /*3210*/  FMUL R0, R0, -UR4 ;  /* 0x8000000400007c20 */ /* 0x028fc80008400000 */
[----:B------:R-:W-:-:S04]  /*3220*/  FFMA.SAT R2, R0, R3, 0.5 ;  /* 0x3f00000000027423 */ /* 0x000fc80000002003 */
[----:B------:R-:W-:Y:S01]  /*3230*/  FFMA.RM R2, R2, R5, 12582913 ;  /* 0x4b40000102027423 */ /* 0x000fe20000004005 */
[----:B0-----:R-:W-:-:S03]  /*3240*/  FFMA R5, -R7, R4, 1 ;  /* 0x3f80000007057423 */ /* 0x001fc60000000104 */
[C---:B------:R-:W-:Y:S01]  /*3250*/  FADD R3, R2.reuse, -12583039 ;  /* 0xcb40007f02037421 */ /* 0x040fe20000000000 */
[----:B------:R-:W-:-:S03]  /*3260*/  IMAD.SHL.U32 R2, R2, 0x800000, RZ ;  /* 0x0080000002027824 */ /* 0x000fc600078e00ff */
[----:B------:R-:W-:-:S04]  /*3270*/  FFMA R3, R0, 1.4426950216293334961, -R3 ;  /* 0x3fb8aa3b00037823 */ /* 0x000fc80000000803 */
[----:B------:R-:W-:Y:S01]  /*3280*/  FFMA R3, R0, 1.925963033500011079e-08, R3 ;  /* 0x32a5706000037823 */ /* 0x000fe20000000003 */
[----:B------:R-:W-:-:S04]  /*3290*/  FFMA R0, R4, R5, R4 ;  /* 0x0000000504007223 */ /* 0x000fc80000000004 */
[----:B------:R-:W-:Y:S01]  /*32a0*/  FFMA R5, R0, R11, RZ ;  /* 0x0000000b00057223 */ /* 0x000fe200000000ff */
[----:B------:R-:W0:Y:S03]  /*32b0*/  MUFU.EX2 R3, R3 ;  /* 0x0000000300037308 */ /* 0x000e260000000800 */
[----:B------:R-:W-:-:S04]  /*32c0*/  FFMA R4, -R7, R5, R11 ;  /* 0x0000000507047223 */ /* 0x000fc8000000010b */
[----:B------:R-:W-:Y:S01]  /*32d0*/  FFMA R9, R0, R4, R5 ;  /* 0x0000000400097223 */ /* 0x000fe20000000005 */
[----:B0-----:R-:W-:Y:S01]  /*32e0*/  FMUL R2, R2, R3 ;  /* 0x0000000302027220 */ /* 0x001fe20000400000 */
[----:B------:R-:W-:Y:S06]  /*32f0*/  @!P0 BRA `(.L_x_174) ;  /* 0x0000000000108947 */ /* 0x000fec0003800000 */
[----:B------:R-:W-:Y:S01]  /*3300*/  IMAD.MOV.U32 R0, RZ, RZ, R11 ;  /* 0x000000ffff007224 */ /* 0x000fe200078e000b */
[----:B------:R-:W-:-:S07]  /*3310*/  MOV R8, 0x3330 ;  /* 0x0000333000087802 */ /* 0x000fce0000000f00 */
[----:B------:R-:W-:Y:S05]  /*3320*/  CALL.REL.NOINC `($__internal_5_$__cuda_sm3x_div_rn_noftz_f32_slowpath) ;  /* 0x0000000000807944 */ /* 0x000fea0003c00000 */
[----:B------:R-:W-:-:S07]  /*3330*/  IMAD.MOV.U32 R9, RZ, RZ, R7 ;  /* 0x000000ffff097224 */ /* 0x000fce00078e0007 */
.L_x_174:
[----:B------:R-:W-:Y:S05]  /*3340*/  BSYNC.RECONVERGENT B0 ;  /* 0x0000000000007941 */ /* 0x000fea0003800200 */
.L_x_173:
[----:B------:R-:W0:Y:S01]  /*3350*/  LDCU.64 UR4, c[0x0][0x3b0] ;  /* 0x00007600ff0477ac */ /* 0x000e220008000a00 */
[----:B------:R-:W-:Y:S01]  /*3360*/  SHF.R.S32.HI R3, RZ, 0x1f, R14 ;  /* 0x0000001fff037819 */ /* 0x000fe2000001140e */
[----:B------:R-:W-:Y:S01]  /*3370*/  FMUL R9, R2, R9 ;  /* 0x0000000902097220 */ /* 0x000fe20000400000 */
[----:B0-----:R-:W-:-:S04]  /*3380*/  LEA R4, P0, R14, UR4, 0x2 ;  /* 0x000000040e047c11 */ /* 0x001fc8000f8010ff */
[----:B------:R-:W-:-:S05]  /*3390*/  LEA.HI.X R5, R14, UR5, R3, 0x2, P0 ;  /* 0x000000050e057c11 */ /* 0x000fca00080f1403 */
[----:B------:R-:W-:Y:S01]  /*33a0*/  STG.E desc[UR6][R4.64], R9 ;  /* 0x0000000904007986 */ /* 0x000fe2000c101906 */
[----:B------:R-:W-:Y:S05]  /*33b0*/  EXIT ;  /* 0x000000000000794d */ /* 0x000fea0003800000 */
        .weak           $__internal_4_$__cuda_sm20_sqrt_rn_f32_slowpath
        .type           $__internal_4_$__cuda_sm20_sqrt_rn_f32_slowpath,@function
        .size           $__internal_4_$__cuda_sm20_sqrt_rn_f32_slowpath,($__internal_5_$__cuda_sm3x_div_rn_noftz_f32_slowpath - $__internal_4_$__cuda_sm20_sqrt_rn_f32_slowpath)
$__internal_4_$__cuda_sm20_sqrt_rn_f32_slowpath:
        /* <DEDUP_REMOVED lines=14> */
[----:B------:R-:W-:Y:S02]  /*34a0*/  @!P0 IMAD.MOV.U32 R8, RZ, RZ, R7 ;  /* 0x000000ffff088224 */ /* 0x000fe400078e0007 */
[----:B------:R-:W-:-:S04]  /*34b0*/  @P0 FADD.FTZ R20, -R18, -RZ ;  /* 0x800000ff12140221 */ /* 0x000fc80000010100 */
[----:B------:R-:W-:-:S04]  /*34c0*/  @P0 FFMA R21, R18, R20, R9 ;  /* 0x0000001412150223 */ /* 0x000fc80000000009 */
[----:B------:R-:W-:-:S04]  /*34d0*/  @P0 FFMA R21, R21, R22, R18 ;  /* 0x0000001615150223 */ /* 0x000fc80000000012 */
[----:B------:R-:W-:-:S07]  /*34e0*/  @P0 FMUL.FTZ R8, R21, 2.3283064365386962891e-10 ;  /* 0x2f80000015080820 */ /* 0x000fce0000410000 */
.L_x_175:
[----:B------:R-:W-:Y:S02]  /*34f0*/  IMAD.MOV.U32 R7, RZ, RZ, R8 ;  /* 0x000000ffff077224 */ /* 0x000fe400078e0008 */
[----:B------:R-:W-:Y:S02]  /*3500*/  IMAD.MOV.U32 R8, RZ, RZ, R23 ;  /* 0x000000ffff087224 */ /* 0x000fe400078e0017 */
[----:B------:R-:W-:-:S04]  /*3510*/  IMAD.MOV.U32 R9, RZ, RZ, 0x0 ;  /* 0x00000000ff097424 */ /* 0x000fc800078e00ff */
[----:B------:R-:W-:Y:S05]  /*3520*/  RET.REL.NODEC R8 `(_Z29price_european_options_kernelPKfS0_S0_S0_fiiPfi) ;  /* 0xffffffc808b47950 */ /* 0x000fea0003c3ffff */
        .weak           $__internal_5_$__cuda_sm3x_div_rn_noftz_f32_slowpath
        .type           $__internal_5_$__cuda_sm3x_div_rn_noftz_f32_slowpath,@function
        .size           $__internal_5_$__cuda_sm3x_div_rn_noftz_f32_slowpath,(.L_x_261 - $__internal_5_$__cuda_sm3x_div_rn_noftz_f32_slowpath)
$__internal_5_$__cuda_sm3x_div_rn_noftz_f32_slowpath:
        /* <DEDUP_REMOVED lines=35> */
.L_x_177:
[----:B------:R-:W-:Y:S01]  /*3760*/  LEA R12, R9, 0xc0800000, 0x17 ;  /* 0xc0800000090c7811 */ /* 0x000fe200078eb8ff */
[----:B------:R-:W-:Y:S01]  /*3770*/  VIADD R18, R18, 0xffffff81 ;  /* 0xffffff8112127836 */ /* 0x000fe20000000000 */
[----:B------:R-:W-:Y:S03]  /*3780*/  BSSY.RECONVERGENT B2, `(.L_x_182) ;  /* 0x0000035000027945 */ /* 0x000fe60003800200 */
[----:B------:R-:W-:Y:S02]  /*3790*/  IMAD.IADD R13, R7, 0x1, -R12 ;  /* 0x00000001070d7824 */ /* 0x000fe400078e0a0c */
[C---:B------:R-:W-:Y:S02]  /*37a0*/  IMAD R7, R18.reuse, -0x800000, R11 ;  /* 0xff80000012077824 */ /* 0x040fe400078e020b */
[----:B------:R0:W1:Y:S01]  /*37b0*/  MUFU.RCP R12, R13 ;  /* 0x0000000d000c7308 */ /* 0x0000620000001000 */
[----:B------:R-:W-:Y:S01]  /*37c0*/  FADD.FTZ R20, -R13, -RZ ;  /* 0x800000ff0d147221 */ /* 0x000fe20000010100 */
[----:B0-----:R-:W-:-:S05]  /*37d0*/  IADD3 R13, PT, PT, R18, 0x7f, -R9 ;  /* 0x0000007f120d7810 */ /* 0x001fca0007ffe809 */
[----:B------:R-:W-:Y:S02]  /*37e0*/  IMAD.IADD R10, R13, 0x1, R10 ;  /* 0x000000010d0a7824 */ /* 0x000fe400078e020a */
[----:B-1----:R-:W-:-:S04]  /*37f0*/  FFMA R19, R12, R20, 1 ;  /* 0x3f8000000c137423 */ /* 0x002fc80000000014 */
[----:B------:R-:W-:-:S04]  /*3800*/  FFMA R12, R12, R19, R12 ;  /* 0x000000130c0c7223 */ /* 0x000fc8000000000c */
[----:B------:R-:W-:-:S04]  /*3810*/  FFMA R11, R7, R12, RZ ;  /* 0x0000000c070b7223 */ /* 0x000fc800000000ff */
        /* <DEDUP_REMOVED lines=39> */
.L_x_184:
[----:B------:R-:W-:-:S04]  /*3a90*/  LOP3.LUT R7, R7, 0x80000000, RZ, 0xc0, !PT ;  /* 0x8000000007077812 */ /* 0x000fc800078ec0ff */
[----:B------:R-:W-:Y:S01]  /*3aa0*/  LOP3.LUT R7, R7, 0x7f800000, RZ, 0xfc, !PT ;  /* 0x7f80000007077812 */ /* 0x000fe200078efcff */
[----:B------:R-:W-:Y:S06]  /*3ab0*/  BRA `(.L_x_185) ;  /* 0x0000000000047947 */ /* 0x000fec0003800000 */
.L_x_183:
[----:B------:R-:W-:-:S07]  /*3ac0*/  IMAD R7, R10, 0x800000, R7 ;  /* 0x008000000a077824 */ /* 0x000fce00078e0207 */
.L_x_185:
[----:B------:R-:W-:Y:S05]  /*3ad0*/  BSYNC.RECONVERGENT B2 ;  /* 0x0000000000027941 */ /* 0x000fea0003800200 */
.L_x_182:
[----:B------:R-:W-:Y:S05]  /*3ae0*/  BRA `(.L_x_186) ;  /* 0x0000000000207947 */ /* 0x000fea0003800000 */
.L_x_181:
[----:B------:R-:W-:-:S04]  /*3af0*/  LOP3.LUT R7, R7, 0x80000000, R11, 0x48, !PT ;  /* 0x8000000007077812 */ /* 0x000fc800078e480b */
[----:B------:R-:W-:Y:S01]  /*3b00*/  LOP3.LUT R7, R7, 0x7f800000, RZ, 0xfc, !PT ;  /* 0x7f80000007077812 */ /* 0x000fe200078efcff */
[----:B------:R-:W-:Y:S06]  /*3b10*/  BRA `(.L_x_186) ;  /* 0x0000000000147947 */ /* 0x000fec0003800000 */
.L_x_180:
[----:B------:R-:W-:Y:S01]  /*3b20*/  LOP3.LUT R7, R7, 0x80000000, R11, 0x48, !PT ;  /* 0x8000000007077812 */ /* 0x000fe200078e480b */
[----:B------:R-:W-:Y:S06]  /*3b30*/  BRA `(.L_x_186) ;  /* 0x00000000000c7947 */ /* 0x000fec0003800000 */
.L_x_179:
[----:B------:R-:W0:Y:S01]  /*3b40*/  MUFU.RSQ R7, -QNAN ;  /* 0xffc0000000077908 */ /* 0x000e220000001400 */
[----:B------:R-:W-:Y:S05]  /*3b50*/  BRA `(.L_x_186) ;  /* 0x0000000000047947 */ /* 0x000fea0003800000 */
.L_x_178:
[----:B------:R-:W-:-:S07]  /*3b60*/  FADD.FTZ R7, R0, R7 ;  /* 0x0000000700077221 */ /* 0x000fce0000010000 */
.L_x_186:
[----:B------:R-:W-:Y:S05]  /*3b70*/  BSYNC.RECONVERGENT B1 ;  /* 0x0000000000017941 */ /* 0x000fea0003800200 */
.L_x_176:
[----:B------:R-:W-:-:S04]  /*3b80*/  IMAD.MOV.U32 R9, RZ, RZ, 0x0 ;  /* 0x00000000ff097424 */ /* 0x000fc800078e00ff */
[----:B0-----:R-:W-:Y:S05]  /*3b90*/  RET.REL.NODEC R8 `(_Z29price_european_options_kernelPKfS0_S0_S0_fiiPfi) ;  /* 0xffffffc408187950 */ /* 0x001fea0003c3ffff */
.L_x_187:
        /* <DEDUP_REMOVED lines=14> */
.L_x_261:


//--------------------- .text._Z33calculate_portfolio_values_kernelPKfS0_Pfiiii --------------------------
	.section	.text._Z33calculate_portfolio_values_kernelPKfS0_Pfiiii,"ax",@progbits
	.align	128
        .global         _Z33calculate_portfolio_values_kernelPKfS0_Pfiiii
        .type           _Z33calculate_portfolio_values_kernelPKfS0_Pfiiii,@function
        .size           _Z33calculate_portfolio_values_kernelPKfS0_Pfiiii,(.L_x_266 - _Z33calculate_portfolio_values_kernelPKfS0_Pfiiii)
        .other          _Z33calculate_portfolio_values_kernelPKfS0_Pfiiii,@"STO_CUDA_ENTRY STV_DEFAULT"
_Z33calculate_portfolio_values_kernelPKfS0_Pfiiii:
.text._Z33calculate_portfolio_values_kernelPKfS0_Pfiiii:
[----:B------:R-:W-:Y:S01]  /*0000*/  LDC R1, c[0x0][0x37c] ;  /* 0x0000df00ff017b82 */ /* 0x000fe20000000800 */
[----:B------:R-:W0:Y:S07]  /*0010*/  S2R R3, SR_TID.X ;  /* 0x0000000000037919 */ /* 0x000e2e0000002100 */
[----:B------:R-:W0:Y:S01]  /*0020*/  S2UR UR4, SR_CTAID.X ;  /* 0x00000000000479c3 */ /* 0x000e220000002500 */
[----:B------:R-:W1:Y:S07]  /*0030*/  LDCU UR5, c[0x0][0x398] ;  /* 0x00007300ff0577ac */ /* 0x000e6e0008000800 */
[----:B------:R-:W0:Y:S02]  /*0040*/  LDC R0, c[0x0][0x360] ;  /* 0x0000d800ff007b82 */ /* 0x000e240000000800 */
[----:B0-----:R-:W-:-:S05]  /*0050*/  IMAD R0, R0, UR4, R3 ;  /* 0x0000000400007c24 */ /* 0x001fca000f8e0203 */
[----:B-1----:R-:W-:-:S13]  /*0060*/  ISETP.GE.AND P0, PT, R0, UR5, PT ;  /* 0x0000000500007c0c */ /* 0x002fda000bf06270 */
[----:B------:R-:W-:Y:S05]  /*0070*/  @P0 EXIT ;  /* 0x000000000000094d */ /* 0x000fea0003800000 */
[----:B------:R-:W0:Y:S01]  /*0080*/  LDCU UR4, c[0x0][0x3a4] ;  /* 0x00007480ff0477ac */ /* 0x000e220008000800 */
[----:B------:R-:W1:Y:S01]  /*0090*/  LDCU.64 UR12, c[0x0][0x358] ;  /* 0x00006b00ff0c77ac */ /* 0x000e620008000a00 */
[----:B0-----:R-:W-:-:S09]  /*00a0*/  UISETP.NE.AND UP0, UPT, UR4, URZ, UPT ;  /* 0x000000ff0400728c */ /* 0x001fd2000bf05270 */
[----:B-1----:R-:W-:Y:S05]  /*00b0*/  BRA.U !UP0, `(.L_x_188) ;  /* 0x0000000908547547 */ /* 0x002fea000b800000 */
[----:B------:R-:W0:Y:S01]  /*00c0*/  LDCU UR7, c[0x0][0x3a0] ;  /* 0x00007400ff0777ac */ /* 0x000e220008000800 */
[----:B------:R-:W-:Y:S01]  /*00d0*/  HFMA2 R15, -RZ, RZ, 0, 0 ;  /* 0x00000000ff0f7431 */ /* 0x000fe200000001ff */
[----:B0-----:R-:W-:-:S09]  /*00e0*/  UISETP.GE.AND UP0, UPT, UR7, 0x1, UPT ;  /* 0x000000010700788c */ /* 0x001fd2000bf06270 */
[----:B------:R-:W-:Y:S05]  /*00f0*/  BRA.U !UP0, `(.L_x_189) ;  /* 0x0000000908347547 */ /* 0x000fea000b800000 */
[----:B------:R-:W0:Y:S01]  /*0100*/  LDC R3, c[0x0][0x39c] ;  /* 0x0000e700ff037b82 */ /* 0x000e220000000800 */
[----:B------:R-:W-:Y:S01]  /*0110*/  UISETP.GE.U32.AND UP0, UPT, UR7, 0x10, UPT ;  /* 0x000000100700788c */ /* 0x000fe2000bf06070 */
[----:B------:R-:W-:Y:S01]  /*0120*/  MOV R15, RZ ;  /* 0x000000ff000f7202 */ /* 0x000fe20000000f00 */
[----:B------:R-:W-:Y:S01]  /*0130*/  ULOP3.LUT UR4, UR7, 0xf, URZ, 0xc0, !UPT ;  /* 0x0000000f07047892 */ /* 0x000fe2000f8ec0ff */
[----:B------:R-:W-:-:S03]  /*0140*/  MOV R7, RZ ;  /* 0x000000ff00077202 */ /* 0x000fc60000000f00 */
[----:B------:R-:W-:Y:S01]  /*0150*/  UISETP.NE.AND UP1, UPT, UR4, URZ, UPT ;  /* 0x000000ff0400728c */ /* 0x000fe2000bf25270 */
[----:B0-----:R-:W-:-:S05]  /*0160*/  IMAD R8, R0, R3, R3 ;  /* 0x0000000300087224 */ /* 0x001fca00078e0203 */
[----:B------:R-:W-:Y:S01]  /*0170*/  IADD3 R8, PT, PT, R8, -0x1, RZ ;  /* 0xffffffff08087810 */ /* 0x000fe20007ffe0ff */
[----:B------:R-:W-:Y:S06]  /*0180*/  BRA.U !UP0, `(.L_x_190) ;  /* 0x0000000108f07547 */ /* 0x000fec000b800000 */
[----:B------:R-:W-:Y:S01]  /*0190*/  ULOP3.LUT UR5, UR7, 0x7ffffff0, URZ, 0xc0, !UPT ;  /* 0x7ffffff007057892 */ /* 0x000fe2000f8ec0ff */
[----:B------:R-:W-:Y:S01]  /*01a0*/  HFMA2 R6, -RZ, RZ, 0, 0 ;  /* 0x00000000ff067431 */ /* 0x000fe200000001ff */
[----:B------:R-:W-:-:S04]  /*01b0*/  MOV R15, RZ ;  /* 0x000000ff000f7202 */ /* 0x000fc80000000f00 */
[----:B------:R-:W-:-:S07]  /*01c0*/  MOV R7, UR5 ;  /* 0x0000000500077c02 */ /* 0x000fce0008000f00 */
.L_x_191:
[----:B------:R-:W0:Y:S01]  /*01d0*/  LDC.64 R2, c[0x0][0x380] ;  /* 0x0000e000ff027b82 */ /* 0x000e220000000a00 */
[----:B------:R-:W-:-:S07]  /*01e0*/  IMAD R9, R8, UR7, R6 ;  /* 0x0000000708097c24 */ /* 0x000fce000f8e0206 */
[----:B------:R-:W1:Y:S01]  /*01f0*/  LDC.64 R4, c[0x0][0x388] ;  /* 0x0000e200ff047b82 */ /* 0x000e620000000a00 */
[----:B0-----:R-:W-:-:S05]  /*0200*/  IMAD.WIDE R2, R9, 0x4, R2 ;  /* 0x0000000409027825 */ /* 0x001fca00078e0202 */
[----:B------:R-:W2:Y:S01]  /*0210*/  LDG.E.CONSTANT R16, desc[UR12][R2.64] ;  /* 0x0000000c02107981 */ /* 0x000ea2000c1e9900 */
[----:B-1----:R-:W-:-:S03]  /*0220*/  IMAD.WIDE.U32 R4, R6, 0x4, R4 ;  /* 0x0000000406047825 */ /* 0x002fc600078e0004 */
[----:B------:R-:W3:Y:S04]  /*0230*/  LDG.E.CONSTANT R18, desc[UR12][R2.64+0x4] ;  /* 0x0000040c02127981 */ /* 0x000ee8000c1e9900 */
[----:B------:R-:W2:Y:S04]  /*0240*/  LDG.E.CONSTANT R17, desc[UR12][R4.64] ;  /* 0x0000000c04117981 */ /* 0x000ea8000c1e9900 */
[----:B------:R-:W3:Y:S04]  /*0250*/  LDG.E.CONSTANT R25, desc[UR12][R4.64+0x4] ;  /* 0x0000040c04197981 */ /* 0x000ee8000c1e9900 */
[----:B------:R-:W4:Y:S04]  /*0260*/  LDG.E.CONSTANT R19, desc[UR12][R2.64+0x8] ;  /* 0x0000080c02137981 */ /* 0x000f28000c1e9900 */
[----:B------:R-:W4:Y:S04]  /*0270*/  LDG.E.CONSTANT R20, desc[UR12][R4.64+0x8] ;  /* 0x0000080c04147981 */ /* 0x000f28000c1e9900 */
[----:B------:R-:W5:Y:S04]  /*0280*/  LDG.E.CONSTANT R22, desc[UR12][R2.64+0xc] ;  /* 0x00000c0c02167981 */ /* 0x000f68000c1e9900 */
        /* <DEDUP_REMOVED lines=10> */
[----:B------:R-:W5:Y:S01]  /*0330*/  LDG.E.CONSTANT R27, desc[UR12][R4.64+0x3c] ;  /* 0x00003c0c041b7981 */ /* 0x000f62000c1e9900 */
[----:B--2---:R-:W-:-:S03]  /*0340*/  FFMA R17, R16, R17, R15 ;  /* 0x0000001110117223 */ /* 0x004fc6000000000f */
[----:B------:R-:W2:Y:S04]  /*0350*/  LDG.E.CONSTANT R15, desc[UR12][R2.64+0x20] ;  /* 0x0000200c020f7981 */ /* 0x000ea8000c1e9900 */
[----:B------:R-:W2:Y:S01]  /*0360*/  LDG.E.CONSTANT R16, desc[UR12][R4.64+0x20] ;  /* 0x0000200c04107981 */ /* 0x000ea2000c1e9900 */
[----:B---3--:R-:W-:-:S03]  /*0370*/  FFMA R26, R18, R25, R17 ;  /* 0x00000019121a7223 */ /* 0x008fc60000000011 */
[----:B------:R-:W3:Y:S04]  /*0380*/  LDG.E.CONSTANT R17, desc[UR12][R2.64+0x24] ;  /* 0x0000240c02117981 */ /* 0x000ee8000c1e9900 */
[----:B------:R-:W3:Y:S01]  /*0390*/  LDG.E.CONSTANT R18, desc[UR12][R4.64+0x24] ;  /* 0x0000240c04127981 */ /* 0x000ee2000c1e9900 */
[----:B----4-:R-:W-:-:S03]  /*03a0*/  FFMA R25, R19, R20, R26 ;  /* 0x0000001413197223 */ /* 0x010fc6000000001a */
[----:B------:R-:W4:Y:S04]  /*03b0*/  LDG.E.CONSTANT R19, desc[UR12][R2.64+0x28] ;  /* 0x0000280c02137981 */ /* 0x000f28000c1e9900 */
[----:B------:R-:W4:Y:S01]  /*03c0*/  LDG.E.CONSTANT R20, desc[UR12][R4.64+0x28] ;  /* 0x0000280c04147981 */ /* 0x000f22000c1e9900 */
[----:B-----5:R-:W-:-:S03]  /*03d0*/  FFMA R26, R22, R21, R25 ;  /* 0x00000015161a7223 */ /* 0x020fc60000000019 */
[----:B------:R-:W5:Y:S04]  /*03e0*/  LDG.E.CONSTANT R21, desc[UR12][R2.64+0x2c] ;  /* 0x00002c0c02157981 */ /* 0x000f68000c1e9900 */
[----:B------:R-:W5:Y:S01]  /*03f0*/  LDG.E.CONSTANT R22, desc[UR12][R4.64+0x2c] ;  /* 0x00002c0c04167981 */ /* 0x000f62000c1e9900 */
[----:B------:R-:W-:-:S03]  /*0400*/  FFMA R26, R23, R24, R26 ;  /* 0x00000018171a7223 */ /* 0x000fc6000000001a */
[----:B------:R-:W5:Y:S04]  /*0410*/  LDG.E.CONSTANT R23, desc[UR12][R2.64+0x30] ;  /* 0x0000300c02177981 */ /* 0x000f68000c1e9900 */
[----:B------:R-:W5:Y:S01]  /*0420*/  LDG.E.CONSTANT R24, desc[UR12][R4.64+0x30] ;  /* 0x0000300c04187981 */ /* 0x000f62000c1e9900 */
[----:B------:R-:W-:-:S03]  /*0430*/  FFMA R29, R9, R10, R26 ;  /* 0x0000000a091d7223 */ /* 0x000fc6000000001a */
[----:B------:R-:W5:Y:S04]  /*0440*/  LDG.E.CONSTANT R10, desc[UR12][R2.64+0x34] ;  /* 0x0000340c020a7981 */ /* 0x000f68000c1e9900 */
[----:B------:R-:W5:Y:S04]  /*0450*/  LDG.E.CONSTANT R25, desc[UR12][R4.64+0x34] ;  /* 0x0000340c04197981 */ /* 0x000f68000c1e9900 */
[----:B------:R-:W5:Y:S04]  /*0460*/  LDG.E.CONSTANT R9, desc[UR12][R2.64+0x38] ;  /* 0x0000380c02097981 */ /* 0x000f68000c1e9900 */
[----:B------:R-:W5:Y:S01]  /*0470*/  LDG.E.CONSTANT R26, desc[UR12][R2.64+0x3c] ;  /* 0x00003c0c021a7981 */ /* 0x000f62000c1e9900 */
[----:B------:R-:W-:-:S04]  /*0480*/  FFMA R12, R11, R12, R29 ;  /* 0x0000000c0b0c7223 */ /* 0x000fc8000000001d */
[----:B------:R-:W-:Y:S01]  /*0490*/  FFMA R12, R13, R14, R12 ;  /* 0x0000000e0d0c7223 */ /* 0x000fe2000000000c */
[----:B------:R-:W-:-:S04]  /*04a0*/  IADD3 R6, PT, PT, R6, 0x10, RZ ;  /* 0x0000001006067810 */ /* 0x000fc80007ffe0ff */
[----:B------:R-:W-:Y:S01]  /*04b0*/  ISETP.NE.AND P0, PT, R6, R7, PT ;  /* 0x000000070600720c */ /* 0x000fe20003f05270 */
[----:B--2---:R-:W-:-:S04]  /*04c0*/  FFMA R12, R15, R16, R12 ;  /* 0x000000100f0c7223 */ /* 0x004fc8000000000c */
[----:B---3--:R-:W-:-:S04]  /*04d0*/  FFMA R12, R17, R18, R12 ;  /* 0x00000012110c7223 */ /* 0x008fc8000000000c */
[----:B----4-:R-:W-:-:S04]  /*04e0*/  FFMA R12, R19, R20, R12 ;  /* 0x00000014130c7223 */ /* 0x010fc8000000000c */
[----:B-----5:R-:W-:-:S04]  /*04f0*/  FFMA R12, R21, R22, R12 ;  /* 0x00000016150c7223 */ /* 0x020fc8000000000c */
[----:B------:R-:W-:-:S04]  /*0500*/  FFMA R23, R23, R24, R12 ;  /* 0x0000001817177223 */ /* 0x000fc8000000000c */
[----:B------:R-:W-:-:S04]  /*0510*/  FFMA R10, R10, R25, R23 ;  /* 0x000000190a0a7223 */ /* 0x000fc80000000017 */
[----:B------:R-:W-:-:S04]  /*0520*/  FFMA R9, R9, R28, R10 ;  /* 0x0000001c09097223 */ /* 0x000fc8000000000a */
[----:B------:R-:W-:Y:S01]  /*0530*/  FFMA R15, R26, R27, R9 ;  /* 0x0000001b1a0f7223 */ /* 0x000fe20000000009 */
[----:B------:R-:W-:Y:S06]  /*0540*/  @P0 BRA `(.L_x_191) ;  /* 0xfffffffc00200947 */ /* 0x000fec000383ffff */
.L_x_190:
[----:B------:R-:W-:Y:S05]  /*0550*/  BRA.U !UP1, `(.L_x_189) ;  /* 0x00000005091c7547 */ /* 0x000fea000b800000 */
[----:B------:R-:W-:Y:S02]  /*0560*/  UISETP.GE.U32.AND UP0, UPT, UR4, 0x8, UPT ;  /* 0x000000080400788c */ /* 0x000fe4000bf06070 */
[----:B------:R-:W-:-:S04]  /*0570*/  ULOP3.LUT UR5, UR7, 0x7, URZ, 0xc0, !UPT ;  /* 0x0000000707057892 */ /* 0x000fc8000f8ec0ff */
[----:B------:R-:W-:-:S03]  /*0580*/  UISETP.NE.AND UP1, UPT, UR5, URZ, UPT ;  /* 0x000000ff0500728c */ /* 0x000fc6000bf25270 */
[----:B------:R-:W-:Y:S08]  /*0590*/  BRA.U !UP0, `(.L_x_192) ;  /* 0x0000000108787547 */ /* 0x000ff0000b800000 */
        /* <DEDUP_REMOVED lines=21> */
[----:B------:R-:W-:Y:S01]  /*06f0*/  IADD3 R7, PT, PT, R7, 0x8, RZ ;  /* 0x0000000807077810 */ /* 0x000fe20007ffe0ff */
[----:B--2---:R-:W-:-:S04]  /*0700*/  FFMA R10, R10, R11, R15 ;  /* 0x0000000b0a0a7223 */ /* 0x004fc8000000000f */
[----:B---3--:R-:W-:-:S04]  /*0710*/  FFMA R10, R13, R12, R10 ;  /* 0x0000000c0d0a7223 */ /* 0x008fc8000000000a */
[----:B----4-:R-:W-:-:S04]  /*0720*/  FFMA R10, R17, R14, R10 ;  /* 0x0000000e110a7223 */ /* 0x010fc8000000000a */
[----:B-----5:R-:W-:-:S04]  /*0730*/  FFMA R10, R19, R16, R10 ;  /* 0x00000010130a7223 */ /* 0x020fc8000000000a */
[----:B------:R-:W-:-:S04]  /*0740*/  FFMA R10, R21, R18, R10 ;  /* 0x00000012150a7223 */ /* 0x000fc8000000000a */
[----:B------:R-:W-:-:S04]  /*0750*/  FFMA R23, R23, R20, R10 ;  /* 0x0000001417177223 */ /* 0x000fc8000000000a */
[----:B------:R-:W-:-:S04]  /*0760*/  FFMA R6, R6, R9, R23 ;  /* 0x0000000906067223 */ /* 0x000fc80000000017 */
[----:B------:R-:W-:-:S07]  /*0770*/  FFMA R15, R25, R22, R6 ;  /* 0x00000016190f7223 */ /* 0x000fce0000000006 */
.L_x_192:
        /* <DEDUP_REMOVED lines=17> */
[----:B------:R-:W5:Y:S01]  /*0890*/  LDG.E.CONSTANT R14, desc[UR12][R4.64+0xc] ;  /* 0x00000c0c040e7981 */ /* 0x000f62000c1e9900 */
[----:B------:R-:W-:Y:S01]  /*08a0*/  IADD3 R7, PT, PT, R7, 0x4, RZ ;  /* 0x0000000407077810 */ /* 0x000fe20007ffe0ff */
[----:B--2---:R-:W-:-:S04]  /*08b0*/  FFMA R6, R6, R9, R15 ;  /* 0x0000000906067223 */ /* 0x004fc8000000000f */
[----:B---3--:R-:W-:-:S04]  /*08c0*/  FFMA R6, R11, R10, R6 ;  /* 0x0000000a0b067223 */ /* 0x008fc80000000006 */
[----:B----4-:R-:W-:-:S04]  /*08d0*/  FFMA R6, R13, R12, R6 ;  /* 0x0000000c0d067223 */ /* 0x010fc80000000006 */
[----:B-----5:R-:W-:-:S07]  /*08e0*/  FFMA R15, R17, R14, R6 ;  /* 0x0000000e110f7223 */ /* 0x020fce0000000006 */
.L_x_193:
[----:B------:R-:W-:Y:S05]  /*08f0*/  BRA.U !UP1, `(.L_x_189) ;  /* 0x0000000109347547 */ /* 0x000fea000b800000 */
[----:B------:R-:W0:Y:S01]  /*0900*/  LDC.64 R10, c[0x0][0x380] ;  /* 0x0000e000ff0a7b82 */ /* 0x000e220000000a00 */
[----:B------:R-:W-:-:S07]  /*0910*/  UMOV UR4, URZ ;  /* 0x000000ff00047c82 */ /* 0x000fce0008000000 */
[----:B------:R-:W1:Y:S02]  /*0920*/  LDC.64 R12, c[0x0][0x388] ;  /* 0x0000e200ff0c7b82 */ /* 0x000e640000000a00 */
.L_x_194:
[----:B------:R-:W-:Y:S02]  /*0930*/  IMAD R3, R8, UR7, R7 ;  /* 0x0000000708037c24 */ /* 0x000fe4000f8e0207 */
[----:B-1----:R-:W-:-:S04]  /*0940*/  IMAD.WIDE.U32 R4, R7, 0x4, R12 ;  /* 0x0000000407047825 */ /* 0x002fc800078e000c */
[----:B0-----:R-:W-:Y:S02]  /*0950*/  IMAD.WIDE R2, R3, 0x4, R10 ;  /* 0x0000000403027825 */ /* 0x001fe400078e020a */
[----:B------:R-:W2:Y:S04]  /*0960*/  LDG.E.CONSTANT R4, desc[UR12][R4.64] ;  /* 0x0000000c04047981 */ /* 0x000ea8000c1e9900 */
[----:B------:R-:W2:Y:S01]  /*0970*/  LDG.E.CONSTANT R2, desc[UR12][R2.64] ;  /* 0x0000000c02027981 */ /* 0x000ea2000c1e9900 */
[----:B------:R-:W-:Y:S01]  /*0980*/  UIADD3 UR4, UPT, UPT, UR4, 0x1, URZ ;  /* 0x0000000104047890 */ /* 0x000fe2000fffe0ff */
[----:B------:R-:W-:-:S03]  /*0990*/  IADD3 R7, PT, PT, R7, 0x1, RZ ;  /* 0x0000000107077810 */ /* 0x000fc60007ffe0ff */
[----:B------:R-:W-:Y:S01]  /*09a0*/  UISETP.NE.AND UP0, UPT, UR4, UR6, UPT ;  /* 0x000000060400728c */ /* 0x000fe2000bf05270 */
[----:B--2---:R-:W-:-:S08]  /*09b0*/  FFMA R15, R2, R4, R15 ;  /* 0x00000004020f7223 */ /* 0x004fd0000000000f */
[----:B------:R-:W-:Y:S05]  /*09c0*/  BRA.U UP0, `(.L_x_194) ;  /* 0xfffffffd00d87547 */ /* 0x000fea000b83ffff */
.L_x_189:
[----:B------:R-:W0:Y:S02]  /*09d0*/  LDC.64 R2, c[0x0][0x390] ;  /* 0x0000e400ff027b82 */ /* 0x000e240000000a00 */
[----:B0-----:R-:W-:-:S05]  /*09e0*/  IMAD.WIDE R2, R0, 0x4, R2 ;  /* 0x0000000400027825 */ /* 0x001fca00078e0202 */
[----:B------:R-:W-:Y:S01]  /*09f0*/  STG.E desc[UR12][R2.64], R15 ;  /* 0x0000000f02007986 */ /* 0x000fe2000c10190c */
[----:B------:R-:W-:Y:S05]  /*0a00*/  EXIT ;  /* 0x000000000000794d */ /* 0x000fea0003800000 */
.L_x_188:
[----:B------:R-:W0:Y:S02]  /*0a10*/  LDC R9, c[0x0][0x39c] ;  /* 0x0000e700ff097b82 */ /* 0x000e240000000800 */
[----:B0-----:R-:W-:-:S13]  /*0a20*/  ISETP.GE.AND P0, PT, R9, 0x1, PT ;  /* 0x000000010900780c */ /* 0x001fda0003f06270 */
[----:B------:R-:W-:Y:S05]  /*0a30*/  @!P0 EXIT ;  /* 0x000000000000894d */ /* 0x000fea0003800000 */
[----:B------:R-:W0:Y:S02]  /*0a40*/  LDC R7, c[0x0][0x3a0] ;  /* 0x0000e800ff077b82 */ /* 0x000e240000000800 */
[----:B0-----:R-:W-:-:S13]  /*0a50*/  ISETP.GE.AND P0, PT, R7, 0x1, PT ;  /* 0x000000010700780c */ /* 0x001fda0003f06270 */
[----:B------:R-:W-:Y:S05]  /*0a60*/  @!P0 BRA `(.L_x_195) ;  /* 0x0000000800a48947 */ /* 0x000fea0003800000 */
[----:B------:R-:W0:Y:S01]  /*0a70*/  LDCU.64 UR4, c[0x0][0x380] ;  /* 0x00007000ff0477ac */ /* 0x000e220008000a00 */
[C---:B------:R-:W-:Y:S02]  /*0a80*/  LOP3.LUT R20, R7.reuse, 0xf, RZ, 0xc0, !PT ;  /* 0x0000000f07147812 */ /* 0x040fe400078ec0ff */
[----:B------:R-:W-:Y:S02]  /*0a90*/  LOP3.LUT R21, R7, 0x7, RZ, 0xc0, !PT ;  /* 0x0000000707157812 */ /* 0x000fe400078ec0ff */
[----:B------:R-:W-:Y:S02]  /*0aa0*/  IADD3 R2, PT, PT, R20, -0x1, RZ ;  /* 0xffffffff14027810 */ /* 0x000fe40007ffe0ff */
[----:B------:R-:W-:Y:S02]  /*0ab0*/  IADD3 R3, PT, PT, R21, -0x1, RZ ;  /* 0xffffffff15037810 */ /* 0x000fe40007ffe0ff */
[----:B------:R-:W-:Y:S02]  /*0ac0*/  LOP3.LUT R6, R7, 0x7ffffff0, RZ, 0xc0, !PT ;  /* 0x7ffffff007067812 */ /* 0x000fe400078ec0ff */
[----:B------:R-:W-:-:S02]  /*0ad0*/  ISETP.GE.U32.AND P0, PT, R2, 0x7, PT ;  /* 0x000000070200780c */ /* 0x000fc40003f06070 */
[----:B------:R-:W-:Y:S02]  /*0ae0*/  ISETP.GE.U32.AND P1, PT, R3, 0x3, PT ;  /* 0x000000030300780c */ /* 0x000fe40003f26070 */
[----:B------:R-:W-:Y:S02]  /*0af0*/  LOP3.LUT R7, R7, 0x3, RZ, 0xc0, !PT ;  /* 0x0000000307077812 */ /* 0x000fe400078ec0ff */
[----:B------:R-:W-:Y:S01]  /*0b00*/  IADD3 R8, PT, PT, -R6, RZ, RZ ;  /* 0x000000ff06087210 */ /* 0x000fe20007ffe1ff */
[----:B0-----:R-:W-:-:S03]  /*0b10*/  UIADD3 UR7, UP0, UPT, UR4, 0x20, URZ ;  /* 0x0000002004077890 */ /* 0x001fc6000ff1e0ff */
[----:B------:R-:W-:Y:S01]  /*0b20*/  UMOV UR4, URZ ;  /* 0x000000ff00047c82 */ /* 0x000fe20008000000 */
[----:B------:R-:W-:-:S12]  /*0b30*/  UIADD3.X UR8, UPT, UPT, URZ, UR5, URZ, UP0, !UPT ;  /* 0x00000005ff087290 */ /* 0x000fd800087fe4ff */
.L_x_201:
[----:B0-----:R-:W0:Y:S01]  /*0b40*/  LDCU UR5, c[0x0][0x3a0] ;  /* 0x00007400ff0577ac */ /* 0x001e220008000800 */
[----:B------:R-:W1:Y:S01]  /*0b50*/  LDC R9, c[0x0][0x39c] ;  /* 0x0000e700ff097b82 */ /* 0x000e620000000800 */
[----:B------:R-:W-:Y:S01]  /*0b60*/  HFMA2 R14, -RZ, RZ, 0, 0 ;  /* 0x00000000ff0e7431 */ /* 0x000fe200000001ff */
[----:B------:R-:W-:Y:S01]  /*0b70*/  MOV R12, RZ ;  /* 0x000000ff000c7202 */ /* 0x000fe20000000f00 */
[----:B0-----:R-:W-:Y:S01]  /*0b80*/  UISETP.GE.U32.AND UP0, UPT, UR5, 0x10, UPT ;  /* 0x000000100500788c */ /* 0x001fe2000bf06070 */
[----:B-1----:R-:W-:-:S04]  /*0b90*/  IMAD R10, R0, R9, UR4 ;  /* 0x00000004000a7e24 */ /* 0x002fc8000f8e0209 */
[----:B------:R-:W-:-:S04]  /*0ba0*/  IMAD R11, R10, UR5, RZ ;  /* 0x000000050a0b7c24 */ /* 0x000fc8000f8e02ff */
[----:B------:R-:W-:Y:S05]  /*0bb0*/  BRA.U !UP0, `(.L_x_196) ;  /* 0x0000000508107547 */ /* 0x000fea000b800000 */
[----:B------:R-:W0:Y:S01]  /*0bc0*/  LDCU.64 UR10, c[0x0][0x388] ;  /* 0x00007100ff0a77ac */ /* 0x000e220008000a00 */
[----:B------:R-:W-:Y:S02]  /*0bd0*/  MOV R14, RZ ;  /* 0x000000ff000e7202 */ /* 0x000fe40000000f00 */
[----:B------:R-:W-:Y:S02]  /*0be0*/  MOV R12, R11 ;  /* 0x0000000b000c7202 */ /* 0x000fe40000000f00 */
[----:B------:R-:W-:Y:S01]  /*0bf0*/  MOV R13, R8 ;  /* 0x00000008000d7202 */ /* 0x000fe20000000f00 */
[----:B0-----:R-:W-:-:S04]  /*0c00*/  UIADD3 UR5, UP0, UPT, UR10, 0x20, URZ ;  /* 0x000000200a057890 */ /* 0x001fc8000ff1e0ff */
[----:B------:R-:W-:Y:S02]  /*0c10*/  UIADD3.X UR6, UPT, UPT, URZ, UR11, URZ, UP0, !UPT ;  /* 0x0000000bff067290 */ /* 0x000fe400087fe4ff */
[----:B------:R-:W-:-:S04]  /*0c20*/  MOV R15, UR5 ;  /* 0x00000005000f7c02 */ /* 0x000fc80008000f00 */
[----:B------:R-:W-:-:S07]  /*0c30*/  MOV R16, UR6 ;  /* 0x0000000600107c02 */ /* 0x000fce0008000f00 */
.L_x_197:
[----:B------:R-:W-:Y:S02]  /*0c40*/  MOV R4, UR7 ;  /* 0x0000000700047c02 */ /* 0x000fe40008000f00 */
[----:B------:R-:W-:Y:S02]  /*0c50*/  MOV R5, UR8 ;  /* 0x0000000800057c02 */ /* 0x000fe40008000f00 */
[----:B------:R-:W-:Y:S02]  /*0c60*/  MOV R2, R15 ;  /* 0x0000000f00027202 */ /* 0x000fe40000000f00 */
[----:B------:R-:W-:Y:S01]  /*0c70*/  MOV R3, R16 ;  /* 0x0000001000037202 */ /* 0x000fe20000000f00 */
[----:B------:R-:W-:-:S04]  /*0c80*/  IMAD.WIDE R4, R12, 0x4, R4 ;  /* 0x000000040c047825 */ /* 0x000fc800078e0204 */
[----:B------:R-:W2:Y:S04]  /*0c90*/  LDG.E.CONSTANT R24, desc[UR12][R2.64+-0x20] ;  /* 0xffffe00c02187981 */ /* 0x000ea8000c1e9900 */
[----:B------:R-:W2:Y:S04]  /*0ca0*/  LDG.E.CONSTANT R15, desc[UR12][R4.64+-0x20] ;  /* 0xffffe00c040f7981 */ /* 0x000ea8000c1e9900 */
[----:B------:R-:W3:Y:S04]  /*0cb0*/  LDG.E.CONSTANT R25, desc[UR12][R2.64+-0x1c] ;  /* 0xffffe40c02197981 */ /* 0x000ee8000c1e9900 */
[----:B------:R-:W3:Y:S04]  /*0cc0*/  LDG.E.CONSTANT R26, desc[UR12][R4.64+-0x1c] ;  /* 0xffffe40c041a7981 */ /* 0x000ee8000c1e9900 */
[----:B------:R-:W4:Y:S04]  /*0cd0*/  LDG.E.CONSTANT R22, desc[UR12][R2.64+-0x18] ;  /* 0xffffe80c02167981 */ /* 0x000f28000c1e9900 */
[----:B------:R-:W4:Y:S04]  /*0ce0*/  LDG.E.CONSTANT R23, desc[UR12][R4.64+-0x18] ;  /* 0xffffe80c04177981 */ /* 0x000f28000c1e9900 */
        /* <DEDUP_REMOVED lines=9> */
[----:B------:R-:W2:Y:S04]  /*0d80*/  LDG.E.CONSTANT R15, desc[UR12][R4.64+-0xc] ;  /* 0xfffff40c040f7981 */ /* 0x000ea8000c1e9900 */
        /* <DEDUP_REMOVED lines=8> */
[----:B------:R-:W3:Y:S04]  /*0e10*/  LDG.E.CONSTANT R17, desc[UR12][R2.64+0x4] ;  /* 0x0000040c02117981 */ /* 0x000ee8000c1e9900 */
[----:B------:R-:W3:Y:S01]  /*0e20*/  LDG.E.CONSTANT R16, desc[UR12][R4.64+0x4] ;  /* 0x0000040c04107981 */ /* 0x000ee2000c1e9900 */
[----:B--2---:R-:W-:-:S03]  /*0e30*/  FFMA R14, R15, R14, R26 ;  /* 0x0000000e0f0e7223 */ /* 0x004fc6000000001a */
[----:B------:R-:W2:Y:S04]  /*0e40*/  LDG.E.CONSTANT R15, desc[UR12][R2.64+0x8] ;  /* 0x0000080c020f7981 */ /* 0x000ea8000c1e9900 */
[----:B------:R-:W2:Y:S01]  /*0e50*/  LDG.E.CONSTANT R26, desc[UR12][R4.64+0x1c] ;  /* 0x00001c0c041a7981 */ /* 0x000ea2000c1e9900 */
[----:B----4-:R-:W-:-:S03]  /*0e60*/  FFMA R22, R23, R22, R14 ;  /* 0x0000001617167223 */ /* 0x010fc6000000000e */
[----:B------:R-:W2:Y:S04]  /*0e70*/  LDG.E.CONSTANT R14, desc[UR12][R4.64+0x8] ;  /* 0x0000080c040e7981 */ /* 0x000ea8000c1e9900 */
[----:B------:R-:W4:Y:S01]  /*0e80*/  LDG.E.CONSTANT R23, desc[UR12][R4.64+0x10] ;  /* 0x0000100c04177981 */ /* 0x000f22000c1e9900 */
[----:B-----5:R-:W-:-:S03]  /*0e90*/  FFMA R22, R19, R18, R22 ;  /* 0x0000001213167223 */ /* 0x020fc60000000016 */
[----:B------:R-:W5:Y:S01]  /*0ea0*/  LDG.E.CONSTANT R19, desc[UR12][R2.64+0xc] ;  /* 0x00000c0c02137981 */ /* 0x000f62000c1e9900 */
[----:B---3--:R-:W-:-:S03]  /*0eb0*/  FFMA R25, R25, R24, R22 ;  /* 0x0000001819197223 */ /* 0x008fc60000000016 */
[----:B------:R-:W5:Y:S04]  /*0ec0*/  LDG.E.CONSTANT R18, desc[UR12][R4.64+0xc] ;  /* 0x00000c0c04127981 */ /* 0x000f68000c1e9900 */
[----:B------:R-:W4:Y:S01]  /*0ed0*/  LDG.E.CONSTANT R22, desc[UR12][R2.64+0x10] ;  /* 0x0000100c02167981 */ /* 0x000f22000c1e9900 */
[----:B------:R-:W-:-:S03]  /*0ee0*/  FFMA R29, R16, R17, R25 ;  /* 0x00000011101d7223 */ /* 0x000fc60000000019 */
[----:B------:R-:W3:Y:S04]  /*0ef0*/  LDG.E.CONSTANT R25, desc[UR12][R2.64+0x14] ;  /* 0x0000140c02197981 */ /* 0x000ee8000c1e9900 */
[----:B------:R-:W3:Y:S04]  /*0f00*/  LDG.E.CONSTANT R24, desc[UR12][R4.64+0x14] ;  /* 0x0000140c04187981 */ /* 0x000ee8000c1e9900 */
[----:B------:R-:W3:Y:S04]  /*0f10*/  LDG.E.CONSTANT R16, desc[UR12][R2.64+0x18] ;  /* 0x0000180c02107981 */ /* 0x000ee8000c1e9900 */
[----:B------:R-:W3:Y:S01]  /*0f20*/  LDG.E.CONSTANT R17, desc[UR12][R4.64+0x18] ;  /* 0x0000180c04117981 */ /* 0x000ee2000c1e9900 */
[----:B------:R-:W-:-:S04]  /*0f30*/  IADD3 R13, PT, PT, R13, 0x10, RZ ;  /* 0x000000100d0d7810 */ /* 0x000fc80007ffe0ff */
[----:B------:R-:W-:Y:S02]  /*0f40*/  ISETP.NE.AND P2, PT, R13, RZ, PT ;  /* 0x000000ff0d00720c */ /* 0x000fe40003f45270 */
[----:B------:R-:W-:Y:S01]  /*0f50*/  IADD3 R12, PT, PT, R12, 0x10, RZ ;  /* 0x000000100c0c7810 */ /* 0x000fe20007ffe0ff */
[----:B--2---:R-:W-:-:S04]  /*0f60*/  FFMA R15, R14, R15, R29 ;  /* 0x0000000f0e0f7223 */ /* 0x004fc8000000001d */
[----:B-----5:R-:W-:-:S04]  /*0f70*/  FFMA R18, R18, R19, R15 ;  /* 0x0000001312127223 */ /* 0x020fc8000000000f */
[----:B----4-:R-:W-:Y:S01]  /*0f80*/  FFMA R23, R23, R22, R18 ;  /* 0x0000001617177223 */ /* 0x010fe20000000012 */
[----:B------:R-:W-:-:S03]  /*0f90*/  IADD3 R15, P3, PT, R2, 0x40, RZ ;  /* 0x00000040020f7810 */ /* 0x000fc60007f7e0ff */
[----:B---3--:R-:W-:-:S04]  /*0fa0*/  FFMA R24, R24, R25, R23 ;  /* 0x0000001918187223 */ /* 0x008fc80000000017 */
[----:B------:R-:W-:Y:S01]  /*0fb0*/  FFMA R17, R17, R16, R24 ;  /* 0x0000001011117223 */ /* 0x000fe20000000018 */
[----:B------:R-:W-:-:S03]  /*0fc0*/  IADD3.X R16, PT, PT, RZ, R3, RZ, P3, !PT ;  /* 0x00000003ff107210 */ /* 0x000fc60001ffe4ff */
[----:B------:R-:W-:Y:S01]  /*0fd0*/  FFMA R14, R26, R27, R17 ;  /* 0x0000001b1a0e7223 */ /* 0x000fe20000000011 */
[----:B------:R-:W-:Y:S06]  /*0fe0*/  @P2 BRA `(.L_x_197) ;  /* 0xfffffffc00142947 */ /* 0x000fec000383ffff */
[----:B------:R-:W-:-:S07]  /*0ff0*/  MOV R12, R6 ;  /* 0x00000006000c7202 */ /* 0x000fce0000000f00 */
.L_x_196:
[----:B------:R-:W-:-:S13]  /*1000*/  ISETP.NE.AND P2, PT, R20, RZ, PT ;  /* 0x000000ff1400720c */ /* 0x000fda0003f45270 */
[----:B------:R-:W-:Y:S05]  /*1010*/  @!P2 BRA `(.L_x_198) ;  /* 0x00000004001ca947 */ /* 0x000fea0003800000 */
[----:B------:R-:W-:Y:S01]  /*1020*/  ISETP.NE.AND P2, PT, R21, RZ, PT ;  /* 0x000000ff1500720c */ /* 0x000fe20003f45270 */
[----:B------:R-:W-:-:S12]  /*1030*/  @!P0 BRA `(.L_x_199) ;  /* 0x0000000000788947 */ /* 0x000fd80003800000 */
[----:B------:R-:W0:Y:S01]  /*1040*/  LDC.64 R2, c[0x0][0x380] ;  /* 0x0000e000ff027b82 */ /* 0x000e220000000a00 */
[----:B------:R-:W-:-:S07]  /*1050*/  IADD3 R13, PT, PT, R11, R12, RZ ;  /* 0x0000000c0b0d7210 */ /* 0x000fce0007ffe0ff */
        /* <DEDUP_REMOVED lines=18> */
[----:B------:R-:W2:Y:S04]  /*1180*/  LDG.E.CONSTANT R19, desc[UR12][R2.64+0x14] ;  /* 0x0000140c02137981 */ /* 0x000ea8000c1e9900 */
[----:B------:R-:W2:Y:S01]  /*1190*/  LDG.E.CONSTANT R14, desc[UR12][R2.64+0x18] ;  /* 0x0000180c020e7981 */ /* 0x000ea2000c1e9900 */
[----:B---3--:R-:W-:-:S04]  /*11a0*/  FFMA R16, R13, R16, R29 ;  /* 0x000000100d107223 */ /* 0x008fc8000000001d */
[----:B----4-:R-:W-:-:S04]  /*11b0*/  FFMA R16, R15, R18, R16 ;  /* 0x000000120f107223 */ /* 0x010fc80000000010 */
[----:B-----5:R-:W-:Y:S01]  /*11c0*/  FFMA R16, R17, R22, R16 ;  /* 0x0000001611107223 */ /* 0x020fe20000000010 */
[----:B------:R-:W-:-:S03]  /*11d0*/  IADD3 R12, PT, PT, R12, 0x8, RZ ;  /* 0x000000080c0c7810 */ /* 0x000fc60007ffe0ff */
[----:B--2---:R-:W-:-:S04]  /*11e0*/  FFMA R16, R23, R24, R16 ;  /* 0x0000001817107223 */ /* 0x004fc80000000010 */
[----:B------:R-:W-:-:S04]  /*11f0*/  FFMA R19, R19, R26, R16 ;  /* 0x0000001a13137223 */ /* 0x000fc80000000010 */
[----:B------:R-:W-:-:S04]  /*1200*/  FFMA R14, R14, R27, R19 ;  /* 0x0000001b0e0e7223 */ /* 0x000fc80000000013 */
[----:B------:R-:W-:-:S07]  /*1210*/  FFMA R14, R25, R28, R14 ;  /* 0x0000001c190e7223 */ /* 0x000fce000000000e */
.L_x_199:
        /* <DEDUP_REMOVED lines=21> */
.L_x_200:
[----:B------:R-:W-:Y:S05]  /*1370*/  @!P2 BRA `(.L_x_198) ;  /* 0x000000000044a947 */ /* 0x000fea0003800000 */
[----:B------:R-:W0:Y:S01]  /*1380*/  LDC.64 R4, c[0x0][0x380] ;  /* 0x0000e000ff047b82 */ /* 0x000e220000000a00 */
[----:B------:R-:W-:-:S07]  /*1390*/  IADD3 R11, PT, PT, R11, R12, RZ ;  /* 0x0000000c0b0b7210 */ /* 0x000fce0007ffe0ff */
[----:B------:R-:W1:Y:S01]  /*13a0*/  LDC.64 R2, c[0x0][0x388] ;  /* 0x0000e200ff027b82 */ /* 0x000e620000000a00 */
[----:B0-----:R-:W-:-:S05]  /*13b0*/  IMAD.WIDE R4, R11, 0x4, R4 ;  /* 0x000000040b047825 */ /* 0x001fca00078e0204 */
[----:B------:R-:W2:Y:S01]  /*13c0*/  LDG.E.CONSTANT R11, desc[UR12][R4.64] ;  /* 0x0000000c040b7981 */ /* 0x000ea2000c1e9900 */
[----:B-1----:R-:W-:-:S05]  /*13d0*/  IMAD.WIDE.U32 R2, R12, 0x4, R2 ;  /* 0x000000040c027825 */ /* 0x002fca00078e0002 */
[----:B------:R-:W2:Y:S01]  /*13e0*/  LDG.E.CONSTANT R12, desc[UR12][R2.64] ;  /* 0x0000000c020c7981 */ /* 0x000ea2000c1e9900 */
[----:B------:R-:W-:Y:S01]  /*13f0*/  ISETP.NE.AND P2, PT, R7, 0x1, PT ;  /* 0x000000010700780c */ /* 0x000fe20003f45270 */
[----:B--2---:R-:W-:-:S12]  /*1400*/  FFMA R14, R11, R12, R14 ;  /* 0x0000000c0b0e7223 */ /* 0x004fd8000000000e */
[----:B------:R-:W-:Y:S05]  /*1410*/  @!P2 BRA `(.L_x_198) ;  /* 0x00000000001ca947 */ /* 0x000fea0003800000 */
[----:B------:R-:W-:Y:S01]  /*1420*/  ISETP.NE.AND P2, PT, R7, 0x2, PT ;  /* 0x000000020700780c */ /* 0x000fe20003f45270 */
[----:B------:R-:W2:Y:S04]  /*1430*/  LDG.E.CONSTANT R11, desc[UR12][R4.64+0x4] ;  /* 0x0000040c040b7981 */ /* 0x000ea8000c1e9900 */
[----:B------:R-:W2:Y:S08]  /*1440*/  LDG.E.CONSTANT R12, desc[UR12][R2.64+0x4] ;  /* 0x0000040c020c7981 */ /* 0x000eb0000c1e9900 */
[----:B------:R-:W3:Y:S04]  /*1450*/  @P2 LDG.E.CONSTANT R13, desc[UR12][R4.64+0x8] ;  /* 0x0000080c040d2981 */ /* 0x000ee8000c1e9900 */
[----:B------:R-:W3:Y:S01]  /*1460*/  @P2 LDG.E.CONSTANT R15, desc[UR12][R2.64+0x8] ;  /* 0x0000080c020f2981 */ /* 0x000ee2000c1e9900 */
[----:B--2---:R-:W-:-:S04]  /*1470*/  FFMA R14, R11, R12, R14 ;  /* 0x0000000c0b0e7223 */ /* 0x004fc8000000000e */
[----:B---3--:R-:W-:-:S07]  /*1480*/  @P2 FFMA R14, R13, R15, R14 ;  /* 0x0000000f0d0e2223 */ /* 0x008fce000000000e */
.L_x_198:
[----:B------:R-:W0:Y:S01]  /*1490*/  LDC.64 R2, c[0x0][0x390] ;  /* 0x0000e400ff027b82 */ /* 0x000e220000000a00 */
[----:B------:R-:W-:-:S06]  /*14a0*/  UIADD3 UR4, UPT, UPT, UR4, 0x1, URZ ;  /* 0x0000000104047890 */ /* 0x000fcc000fffe0ff */
[----:B------:R-:W-:Y:S01]  /*14b0*/  ISETP.NE.AND P2, PT, R9, UR4, PT ;  /* 0x0000000409007c0c */ /* 0x000fe2000bf45270 */
[----:B0-----:R-:W-:-:S05]  /*14c0*/  IMAD.WIDE R10, R10, 0x4, R2 ;  /* 0x000000040a0a7825 */ /* 0x001fca00078e0202 */
[----:B------:R0:W-:Y:S07]  /*14d0*/  STG.E desc[UR12][R10.64], R14 ;  /* 0x0000000e0a007986 */ /* 0x0001ee000c10190c */
[----:B------:R-:W-:Y:S05]  /*14e0*/  @!P2 EXIT ;  /* 0x000000000000a94d */ /* 0x000fea0003800000 */
[----:B------:R-:W-:Y:S05]  /*14f0*/  BRA `(.L_x_201) ;  /* 0xfffffff400907947 */ /* 0x000fea000383ffff */
.L_x_195:
[C---:B------:R-:W-:Y:S01]  /*1500*/  ISETP.GE.U32.AND P0, PT, R9.reuse, 0x8, PT ;  /* 0x000000080900780c */ /* 0x040fe20003f06070 */
[----:B------:R-:W-:Y:S01]  /*1510*/  HFMA2 R7, -RZ, RZ, 0, 0 ;  /* 0x00000000ff077431 */ /* 0x000fe200000001ff */
[----:B------:R-:W-:-:S04]  /*1520*/  LOP3.LUT R6, R9, 0x7, RZ, 0xc0, !PT ;  /* 0x0000000709067812 */ /* 0x000fc800078ec0ff */
[----:B------:R-:W-:-:S07]  /*1530*/  ISETP.NE.AND P1, PT, R6, RZ, PT ;  /* 0x000000ff0600720c */ /* 0x000fce0003f25270 */
[----:B------:R-:W-:Y:S06]  /*1540*/  @!P0 BRA `(.L_x_202) ;  /* 0x0000000000408947 */ /* 0x000fec0003800000 */
[----:B------:R-:W0:Y:S01]  /*1550*/  LDC.64 R4, c[0x0][0x390] ;  /* 0x0000e400ff047b82 */ /* 0x000e220000000a00 */
[----:B------:R-:W-:Y:S01]  /*1560*/  LOP3.LUT R7, R9, 0x7ffffff8, RZ, 0xc0, !PT ;  /* 0x7ffffff809077812 */ /* 0x000fe200078ec0ff */
[----:B------:R-:W-:-:S06]  /*1570*/  UMOV UR4, URZ ;  /* 0x000000ff00047c82 */ /* 0x000fcc0008000000 */
.L_x_203:
[----:B-1----:R-:W-:Y:S01]  /*1580*/  IMAD R3, R0, R9, UR4 ;  /* 0x0000000400037e24 */ /* 0x002fe2000f8e0209 */
[----:B------:R-:W-:-:S03]  /*1590*/  UIADD3 UR4, UPT, UPT, UR4, 0x8, URZ ;  /* 0x0000000804047890 */ /* 0x000fc6000fffe0ff */
[----:B0-----:R-:W-:-:S03]  /*15a0*/  IMAD.WIDE R2, R3, 0x4, R4 ;  /* 0x0000000403027825 */ /* 0x001fc600078e0204 */
[----:B------:R-:W-:Y:S02]  /*15b0*/  ISETP.NE.AND P0, PT, R7, UR4, PT ;  /* 0x0000000407007c0c */ /* 0x000fe4000bf05270 */
[----:B------:R1:W-:Y:S04]  /*15c0*/  STG.E desc[UR12][R2.64], RZ ;  /* 0x000000ff02007986 */ /* 0x0003e8000c10190c */
[----:B------:R1:W-:Y:S04]  /*15d0*/  STG.E desc[UR12][R2.64+0x4], RZ ;  /* 0x000004ff02007986 */ /* 0x0003e8000c10190c */
[----:B------:R1:W-:Y:S04]  /*15e0*/  STG.E desc[UR12][R2.64+0x8], RZ ;  /* 0x000008ff02007986 */ /* 0x0003e8000c10190c */
[----:B------:R1:W-:Y:S04]  /*15f0*/  STG.E desc[UR12][R2.64+0xc], RZ ;  /* 0x00000cff02007986 */ /* 0x0003e8000c10190c */
[----:B------:R1:W-:Y:S04]  /*1600*/  STG.E desc[UR12][R2.64+0x10], RZ ;  /* 0x000010ff02007986 */ /* 0x0003e8000c10190c */
[----:B------:R1:W-:Y:S04]  /*1610*/  STG.E desc[UR12][R2.64+0x14], RZ ;  /* 0x000014ff02007986 */ /* 0x0003e8000c10190c */
[----:B------:R1:W-:Y:S04]  /*1620*/  STG.E desc[UR12][R2.64+0x18], RZ ;  /* 0x000018ff02007986 */ /* 0x0003e8000c10190c */
[----:B------:R1:W-:Y:S01]  /*1630*/  STG.E desc[UR12][R2.64+0x1c], RZ ;  /* 0x00001cff02007986 */ /* 0x0003e2000c10190c */
[----:B------:R-:W-:Y:S05]  /*1640*/  @P0 BRA `(.L_x_203) ;  /* 0xfffffffc00cc0947 */ /* 0x000fea000383ffff */
.L_x_202:
[----:B------:R-:W-:Y:S05]  /*1650*/  @!P1 EXIT ;  /* 0x000000000000994d */ /* 0x000fea0003800000 */
[----:B------:R-:W-:Y:S02]  /*1660*/  ISETP.GE.U32.AND P0, PT, R6, 0x4, PT ;  /* 0x000000040600780c */ /* 0x000fe40003f06070 */
[----:B------:R-:W-:-:S04]  /*1670*/  LOP3.LUT R4, R9, 0x3, RZ, 0xc0, !PT ;  /* 0x0000000309047812 */ /* 0x000fc800078ec0ff */
[----:B------:R-:W-:-:S07]  /*1680*/  ISETP.NE.AND P1, PT, R4, RZ, PT ;  /* 0x000000ff0400720c */ /* 0x000fce0003f25270 */
[----:B------:R-:W-:Y:S06]  /*1690*/  @!P0 BRA `(.L_x_204) ;  /* 0x0000000000208947 */ /* 0x000fec0003800000 */
[----:B-1----:R-:W0:Y:S01]  /*16a0*/  LDC.64 R2, c[0x0][0x390] ;  /* 0x0000e400ff027b82 */ /* 0x002e220000000a00 */
[----:B------:R-:W-:Y:S01]  /*16b0*/  IMAD R5, R0, R9, R7 ;  /* 0x0000000900057224 */ /* 0x000fe200078e0207 */
[----:B------:R-:W-:-:S03]  /*16c0*/  IADD3 R7, PT, PT, R7, 0x4, RZ ;  /* 0x0000000407077810 */ /* 0x000fc60007ffe0ff */
[----:B0-----:R-:W-:-:S05]  /*16d0*/  IMAD.WIDE R2, R5, 0x4, R2 ;  /* 0x0000000405027825 */ /* 0x001fca00078e0202 */
[----:B------:R0:W-:Y:S04]  /*16e0*/  STG.E desc[UR12][R2.64], RZ ;  /* 0x000000ff02007986 */ /* 0x0001e8000c10190c */
[----:B------:R0:W-:Y:S04]  /*16f0*/  STG.E desc[UR12][R2.64+0x4], RZ ;  /* 0x000004ff02007986 */ /* 0x0001e8000c10190c */
[----:B------:R0:W-:Y:S04]  /*1700*/  STG.E desc[UR12][R2.64+0x8], RZ ;  /* 0x000008ff02007986 */ /* 0x0001e8000c10190c */
[----:B------:R0:W-:Y:S02]  /*1710*/  STG.E desc[UR12][R2.64+0xc], RZ ;  /* 0x00000cff02007986 */ /* 0x0001e4000c10190c */
.L_x_204:
[----:B------:R-:W-:Y:S05]  /*1720*/  @!P1 EXIT ;  /* 0x000000000000994d */ /* 0x000fea0003800000 */
[----:B------:R-:W-:Y:S02]  /*1730*/  ISETP.NE.AND P0, PT, R4, 0x1, PT ;  /* 0x000000010400780c */ /* 0x000fe40003f05270 */
[----:B------:R-:W-:-:S04]  /*1740*/  LOP3.LUT R4, R9, 0x1, RZ, 0xc0, !PT ;  /* 0x0000000109047812 */ /* 0x000fc800078ec0ff */
[----:B------:R-:W-:-:S07]  /*1750*/  ISETP.NE.U32.AND P1, PT, R4, 0x1, PT ;  /* 0x000000010400780c */ /* 0x000fce0003f25070 */
[----:B01----:R-:W0:Y:S01]  /*1760*/  @P0 LDC.64 R2, c[0x0][0x390] ;  /* 0x0000e400ff020b82 */ /* 0x003e220000000a00 */
[----:B------:R-:W-:-:S04]  /*1770*/  @P0 IMAD R5, R0, R9, R7 ;  /* 0x0000000900050224 */ /* 0x000fc800078e0207 */
[----:B0-----:R-:W-:-:S05]  /*1780*/  @P0 IMAD.WIDE R2, R5, 0x4, R2 ;  /* 0x0000000405020825 */ /* 0x001fca00078e0202 */
[----:B------:R0:W-:Y:S04]  /*1790*/  @P0 STG.E desc[UR12][R2.64], RZ ;  /* 0x000000ff02000986 */ /* 0x0001e8000c10190c */
[----:B------:R0:W-:Y:S01]  /*17a0*/  @P0 STG.E desc[UR12][R2.64+0x4], RZ ;  /* 0x000004ff02000986 */ /* 0x0001e2000c10190c */
[----:B------:R-:W-:Y:S05]  /*17b0*/  @P1 EXIT ;  /* 0x000000000000194d */ /* 0x000fea0003800000 */
[----:B0-----:R-:W0:Y:S01]  /*17c0*/  LDC.64 R2, c[0x0][0x390] ;  /* 0x0000e400ff027b82 */ /* 0x001e220000000a00 */
[----:B------:R-:W-:-:S05]  /*17d0*/  @P0 IADD3 R7, PT, PT, R7, 0x2, RZ ;  /* 0x0000000207070810 */ /* 0x000fca0007ffe0ff */
[----:B------:R-:W-:-:S04]  /*17e0*/  IMAD R7, R0, R9, R7 ;  /* 0x0000000900077224 */ /* 0x000fc800078e0207 */
[----:B0-----:R-:W-:-:S05]  /*17f0*/  IMAD.WIDE R2, R7, 0x4, R2 ;  /* 0x0000000407027825 */ /* 0x001fca00078e0202 */
[----:B------:R-:W-:Y:S01]  /*1800*/  STG.E desc[UR12][R2.64], RZ ;  /* 0x000000ff02007986 */ /* 0x000fe2000c10190c */
[----:B------:R-:W-:Y:S05]  /*1810*/  EXIT ;  /* 0x000000000000794d */ /* 0x000fea0003800000 */
.L_x_205:
        /* <DEDUP_REMOVED lines=14> */
.L_x_266:


//--------------------- .text._Z25calculate_var_cvar_kernelPKfPfif --------------------------
	.section	.text._Z25calculate_var_cvar_kernelPKfPfif,"ax",@progbits
	.align	128
        .global         _Z25calculate_var_cvar_kernelPKfPfif
        .type           _Z25calculate_var_cvar_kernelPKfPfif,@function
        .size           _Z25calculate_var_cvar_kernelPKfPfif,(.L_x_267 - _Z25calculate_var_cvar_kernelPKfPfif)
        .other          _Z25calculate_var_cvar_kernelPKfPfif,@"STO_CUDA_ENTRY STV_DEFAULT"
_Z25calculate_var_cvar_kernelPKfPfif:
.text._Z25calculate_var_cvar_kernelPKfPfif:
        /* <DEDUP_REMOVED lines=8> */
[----:B------:R-:W0:Y:S01]  /*0080*/  LDC.64 R2, c[0x0][0x380] ;  /* 0x0000e000ff027b82 */ /* 0x000e220000000a00 */
[----:B------:R-:W1:Y:S07]  /*0090*/  LDCU.64 UR4, c[0x0][0x358] ;  /* 0x00006b00ff0477ac */ /* 0x000e6e0008000a00 */
[----:B------:R-:W2:Y:S01]  /*00a0*/  LDC.64 R4, c[0x0][0x388] ;  /* 0x0000e200ff047b82 */ /* 0x000ea20000000a00 */
[----:B0-----:R-:W-:-:S06]  /*00b0*/  IMAD.WIDE R2, R7, 0x4, R2 ;  /* 0x0000000407027825 */ /* 0x001fcc00078e0202 */
[----:B-1----:R-:W3:Y:S01]  /*00c0*/  LDG.E.CONSTANT R3, desc[UR4][R2.64] ;  /* 0x0000000402037981 */ /* 0x002ee2000c1e9900 */
[----:B--2---:R-:W-:-:S05]  /*00d0*/  IMAD.WIDE R4, R7, 0x4, R4 ;  /* 0x0000000407047825 */ /* 0x004fca00078e0204 */
[----:B---3--:R-:W-:Y:S01]  /*00e0*/  STG.E desc[UR4][R4.64], R3 ;  /* 0x0000000304007986 */ /* 0x008fe2000c101904 */
[----:B------:R-:W-:Y:S05]  /*00f0*/  EXIT ;  /* 0x000000000000794d */ /* 0x000fea0003800000 */
.L_x_206:
        /* <DEDUP_REMOVED lines=16> */
.L_x_267:


//--------------------- .text._Z25generate_gbm_paths_kernelPKfS0_S0_S0_Pfiiify --------------------------
	.section	.text._Z25generate_gbm_paths_kernelPKfS0_S0_S0_Pfiiify,"ax",@progbits
	.align	128
        .global         _Z25generate_gbm_paths_kernelPKfS0_S0_S0_Pfiiify
        .type           _Z25generate_gbm_paths_kernelPKfS0_S0_S0_Pfiiify,@function
        .size           _Z25generate_gbm_paths_kernelPKfS0_S0_S0_Pfiiify,(.L_x_262 - _Z25generate_gbm_paths_kernelPKfS0_S0_S0_Pfiiify)
        .other          _Z25generate_gbm_paths_kernelPKfS0_S0_S0_Pfiiify,@"STO_CUDA_ENTRY STV_DEFAULT"
_Z25generate_gbm_paths_kernelPKfS0_S0_S0_Pfiiify:
.text._Z25generate_gbm_paths_kernelPKfS0_S0_S0_Pfiiify:
        /* <DEDUP_REMOVED lines=10> */
[----:B------:R-:W0:Y:S01]  /*00a0*/  LDCU.64 UR4, c[0x0][0x3b8] ;  /* 0x00007700ff0477ac */ /* 0x000e220008000a00 */
[----:B------:R-:W-:Y:S01]  /*00b0*/  ISETP.NE.AND P0, PT, R0, RZ, PT ;  /* 0x000000ff0000720c */ /* 0x000fe20003f05270 */
[----:B------:R-:W-:Y:S01]  /*00c0*/  BSSY.RECONVERGENT B0, `(.L_x_207) ;  /* 0x000026a000007945 */ /* 0x000fe20003800200 */
[----:B------:R-:W1:Y:S01]  /*00d0*/  LDCU.64 UR12, c[0x0][0x358] ;  /* 0x00006b00ff0c77ac */ /* 0x000e620008000a00 */
[----:B0-----:R-:W-:Y:S02]  /*00e0*/  ULOP3.LUT UR4, UR4, 0xaad26b49, URZ, 0x3c, !UPT ;  /* 0xaad26b4904047892 */ /* 0x001fe4000f8e3cff */
[----:B------:R-:W-:Y:S02]  /*00f0*/  ULOP3.LUT UR5, UR5, 0xf7dcefdd, URZ, 0x3c, !UPT ;  /* 0xf7dcefdd05057892 */ /* 0x000fe4000f8e3cff */
[----:B------:R-:W-:Y:S02]  /*0100*/  UIMAD UR4, UR4, 0x4182bed5, URZ ;  /* 0x4182bed5040478a4 */ /* 0x000fe4000f8e02ff */
[----:B------:R-:W-:-:S02]  /*0110*/  UIMAD UR5, UR5, -0x658354e5, URZ ;  /* 0x9a7cab1b050578a4 */ /* 0x000fc4000f8e02ff */
[----:B------:R-:W-:Y:S02]  /*0120*/  ULOP3.LUT UR6, UR4, 0x159a55e5, URZ, 0x3c, !UPT ;  /* 0x159a55e504067892 */ /* 0x000fe4000f8e3cff */
[----:B------:R-:W-:Y:S02]  /*0130*/  UIADD3 UR14, UPT, UPT, UR4, 0x64f0c9, UR5 ;  /* 0x0064f0c9040e7890 */ /* 0x000fe4000fffe005 */
[----:B------:R-:W-:Y:S02]  /*0140*/  UIADD3 UR8, UPT, UPT, UR4, 0x583f19, URZ ;  /* 0x00583f1904087890 */ /* 0x000fe4000fffe0ff */
[----:B------:R-:W-:Y:S01]  /*0150*/  UIADD3 UR7, UPT, UPT, UR5, 0x1f123bb5, URZ ;  /* 0x1f123bb505077890 */ /* 0x000fe2000fffe0ff */
[----:B------:R-:W-:Y:S01]  /*0160*/  IMAD.U32 R10, RZ, RZ, UR6 ;  /* 0x00000006ff0a7e24 */ /* 0x000fe2000f8e00ff */
[----:B------:R-:W-:Y:S01]  /*0170*/  UIADD3 UR4, UPT, UPT, UR4, 0x75bcd15, URZ ;  /* 0x075bcd1504047890 */ /* 0x000fe2000fffe0ff */
[----:B------:R-:W-:Y:S01]  /*0180*/  IMAD.U32 R8, RZ, RZ, UR14 ;  /* 0x0000000eff087e24 */ /* 0x000fe2000f8e00ff */
[----:B------:R-:W-:Y:S01]  /*0190*/  ULOP3.LUT UR5, UR5, 0x5491333, URZ, 0x3c, !UPT ;  /* 0x0549133305057892 */ /* 0x000fe2000f8e3cff */
[----:B------:R-:W-:-:S02]  /*01a0*/  IMAD.U32 R7, RZ, RZ, UR8 ;  /* 0x00000008ff077e24 */ /* 0x000fc4000f8e00ff */
[----:B------:R-:W-:Y:S02]  /*01b0*/  IMAD.U32 R11, RZ, RZ, UR7 ;  /* 0x00000007ff0b7e24 */ /* 0x000fe4000f8e00ff */
[----:B------:R-:W-:Y:S02]  /*01c0*/  IMAD.U32 R9, RZ, RZ, UR4 ;  /* 0x00000004ff097e24 */ /* 0x000fe4000f8e00ff */
[----:B------:R-:W-:Y:S02]  /*01d0*/  IMAD.U32 R6, RZ, RZ, UR5 ;  /* 0x00000005ff067e24 */ /* 0x000fe4000f8e00ff */
[----:B------:R-:W-:Y:S01]  /*01e0*/  IMAD.U32 R26, RZ, RZ, UR4 ;  /* 0x00000004ff1a7e24 */ /* 0x000fe2000f8e00ff */
[----:B------:R0:W-:Y:S01]  /*01f0*/  STL.128 [R1], R8 ;  /* 0x0000000801007387 */ /* 0x0001e20000100c00 */
[----:B------:R-:W-:Y:S02]  /*0200*/  IMAD.U32 R2, RZ, RZ, UR6 ;  /* 0x00000006ff027e24 */ /* 0x000fe4000f8e00ff */
[----:B------:R-:W-:Y:S01]  /*0210*/  IMAD.U32 R3, RZ, RZ, UR7 ;  /* 0x00000007ff037e24 */ /* 0x000fe2000f8e00ff */
[----:B------:R0:W-:Y:S01]  /*0220*/  STL.64 [R1+0x10], R6 ;  /* 0x0000100601007387 */ /* 0x0001e20000100a00 */
[----:B------:R-:W-:-:S02]  /*0230*/  IMAD.U32 R4, RZ, RZ, UR5 ;  /* 0x00000005ff047e24 */ /* 0x000fc4000f8e00ff */
[----:B------:R-:W-:Y:S01]  /*0240*/  IMAD.U32 R5, RZ, RZ, UR8 ;  /* 0x00000008ff057e24 */ /* 0x000fe2000f8e00ff */
[----:B-1----:R-:W-:Y:S06]  /*0250*/  @!P0 BRA `(.L_x_208) ;  /* 0x0000002400408947 */ /* 0x002fec0003800000 */
[--C-:B------:R-:W-:Y:S01]  /*0260*/  SHF.R.S32.HI R14, RZ, 0x1f, R0.reuse ;  /* 0x0000001fff0e7819 */ /* 0x100fe20000011400 */
[----:B0-----:R-:W-:Y:S02]  /*0270*/  IMAD.MOV.U32 R11, RZ, RZ, R0 ;  /* 0x000000ffff0b7224 */ /* 0x001fe400078e0000 */
[----:B------:R-:W-:-:S07]  /*0280*/  IMAD.MOV.U32 R10, RZ, RZ, RZ ;  /* 0x000000ffff0a7224 */ /* 0x000fce00078e00ff */
.L_x_217:
        /* <DEDUP_REMOVED lines=11> */
.L_x_212:
[----:B------:R-:W-:-:S06]  /*0340*/  IMAD R13, R16, 0x4, R1 ;  /* 0x00000004100d7824 */ /* 0x000fcc00078e0201 */
[----:B------:R-:W5:Y:S01]  /*0350*/  LDL R13, [R13+0x4] ;  /* 0x000004000d0d7983 */ /* 0x000f620000100800 */
[----:B------:R-:W-:Y:S01]  /*0360*/  IMAD.SHL.U32 R15, R16, 0x20, RZ ;  /* 0x00000020100f7824 */ /* 0x000fe200078e00ff */
[----:B------:R-:W-:-:S06]  /*0370*/  UMOV UR4, URZ ;  /* 0x000000ff00047c82 */ /* 0x000fcc0008000000 */
.L_x_211:
        /* <DEDUP_REMOVED lines=11> */
[----:B------:R-:W4:Y:S04]  /*0430*/  @!P0 LDG.E.CONSTANT R18, desc[UR12][R8.64+0x8] ;  /* 0x0000080c08128981 */ /* 0x000f28000c1e9900 */
[----:B------:R-:W4:Y:S04]  /*0440*/  @!P0 LDG.E.CONSTANT R20, desc[UR12][R8.64+0x10] ;  /* 0x0000100c08148981 */ /* 0x000f28000c1e9900 */
[----:B------:R-:W4:Y:S01]  /*0450*/  @P1 LDG.E.CONSTANT R24, desc[UR12][R8.64+0x24] ;  /* 0x0000240c08181981 */ /* 0x000f22000c1e9900 */
[----:B--2---:R-:W-:-:S03]  /*0460*/  @!P0 LOP3.LUT R26, R26, R17, RZ, 0x3c, !PT ;  /* 0x000000111a1a8212 */ /* 0x004fc600078e3cff */
[----:B------:R-:W2:Y:S01]  /*0470*/  @!P0 LDG.E.CONSTANT R17, desc[UR12][R8.64+0xc] ;  /* 0x00000c0c08118981 */ /* 0x000ea2000c1e9900 */
[----:B---3--:R-:W-:-:S03]  /*0480*/  @P1 LOP3.LUT R26, R26, R23, RZ, 0x3c, !PT ;  /* 0x000000171a1a1212 */ /* 0x008fc600078e3cff */
[----:B------:R-:W3:Y:S01]  /*0490*/  @P3 LDG.E.CONSTANT R23, desc[UR12][R8.64+0x3c] ;  /* 0x00003c0c08173981 */ /* 0x000ee2000c1e9900 */
[----:B----4-:R-:W-:-:S03]  /*04a0*/  @!P0 LOP3.LUT R2, R2, R21, RZ, 0x3c, !PT ;  /* 0x0000001502028212 */ /* 0x010fc600078e3cff */
[----:B------:R-:W4:Y:S01]  /*04b0*/  @P1 LDG.E.CONSTANT R21, desc[UR12][R8.64+0x18] ;  /* 0x0000180c08151981 */ /* 0x000f22000c1e9900 */
[----:B------:R-:W-:-:S03]  /*04c0*/  @P2 LOP3.LUT R26, R26, R25, RZ, 0x3c, !PT ;  /* 0x000000191a1a2212 */ /* 0x000fc600078e3cff */
[----:B------:R-:W4:Y:S01]  /*04d0*/  @P5 LDG.E.CONSTANT R25, desc[UR12][R8.64+0x64] ;  /* 0x0000640c08195981 */ /* 0x000f22000c1e9900 */
[----:B------:R-:W-:-:S03]  /*04e0*/  @!P0 LOP3.LUT R3, R3, R18, RZ, 0x3c, !PT ;  /* 0x0000001203038212 */ /* 0x000fc600078e3cff */
[----:B------:R-:W4:Y:S01]  /*04f0*/  @P1 LDG.E.CONSTANT R18, desc[UR12][R8.64+0x1c] ;  /* 0x00001c0c08121981 */ /* 0x000f22000c1e9900 */
[----:B------:R-:W-:-:S03]  /*0500*/  @!P0 LOP3.LUT R5, R5, R20, RZ, 0x3c, !PT ;  /* 0x0000001405058212 */ /* 0x000fc600078e3cff */
[----:B------:R-:W4:Y:S01]  /*0510*/  @P2 LDG.E.CONSTANT R20, desc[UR12][R8.64+0x30] ;  /* 0x0000300c08142981 */ /* 0x000f22000c1e9900 */
[----:B--2---:R-:W-:-:S03]  /*0520*/  @!P0 LOP3.LUT R4, R4, R17, RZ, 0x3c, !PT ;  /* 0x0000001104048212 */ /* 0x004fc600078e3cff */
        /* <DEDUP_REMOVED lines=29> */
[----:B------:R-:W-:Y:S02]  /*0700*/  LOP3.LUT P0, RZ, R22, 0x80, RZ, 0xc0, !PT ;  /* 0x0000008016ff7812 */ /* 0x000fe4000780c0ff */
        /* <DEDUP_REMOVED lines=13> */
[----:B------:R-:W-:Y:S02]  /*07e0*/  @P5 LOP3.LUT R3, R3, R18, RZ, 0x3c, !PT ;  /* 0x0000001203035212 */ /* 0x000fe400078e3cff */
        /* <DEDUP_REMOVED lines=13> */
[----:B------:R-:W-:Y:S02]  /*08c0*/  @P0 LOP3.LUT R5, R5, R24, RZ, 0x3c, !PT ;  /* 0x0000001805050212 */ /* 0x000fe400078e3cff */
[----:B--2---:R-:W-:-:S04]  /*08d0*/  @P6 LOP3.LUT R4, R4, R17, RZ, 0x3c, !PT ;  /* 0x0000001104046212 */ /* 0x004fc800078e3cff */
[----:B---3--:R-:W-:Y:S02]  /*08e0*/  @P0 LOP3.LUT R4, R4, R23, RZ, 0x3c, !PT ;  /* 0x0000001704040212 */ /* 0x008fe400078e3cff */
[----:B----4-:R-:W-:Y:S02]  /*08f0*/  @P0 LOP3.LUT R2, R2, R21, RZ, 0x3c, !PT ;  /* 0x0000001502020212 */ /* 0x010fe400078e3cff */
        /* <DEDUP_REMOVED lines=20> */
[----:B------:R-:W-:Y:S02]  /*0a40*/  @P3 LOP3.LUT R26, R26, R27, RZ, 0x3c, !PT ;  /* 0x0000001b1a1a3212 */ /* 0x000fe400078e3cff */
[----:B------:R-:W-:Y:S02]  /*0a50*/  @P1 LOP3.LUT R3, R3, R18, RZ, 0x3c, !PT ;  /* 0x0000001203031212 */ /* 0x000fe400078e3cff */
[----:B------:R-:W4:Y:S01]  /*0a60*/  @P2 LDG.E.CONSTANT R18, desc[UR12][R8.64+0xd8] ;  /* 0x0000d80c08122981 */ /* 0x000f22000c1e9900 */
[----:B--2---:R-:W-:Y:S02]  /*0a70*/  @P0 LOP3.LUT R4, R4, R21, RZ, 0x3c, !PT ;  /* 0x0000001504040212 */ /* 0x004fe400078e3cff */
[----:B------:R-:W-:Y:S01]  /*0a80*/  LOP3.LUT P0, RZ, R22, 0x8000, RZ, 0xc0, !PT ;  /* 0x0000800016ff7812 */ /* 0x000fe2000780c0ff */
[----:B------:R-:W2:Y:S01]  /*0a90*/  @P2 LDG.E.CONSTANT R21, desc[UR12][R8.64+0xcc] ;  /* 0x0000cc0c08152981 */ /* 0x000ea2000c1e9900 */
[----:B---3--:R-:W-:-:S03]  /*0aa0*/  @P1 LOP3.LUT R2, R2, R23, RZ, 0x3c, !PT ;  /* 0x0000001702021212 */ /* 0x008fc600078e3cff */
[----:B------:R-:W3:Y:S01]  /*0ab0*/  @P2 LDG.E.CONSTANT R22, desc[UR12][R8.64+0xd0] ;  /* 0x0000d00c08162981 */ /* 0x000ee2000c1e9900 */
[----:B----4-:R-:W-:-:S03]  /*0ac0*/  @P4 LOP3.LUT R26, R26, R25, RZ, 0x3c, !PT ;  /* 0x000000191a1a4212 */ /* 0x010fc600078e3cff */
[----:B------:R-:W4:Y:S04]  /*0ad0*/  @P5 LDG.E.CONSTANT R25, desc[UR12][R8.64+0x104] ;  /* 0x0001040c08195981 */ /* 0x000f28000c1e9900 */
[----:B------:R-:W4:Y:S01]  /*0ae0*/  @P2 LDG.E.CONSTANT R23, desc[UR12][R8.64+0xd4] ;  /* 0x0000d40c08172981 */ /* 0x000f22000c1e9900 */
[----:B------:R-:W-:Y:S02]  /*0af0*/  @P1 LOP3.LUT R4, R4, R17, RZ, 0x3c, !PT ;  /* 0x0000001104041212 */ /* 0x000fe400078e3cff */
[----:B------:R-:W-:Y:S01]  /*0b00*/  @P1 LOP3.LUT R5, R5, R20, RZ, 0x3c, !PT ;  /* 0x0000001405051212 */ /* 0x000fe200078e3cff */
[----:B------:R-:W4:Y:S04]  /*0b10*/  @P3 LDG.E.CONSTANT R17, desc[UR12][R8.64+0xe0] ;  /* 0x0000e00c08113981 */ /* 0x000f28000c1e9900 */
        /* <DEDUP_REMOVED lines=40> */
[----:B------:R-:W-:-:S04]  /*0da0*/  UIADD3 UR4, UPT, UPT, UR4, 0x10, URZ ;  /* 0x0000001004047890 */ /* 0x000fc8000fffe0ff */
[----:B------:R-:W-:Y:S01]  /*0db0*/  UISETP.NE.AND UP0, UPT, UR4, 0x20, UPT ;  /* 0x000000200400788c */ /* 0x000fe2000bf05270 */
[----:B------:R-:W-:Y:S02]  /*0dc0*/  @P6 LOP3.LUT R2, R2, R17, RZ, 0x3c, !PT ;  /* 0x0000001102026212 */ /* 0x000fe400078e3cff */
[----:B------:R-:W-:-:S04]  /*0dd0*/  @P6 LOP3.LUT R3, R3, R20, RZ, 0x3c, !PT ;  /* 0x0000001403036212 */ /* 0x000fc800078e3cff */
[----:B------:R-:W-:Y:S02]  /*0de0*/  @P0 LOP3.LUT R3, R3, R18, RZ, 0x3c, !PT ;  /* 0x0000001203030212 */ /* 0x000fe400078e3cff */
[----:B--2---:R-:W-:Y:S02]  /*0df0*/  @P6 LOP3.LUT R4, R4, R21, RZ, 0x3c, !PT ;  /* 0x0000001504046212 */ /* 0x004fe400078e3cff */
[----:B---3--:R-:W-:-:S04]  /*0e00*/  @P6 LOP3.LUT R5, R5, R22, RZ, 0x3c, !PT ;  /* 0x0000001605056212 */ /* 0x008fc800078e3cff */
[----:B------:R-:W-:Y:S02]  /*0e10*/  @P0 LOP3.LUT R5, R5, R24, RZ, 0x3c, !PT ;  /* 0x0000001805050212 */ /* 0x000fe400078e3cff */
[----:B----4-:R-:W-:Y:S02]  /*0e20*/  @P0 LOP3.LUT R4, R4, R25, RZ, 0x3c, !PT ;  /* 0x0000001904040212 */ /* 0x010fe400078e3cff */
[----:B------:R-:W-:Y:S01]  /*0e30*/  @P0 LOP3.LUT R2, R2, R23, RZ, 0x3c, !PT ;  /* 0x0000001702020212 */ /* 0x000fe200078e3cff */
        /* <DEDUP_REMOVED lines=18> */
.L_x_214:
[----:B------:R-:W-:-:S06]  /*0f60*/  IMAD R13, R16, 0x4, R1 ;  /* 0x00000004100d7824 */ /* 0x000fcc00078e0201 */
[----:B------:R-:W5:Y:S01]  /*0f70*/  LDL R13, [R13+0x4] ;  /* 0x000004000d0d7983 */ /* 0x000f620000100800 */
[----:B------:R-:W-:Y:S01]  /*0f80*/  IMAD.SHL.U32 R15, R16, 0x20, RZ ;  /* 0x00000020100f7824 */ /* 0x000fe200078e00ff */
[----:B------:R-:W-:-:S06]  /*0f90*/  UMOV UR4, URZ ;  /* 0x000000ff00047c82 */ /* 0x000fcc0008000000 */
.L_x_213:
        /* <DEDUP_REMOVED lines=190> */
.L_x_216:
[----:B------:R-:W-:-:S06]  /*1b80*/  IMAD R13, R16, 0x4, R1 ;  /* 0x00000004100d7824 */ /* 0x000fcc00078e0201 */
[----:B------:R-:W5:Y:S01]  /*1b90*/  LDL R13, [R13+0x4] ;  /* 0x000004000d0d7983 */ /* 0x000f620000100800 */
[----:B------:R-:W-:Y:S01]  /*1ba0*/  IMAD.SHL.U32 R15, R16, 0x20, RZ ;  /* 0x00000020100f7824 */ /* 0x000fe200078e00ff */
[----:B------:R-:W-:-:S06]  /*1bb0*/  UMOV UR4, URZ ;  /* 0x000000ff00047c82 */ /* 0x000fcc0008000000 */
.L_x_215:
        /* <DEDUP_REMOVED lines=20> */
[----:B------:R-:W4:Y:S01]  /*1d00*/  @!P0 LDG.E.CONSTANT R19, desc[UR12][R8.64+0xc] ;  /* 0x00000c0c08138981 */ /* 0x000f22000c1e9900 */
        /* <DEDUP_REMOVED lines=20> */
[----:B------:R-:W-:-:S03]  /*1e50*/  @P2 LOP3.LUT R3, R3, R22, RZ, 0x3c, !PT ;  /* 0x0000001603032212 */ /* 0x000fc600078e3cff */
[----:B------:R-:W3:Y:S01]  /*1e60*/  @P4 LDG.E.CONSTANT R22, desc[UR12][R8.64+0x58] ;  /* 0x0000580c08164981 */ /* 0x000ee2000c1e9900 */
[----:B----4-:R-:W-:Y:S02]  /*1e70*/  @P2 LOP3.LUT R2, R2, R19, RZ, 0x3c, !PT ;  /* 0x0000001302022212 */ /* 0x010fe400078e3cff */
[----:B------:R-:W-:Y:S01]  /*1e80*/  @P2 LOP3.LUT R4, R4, R21, RZ, 0x3c, !PT ;  /* 0x0000001504042212 */ /* 0x000fe200078e3cff */
[----:B------:R-:W4:Y:S04]  /*1e90*/  @P3 LDG.E.CONSTANT R19, desc[UR12][R8.64+0x48] ;  /* 0x0000480c08133981 */ /* 0x000f28000c1e9900 */
[----:B------:R-:W4:Y:S01]  /*1ea0*/  @P4 LDG.E.CONSTANT R21, desc[UR12][R8.64+0x54] ;  /* 0x0000540c08154981 */ /* 0x000f22000c1e9900 */
[----:B------:R-:W-:Y:S02]  /*1eb0*/  @P4 LOP3.LUT R26, R26, R25, RZ, 0x3c, !PT ;  /* 0x000000191a1a4212 */ /* 0x000fe400078e3cff */
[----:B------:R-:W-:-:S02]  /*1ec0*/  @P3 LOP3.LUT R5, R5, R24, RZ, 0x3c, !PT ;  /* 0x0000001805053212 */ /* 0x000fc400078e3cff */
        /* <DEDUP_REMOVED lines=16> */
[----:B------:R-:W4:Y:S07]  /*1fd0*/  @P6 LDG.E.CONSTANT R23, desc[UR12][R8.64+0x7c] ;  /* 0x00007c0c08176981 */ /* 0x000f2e000c1e9900 */
[----:B------:R-:W4:Y:S04]  /*1fe0*/  @P0 LDG.E.CONSTANT R25, desc[UR12][R8.64+0x8c] ;  /* 0x00008c0c08190981 */ /* 0x000f28000c1e9900 */
[----:B------:R-:W4:Y:S04]  /*1ff0*/  @P0 LDG.E.CONSTANT R24, desc[UR12][R8.64+0x94] ;  /* 0x0000940c08180981 */ /* 0x000f28000c1e9900 */
        /* <DEDUP_REMOVED lines=11> */
[----:B------:R-:W-:Y:S02]  /*20b0*/  @P6 LOP3.LUT R2, R2, R23, RZ, 0x3c, !PT ;  /* 0x0000001702026212 */ /* 0x000fe400078e3cff */
[----:B------:R-:W-:Y:S02]  /*20c0*/  @P0 LOP3.LUT R26, R26, R25, RZ, 0x3c, !PT ;  /* 0x000000191a1a0212 */ /* 0x000fe400078e3cff */
[----:B--2---:R-:W-:Y:S02]  /*20d0*/  @P6 LOP3.LUT R4, R4, R17, RZ, 0x3c, !PT ;  /* 0x0000001104046212 */ /* 0x004fe400078e3cff */
[----:B---3--:R-:W-:Y:S02]  /*20e0*/  @P6 LOP3.LUT R3, R3, R18, RZ, 0x3c, !PT ;  /* 0x0000001203036212 */ /* 0x008fe400078e3cff */
[----:B------:R-:W-:Y:S02]  /*20f0*/  @P6 LOP3.LUT R5, R5, R22, RZ, 0x3c, !PT ;  /* 0x0000001605056212 */ /* 0x000fe400078e3cff */
[----:B------:R-:W-:-:S02]  /*2100*/  @P0 LOP3.LUT R3, R3, R24, RZ, 0x3c, !PT ;  /* 0x0000001803030212 */ /* 0x000fc400078e3cff */
[----:B----4-:R-:W-:Y:S02]  /*2110*/  @P0 LOP3.LUT R2, R2, R19, RZ, 0x3c, !PT ;  /* 0x0000001302020212 */ /* 0x010fe400078e3cff */
        /* <DEDUP_REMOVED lines=27> */
[----:B------:R-:W-:Y:S02]  /*22d0*/  @P1 LOP3.LUT R5, R5, R24, RZ, 0x3c, !PT ;  /* 0x0000001805051212 */ /* 0x000fe400078e3cff */
[----:B------:R-:W4:Y:S01]  /*22e0*/  @P3 LDG.E.CONSTANT R24, desc[UR12][R8.64+0xe4] ;  /* 0x0000e40c08183981 */ /* 0x000f22000c1e9900 */
[----:B--2---:R-:W-:-:S03]  /*22f0*/  @P0 LOP3.LUT R4, R4, R17, RZ, 0x3c, !PT ;  /* 0x0000001104040212 */ /* 0x004fc600078e3cff */
[----:B------:R-:W2:Y:S01]  /*2300*/  @P2 LDG.E.CONSTANT R17, desc[UR12][R8.64+0xcc] ;  /* 0x0000cc0c08112981 */ /* 0x000ea2000c1e9900 */
[----:B------:R-:W-:Y:S02]  /*2310*/  LOP3.LUT P0, RZ, R20, 0x8000, RZ, 0xc0, !PT ;  /* 0x0000800014ff7812 */ /* 0x000fe4000780c0ff */
[----:B---3--:R-:W-:Y:S01]  /*2320*/  @P1 LOP3.LUT R4, R4, R21, RZ, 0x3c, !PT ;  /* 0x0000001504041212 */ /* 0x008fe200078e3cff */
[----:B------:R-:W3:Y:S01]  /*2330*/  @P2 LDG.E.CONSTANT R20, desc[UR12][R8.64+0xd0] ;  /* 0x0000d00c08142981 */ /* 0x000ee2000c1e9900 */
[----:B----4-:R-:W-:-:S03]  /*2340*/  @P1 LOP3.LUT R2, R2, R19, RZ, 0x3c, !PT ;  /* 0x0000001302021212 */ /* 0x010fc600078e3cff */
[----:B------:R-:W4:Y:S04]  /*2350*/  @P2 LDG.E.CONSTANT R19, desc[UR12][R8.64+0xd4] ;  /* 0x0000d40c08132981 */ /* 0x000f28000c1e9900 */
        /* <DEDUP_REMOVED lines=16> */
[----:B------:R-:W-:Y:S02]  /*2460*/  @P3 LOP3.LUT R3, R3, R24, RZ, 0x3c, !PT ;  /* 0x0000001803033212 */ /* 0x000fe400078e3cff */
[----:B------:R-:W-:Y:S01]  /*2470*/  @P3 LOP3.LUT R4, R4, R23, RZ, 0x3c, !PT ;  /* 0x0000001704043212 */ /* 0x000fe200078e3cff */
[----:B------:R-:W2:Y:S04]  /*2480*/  @P5 LDG.E.CONSTANT R24, desc[UR12][R8.64+0x10c] ;  /* 0x00010c0c08185981 */ /* 0x000ea8000c1e9900 */
        /* <DEDUP_REMOVED lines=14> */
[----:B------:R-:W-:Y:S01]  /*2570*/  @P5 LOP3.LUT R4, R4, R17, RZ, 0x3c, !PT ;  /* 0x0000001104045212 */ /* 0x000fe200078e3cff */
        /* <DEDUP_REMOVED lines=8> */
[----:B------:R-:W-:Y:S02]  /*2600*/  @P0 LOP3.LUT R26, R26, R25, RZ, 0x3c, !PT ;  /* 0x000000191a1a0212 */ /* 0x000fe400078e3cff */
[----:B------:R-:W-:Y:S02]  /*2610*/  @P0 LOP3.LUT R5, R5, R28, RZ, 0x3c, !PT ;  /* 0x0000001c05050212 */ /* 0x000fe400078e3cff */
[----:B---3--:R-:W-:Y:S02]  /*2620*/  @P6 LOP3.LUT R3, R3, R20, RZ, 0x3c, !PT ;  /* 0x0000001403036212 */ /* 0x008fe400078e3cff */
[----:B----4-:R-:W-:Y:S02]  /*2630*/  @P6 LOP3.LUT R2, R2, R19, RZ, 0x3c, !PT ;  /* 0x0000001302026212 */ /* 0x010fe400078e3cff */
[----:B--2---:R-:W-:-:S02]  /*2640*/  @P6 LOP3.LUT R4, R4, R21, RZ, 0x3c, !PT ;  /* 0x0000001504046212 */ /* 0x004fc400078e3cff */
[----:B------:R-:W-:Y:S02]  /*2650*/  @P0 LOP3.LUT R3, R3, R24, RZ, 0x3c, !PT ;  /* 0x0000001803030212 */ /* 0x000fe400078e3cff */
[----:B------:R-:W-:Y:S02]  /*2660*/  @P0 LOP3.LUT R2, R2, R17, RZ, 0x3c, !PT ;  /* 0x0000001102020212 */ /* 0x000fe400078e3cff */
        /* <DEDUP_REMOVED lines=8> */
.L_x_210:
[----:B------:R-:W-:Y:S05]  /*26f0*/  BSYNC.RECONVERGENT B1 ;  /* 0x0000000000017941 */ /* 0x000fea0003800200 */
.L_x_209:
[C---:B------:R-:W-:Y:S01]  /*2700*/  ISETP.GT.U32.AND P0, PT, R11.reuse, 0x3, PT ;  /* 0x000000030b00780c */ /* 0x040fe20003f04070 */
[----:B------:R-:W-:Y:S01]  /*2710*/  VIADD R10, R10, 0x1 ;  /* 0x000000010a0a7836 */ /* 0x000fe20000000000 */
[--C-:B------:R-:W-:Y:S02]  /*2720*/  SHF.R.U64 R11, R11, 0x2, R14.reuse ;  /* 0x000000020b0b7819 */ /* 0x100fe4000000120e */
[----:B------:R-:W-:Y:S02]  /*2730*/  ISETP.GT.U32.AND.EX P0, PT, R14, RZ, PT, P0 ;  /* 0x000000ff0e00720c */ /* 0x000fe40003f04100 */
[----:B------:R-:W-:-:S11]  /*2740*/  SHF.R.U32.HI R14, RZ, 0x2, R14 ;  /* 0x00000002ff0e7819 */ /* 0x000fd6000001160e */
[----:B------:R-:W-:Y:S05]  /*2750*/  @P0 BRA `(.L_x_217) ;  /* 0xffffffd800cc0947 */ /* 0x000fea000383ffff */
.L_x_208:
[----:B------:R-:W-:Y:S05]  /*2760*/  BSYNC.RECONVERGENT B0 ;  /* 0x0000000000007941 */ /* 0x000fea0003800200 */
.L_x_207:
[----:B------:R-:W3:Y:S02]  /*2770*/  LDCU UR7, c[0x0][0x3b0] ;  /* 0x00007600ff0777ac */ /* 0x000ee40008000800 */
[----:B---3--:R-:W-:Y:S02]  /*2780*/  UISETP.GE.AND UP0, UPT, UR7, 0x1, UPT ;  /* 0x000000010700788c */ /* 0x008fe4000bf06270 */
[----:B------:R-:W-:-:S07]  /*2790*/  IMAD R24, R12, UR7, RZ ;  /* 0x000000070c187c24 */ /* 0x000fce000f8e02ff */
[----:B------:R-:W-:Y:S05]  /*27a0*/  BRA.U !UP0, `(.L_x_218) ;  /* 0x0000000508b47547 */ /* 0x000fea000b800000 */
[----:B------:R-:W3:Y:S01]  /*27b0*/  LDCU UR5, c[0x0][0x3ac] ;  /* 0x00007580ff0577ac */ /* 0x000ee20008000800 */
[----:B0-----:R-:W-:Y:S01]  /*27c0*/  IMAD.MOV.U32 R7, RZ, RZ, RZ ;  /* 0x000000ffff077224 */ /* 0x001fe200078e00ff */
[----:B------:R-:W-:Y:S02]  /*27d0*/  UISETP.GE.U32.AND UP1, UPT, UR7, 0x10, UPT ;  /* 0x000000100700788c */ /* 0x000fe4000bf26070 */
[----:B------:R-:W-:-:S04]  /*27e0*/  ULOP3.LUT UR4, UR7, 0xf, URZ, 0xc0, !UPT ;  /* 0x0000000f07047892 */ /* 0x000fc8000f8ec0ff */
[----:B------:R-:W-:Y:S01]  /*27f0*/  UISETP.NE.AND UP2, UPT, UR4, URZ, UPT ;  /* 0x000000ff0400728c */ /* 0x000fe2000bf45270 */
[----:B---3--:R-:W-:Y:S02]  /*2800*/  IMAD R6, R0, UR5, RZ ;  /* 0x0000000500067c24 */ /* 0x008fe4000f8e02ff */
[----:B------:R-:W-:Y:S08]  /*2810*/  BRA.U !UP1, `(.L_x_219) ;  /* 0x0000000109ac7547 */ /* 0x000ff0000b800000 */
[----:B------:R-:W-:Y:S01]  /*2820*/  ULOP3.LUT UR5, UR7, 0x7ffffff0, URZ, 0xc0, !UPT ;  /* 0x7ffffff007057892 */ /* 0x000fe2000f8ec0ff */
[----:B------:R-:W-:-:S05]  /*2830*/  HFMA2 R12, -RZ, RZ, 0, 0 ;  /* 0x00000000ff0c7431 */ /* 0x000fca00000001ff */
[----:B------:R-:W-:-:S07]  /*2840*/  IMAD.U32 R7, RZ, RZ, UR5 ;  /* 0x00000005ff077e24 */ /* 0x000fce000f8e00ff */
.L_x_220:
[----:B0-----:R-:W0:Y:S08]  /*2850*/  LDC.64 R8, c[0x0][0x380] ;  /* 0x0000e000ff087b82 */ /* 0x001e300000000a00 */
[----:B------:R-:W3:Y:S01]  /*2860*/  LDC.64 R10, c[0x0][0x3a0] ;  /* 0x0000e800ff0a7b82 */ /* 0x000ee20000000a00 */
[----:B0-----:R-:W-:-:S05]  /*2870*/  IMAD.WIDE.U32 R8, R12, 0x4, R8 ;  /* 0x000000040c087825 */ /* 0x001fca00078e0008 */
[----:B------:R-:W4:Y:S04]  /*2880*/  LDG.E.CONSTANT R15, desc[UR12][R8.64] ;  /* 0x0000000c080f7981 */ /* 0x000f28000c1e9900 */
[----:B------:R-:W5:Y:S04]  /*2890*/  LDG.E.CONSTANT R17, desc[UR12][R8.64+0x4] ;  /* 0x0000040c08117981 */ /* 0x000f68000c1e9900 */
[----:B------:R-:W2:Y:S01]  /*28a0*/  LDG.E.CONSTANT R19, desc[UR12][R8.64+0x8] ;  /* 0x0000080c08137981 */ /* 0x000ea2000c1e9900 */
[----:B------:R-:W-:-:S03]  /*28b0*/  IMAD R13, R6, UR7, R12 ;  /* 0x00000007060d7c24 */ /* 0x000fc6000f8e020c */
[----:B------:R-:W2:Y:S01]  /*28c0*/  LDG.E.CONSTANT R21, desc[UR12][R8.64+0x10] ;  /* 0x0000100c08157981 */ /* 0x000ea2000c1e9900 */
[----:B---3--:R-:W-:-:S03]  /*28d0*/  IMAD.WIDE R10, R13, 0x4, R10 ;  /* 0x000000040d0a7825 */ /* 0x008fc600078e020a */
[----:B------:R-:W3:Y:S04]  /*28e0*/  LDG.E.CONSTANT R13, desc[UR12][R8.64+0xc] ;  /* 0x00000c0c080d7981 */ /* 0x000ee8000c1e9900 */
        /* <DEDUP_REMOVED lines=8> */
[----:B----4-:R0:W-:Y:S04]  /*2970*/  STG.E desc[UR12][R10.64], R15 ;  /* 0x0000000f0a007986 */ /* 0x0101e8000c10190c */
[----:B-----5:R4:W-:Y:S04]  /*2980*/  STG.E desc[UR12][R10.64+0x4], R17 ;  /* 0x000004110a007986 */ /* 0x0209e8000c10190c */
[----:B--2---:R2:W-:Y:S04]  /*2990*/  STG.E desc[UR12][R10.64+0x8], R19 ;  /* 0x000008130a007986 */ /* 0x0045e8000c10190c */
[----:B0-----:R-:W5:Y:S04]  /*29a0*/  LDG.E.CONSTANT R15, desc[UR12][R8.64+0x2c] ;  /* 0x00002c0c080f7981 */ /* 0x001f68000c1e9900 */
[----:B----4-:R-:W4:Y:S04]  /*29b0*/  LDG.E.CONSTANT R17, desc[UR12][R8.64+0x30] ;  /* 0x0000300c08117981 */ /* 0x010f28000c1e9900 */
[----:B--2---:R-:W2:Y:S01]  /*29c0*/  LDG.E.CONSTANT R19, desc[UR12][R8.64+0x34] ;  /* 0x0000340c08137981 */ /* 0x004ea2000c1e9900 */
[----:B------:R-:W-:-:S03]  /*29d0*/  VIADD R12, R12, 0x10 ;  /* 0x000000100c0c7836 */ /* 0x000fc60000000000 */
[----:B---3--:R0:W-:Y:S04]  /*29e0*/  STG.E desc[UR12][R10.64+0xc], R13 ;  /* 0x00000c0d0a007986 */ /* 0x0081e8000c10190c */
[----:B------:R0:W-:Y:S04]  /*29f0*/  STG.E desc[UR12][R10.64+0x10], R21 ;  /* 0x000010150a007986 */ /* 0x0001e8000c10190c */
[----:B------:R0:W-:Y:S04]  /*2a00*/  STG.E desc[UR12][R10.64+0x14], R23 ;  /* 0x000014170a007986 */ /* 0x0001e8000c10190c */
[----:B------:R0:W-:Y:S04]  /*2a10*/  STG.E desc[UR12][R10.64+0x18], R25 ;  /* 0x000018190a007986 */ /* 0x0001e8000c10190c */
[----:B------:R0:W-:Y:S04]  /*2a20*/  STG.E desc[UR12][R10.64+0x1c], R27 ;  /* 0x00001c1b0a007986 */ /* 0x0001e8000c10190c */
[----:B------:R0:W-:Y:S04]  /*2a30*/  STG.E desc[UR12][R10.64+0x20], R29 ;  /* 0x0000201d0a007986 */ /* 0x0001e8000c10190c */
[----:B------:R0:W-:Y:S04]  /*2a40*/  STG.E desc[UR12][R10.64+0x24], R14 ;  /* 0x0000240e0a007986 */ /* 0x0001e8000c10190c */
[----:B------:R0:W-:Y:S04]  /*2a50*/  STG.E desc[UR12][R10.64+0x28], R16 ;  /* 0x000028100a007986 */ /* 0x0001e8000c10190c */
[----:B------:R0:W-:Y:S04]  /*2a60*/  STG.E desc[UR12][R10.64+0x38], R18 ;  /* 0x000038120a007986 */ /* 0x0001e8000c10190c */
[----:B------:R0:W-:Y:S01]  /*2a70*/  STG.E desc[UR12][R10.64+0x3c], R20 ;  /* 0x00003c140a007986 */ /* 0x0001e2000c10190c */
[----:B------:R-:W-:-:S03]  /*2a80*/  ISETP.NE.AND P0, PT, R12, R7, PT ;  /* 0x000000070c00720c */ /* 0x000fc60003f05270 */
[----:B-----5:R0:W-:Y:S04]  /*2a90*/  STG.E desc[UR12][R10.64+0x2c], R15 ;  /* 0x00002c0f0a007986 */ /* 0x0201e8000c10190c */
[----:B----4-:R0:W-:Y:S04]  /*2aa0*/  STG.E desc[UR12][R10.64+0x30], R17 ;  /* 0x000030110a007986 */ /* 0x0101e8000c10190c */
[----:B--2---:R0:W-:Y:S02]  /*2ab0*/  STG.E desc[UR12][R10.64+0x34], R19 ;  /* 0x000034130a007986 */ /* 0x0041e4000c10190c */
[----:B------:R-:W-:Y:S05]  /*2ac0*/  @P0 BRA `(.L_x_220) ;  /* 0xfffffffc00600947 */ /* 0x000fea000383ffff */
.L_x_219:
[----:B------:R-:W-:Y:S05]  /*2ad0*/  BRA.U !UP2, `(.L_x_218) ;  /* 0x000000010ae87547 */ /* 0x000fea000b800000 */
[----:B------:R-:W-:Y:S02]  /*2ae0*/  UISETP.GE.U32.AND UP1, UPT, UR4, 0x8, UPT ;  /* 0x000000080400788c */ /* 0x000fe4000bf26070 */
[----:B------:R-:W-:-:S04]  /*2af0*/  ULOP3.LUT UR5, UR7, 0x7, URZ, 0xc0, !UPT ;  /* 0x0000000707057892 */ /* 0x000fc8000f8ec0ff */
[----:B------:R-:W-:-:S03]  /*2b00*/  UISETP.NE.AND UP2, UPT, UR5, URZ, UPT ;  /* 0x000000ff0500728c */ /* 0x000fc6000bf45270 */
[----:B------:R-:W-:Y:S08]  /*2b10*/  BRA.U !UP1, `(.L_x_221) ;  /* 0x0000000109587547 */ /* 0x000ff0000b800000 */
[----:B0-----:R-:W0:Y:S08]  /*2b20*/  LDC.64 R10, c[0x0][0x380] ;  /* 0x0000e000ff0a7b82 */ /* 0x001e300000000a00 */
[----:B------:R-:W3:Y:S01]  /*2b30*/  LDC.64 R8, c[0x0][0x3a0] ;  /* 0x0000e800ff087b82 */ /* 0x000ee20000000a00 */
[----:B0-----:R-:W-:-:S05]  /*2b40*/  IMAD.WIDE.U32 R10, R7, 0x4, R10 ;  /* 0x00000004070a7825 */ /* 0x001fca00078e000a */
[----:B------:R-:W4:Y:S04]  /*2b50*/  LDG.E.CONSTANT R15, desc[UR12][R10.64] ;  /* 0x0000000c0a0f7981 */ /* 0x000f28000c1e9900 */
[----:B------:R-:W5:Y:S04]  /*2b60*/  LDG.E.CONSTANT R17, desc[UR12][R10.64+0x4] ;  /* 0x0000040c0a117981 */ /* 0x000f68000c1e9900 */
[----:B------:R-:W2:Y:S04]  /*2b70*/  LDG.E.CONSTANT R19, desc[UR12][R10.64+0x8] ;  /* 0x0000080c0a137981 */ /* 0x000ea8000c1e9900 */
[----:B------:R-:W2:Y:S04]  /*2b80*/  LDG.E.CONSTANT R21, desc[UR12][R10.64+0xc] ;  /* 0x00000c0c0a157981 */ /* 0x000ea8000c1e9900 */
[----:B------:R-:W2:Y:S04]  /*2b90*/  LDG.E.CONSTANT R23, desc[UR12][R10.64+0x10] ;  /* 0x0000100c0a177981 */ /* 0x000ea8000c1e9900 */
[----:B------:R-:W2:Y:S04]  /*2ba0*/  LDG.E.CONSTANT R25, desc[UR12][R10.64+0x14] ;  /* 0x0000140c0a197981 */ /* 0x000ea8000c1e9900 */
[----:B------:R-:W2:Y:S04]  /*2bb0*/  LDG.E.CONSTANT R27, desc[UR12][R10.64+0x18] ;  /* 0x0000180c0a1b7981 */ /* 0x000ea8000c1e9900 */
[----:B------:R-:W2:Y:S01]  /*2bc0*/  LDG.E.CONSTANT R29, desc[UR12][R10.64+0x1c] ;  /* 0x00001c0c0a1d7981 */ /* 0x000ea2000c1e9900 */
[----:B------:R-:W-:-:S02]  /*2bd0*/  IMAD R13, R6, UR7, R7 ;  /* 0x00000007060d7c24 */ /* 0x000fc4000f8e0207 */
[----:B------:R-:W-:Y:S02]  /*2be0*/  VIADD R7, R7, 0x8 ;  /* 0x0000000807077836 */ /* 0x000fe40000000000 */
[----:B---3--:R-:W-:-:S05]  /*2bf0*/  IMAD.WIDE R8, R13, 0x4, R8 ;  /* 0x000000040d087825 */ /* 0x008fca00078e0208 */
[----:B----4-:R3:W-:Y:S04]  /*2c00*/  STG.E desc[UR12][R8.64], R15 ;  /* 0x0000000f08007986 */ /* 0x0107e8000c10190c */
[----:B-----5:R3:W-:Y:S04]  /*2c10*/  STG.E desc[UR12][R8.64+0x4], R17 ;  /* 0x0000041108007986 */ /* 0x0207e8000c10190c */
[----:B--2---:R3:W-:Y:S04]  /*2c20*/  STG.E desc[UR12][R8.64+0x8], R19 ;  /* 0x0000081308007986 */ /* 0x0047e8000c10190c */
[----:B------:R3:W-:Y:S04]  /*2c30*/  STG.E desc[UR12][R8.64+0xc], R21 ;  /* 0x00000c1508007986 */ /* 0x0007e8000c10190c */
[----:B------:R3:W-:Y:S04]  /*2c40*/  STG.E desc[UR12][R8.64+0x10], R23 ;  /* 0x0000101708007986 */ /* 0x0007e8000c10190c */
[----:B------:R3:W-:Y:S04]  /*2c50*/  STG.E desc[UR12][R8.64+0x14], R25 ;  /* 0x0000141908007986 */ /* 0x0007e8000c10190c */
[----:B------:R3:W-:Y:S04]  /*2c60*/  STG.E desc[UR12][R8.64+0x18], R27 ;  /* 0x0000181b08007986 */ /* 0x0007e8000c10190c */
[----:B------:R3:W-:Y:S02]  /*2c70*/  STG.E desc[UR12][R8.64+0x1c], R29 ;  /* 0x00001c1d08007986 */ /* 0x0007e4000c10190c */
.L_x_221:
[----:B------:R-:W-:Y:S05]  /*2c80*/  BRA.U !UP2, `(.L_x_218) ;  /* 0x000000010a7c7547 */ /* 0x000fea000b800000 */
[----:B------:R-:W-:Y:S02]  /*2c90*/  UISETP.GE.U32.AND UP1, UPT, UR5, 0x4, UPT ;  /* 0x000000040500788c */ /* 0x000fe4000bf26070 */
[----:B------:R-:W-:-:S04]  /*2ca0*/  ULOP3.LUT UR6, UR7, 0x3, URZ, 0xc0, !UPT ;  /* 0x0000000307067892 */ /* 0x000fc8000f8ec0ff */
[----:B------:R-:W-:-:S03]  /*2cb0*/  UISETP.NE.AND UP2, UPT, UR6, URZ, UPT ;  /* 0x000000ff0600728c */ /* 0x000fc6000bf45270 */
[----:B------:R-:W-:Y:S08]  /*2cc0*/  BRA.U !UP1, `(.L_x_222) ;  /* 0x0000000109387547 */ /* 0x000ff0000b800000 */
[----:B---3--:R-:W3:Y:S08]  /*2cd0*/  LDC.64 R8, c[0x0][0x380] ;  /* 0x0000e000ff087b82 */ /* 0x008ef00000000a00 */
[----:B0-----:R-:W0:Y:S01]  /*2ce0*/  LDC.64 R10, c[0x0][0x3a0] ;  /* 0x0000e800ff0a7b82 */ /* 0x001e220000000a00 */
[----:B---3--:R-:W-:-:S05]  /*2cf0*/  IMAD.WIDE.U32 R8, R7, 0x4, R8 ;  /* 0x0000000407087825 */ /* 0x008fca00078e0008 */
[----:B------:R-:W3:Y:S04]  /*2d00*/  LDG.E.CONSTANT R15, desc[UR12][R8.64] ;  /* 0x0000000c080f7981 */ /* 0x000ee8000c1e9900 */
[----:B------:R-:W4:Y:S04]  /*2d10*/  LDG.E.CONSTANT R17, desc[UR12][R8.64+0x4] ;  /* 0x0000040c08117981 */ /* 0x000f28000c1e9900 */
[----:B------:R-:W5:Y:S04]  /*2d20*/  LDG.E.CONSTANT R19, desc[UR12][R8.64+0x8] ;  /* 0x0000080c08137981 */ /* 0x000f68000c1e9900 */
[----:B------:R-:W2:Y:S01]  /*2d30*/  LDG.E.CONSTANT R21, desc[UR12][R8.64+0xc] ;  /* 0x00000c0c08157981 */ /* 0x000ea2000c1e9900 */
[----:B------:R-:W-:-:S02]  /*2d40*/  IMAD R13, R6, UR7, R7 ;  /* 0x00000007060d7c24 */ /* 0x000fc4000f8e0207 */
[----:B------:R-:W-:Y:S02]  /*2d50*/  VIADD R7, R7, 0x4 ;  /* 0x0000000407077836 */ /* 0x000fe40000000000 */
[----:B0-----:R-:W-:-:S05]  /*2d60*/  IMAD.WIDE R10, R13, 0x4, R10 ;  /* 0x000000040d0a7825 */ /* 0x001fca00078e020a */
[----:B---3--:R0:W-:Y:S04]  /*2d70*/  STG.E desc[UR12][R10.64], R15 ;  /* 0x0000000f0a007986 */ /* 0x0081e8000c10190c */
[----:B----4-:R0:W-:Y:S04]  /*2d80*/  STG.E desc[UR12][R10.64+0x4], R17 ;  /* 0x000004110a007986 */ /* 0x0101e8000c10190c */
[----:B-----5:R0:W-:Y:S04]  /*2d90*/  STG.E desc[UR12][R10.64+0x8], R19 ;  /* 0x000008130a007986 */ /* 0x0201e8000c10190c */
[----:B--2---:R0:W-:Y:S02]  /*2da0*/  STG.E desc[UR12][R10.64+0xc], R21 ;  /* 0x00000c150a007986 */ /* 0x0041e4000c10190c */
.L_x_222:
[----:B------:R-:W-:Y:S05]  /*2db0*/  BRA.U !UP2, `(.L_x_218) ;  /* 0x000000010a307547 */ /* 0x000fea000b800000 */
[----:B0--3--:R-:W0:Y:S01]  /*2dc0*/  LDC.64 R14, c[0x0][0x3a0] ;  /* 0x0000e800ff0e7b82 */ /* 0x009e220000000a00 */
[----:B------:R-:W-:-:S07]  /*2dd0*/  UMOV UR4, URZ ;  /* 0x000000ff00047c82 */ /* 0x000fce0008000000 */
[----:B------:R-:W3:Y:S02]  /*2de0*/  LDC.64 R12, c[0x0][0x380] ;  /* 0x0000e000ff0c7b82 */ /* 0x000ee40000000a00 */
.L_x_223:
[----:B---34-:R-:W-:-:S06]  /*2df0*/  IMAD.WIDE.U32 R8, R7, 0x4, R12 ;  /* 0x0000000407087825 */ /* 0x018fcc00078e000c */
[----:B------:R-:W3:Y:S01]  /*2e00*/  LDG.E.CONSTANT R9, desc[UR12][R8.64] ;  /* 0x0000000c08097981 */ /* 0x000ee2000c1e9900 */
[----:B------:R-:W-:Y:S01]  /*2e10*/  IMAD R11, R6, UR7, R7 ;  /* 0x00000007060b7c24 */ /* 0x000fe2000f8e0207 */
[----:B------:R-:W-:Y:S01]  /*2e20*/  UIADD3 UR4, UPT, UPT, UR4, 0x1, URZ ;  /* 0x0000000104047890 */ /* 0x000fe2000fffe0ff */
[----:B------:R-:W-:Y:S02]  /*2e30*/  VIADD R7, R7, 0x1 ;  /* 0x0000000107077836 */ /* 0x000fe40000000000 */
[----:B0-----:R-:W-:Y:S01]  /*2e40*/  IMAD.WIDE R10, R11, 0x4, R14 ;  /* 0x000000040b0a7825 */ /* 0x001fe200078e020e */
[----:B------:R-:W-:-:S04]  /*2e50*/  UISETP.NE.AND UP1, UPT, UR4, UR6, UPT ;  /* 0x000000060400728c */ /* 0x000fc8000bf25270 */
[----:B---3--:R4:W-:Y:S05]  /*2e60*/  STG.E desc[UR12][R10.64], R9 ;  /* 0x000000090a007986 */ /* 0x0089ea000c10190c */
[----:B------:R-:W-:Y:S05]  /*2e70*/  BRA.U UP1, `(.L_x_223) ;  /* 0xfffffffd01dc7547 */ /* 0x000fea000b83ffff */
.L_x_218:
[----:B0-----:R-:W0:Y:S02]  /*2e80*/  LDC R7, c[0x0][0x3ac] ;  /* 0x0000eb00ff077b82 */ /* 0x001e240000000800 */
[----:B0-----:R-:W-:-:S13]  /*2e90*/  ISETP.GE.AND P0, PT, R7, 0x2, PT ;  /* 0x000000020700780c */ /* 0x001fda0003f06270 */
[----:B------:R-:W-:Y:S05]  /*2ea0*/  @!P0 EXIT ;  /* 0x000000000000894d */ /* 0x000fea0003800000 */
[----:B------:R-:W-:-:S13]  /*2eb0*/  PLOP3.LUT P0, PT, PT, PT, UP0, 0x80, 0x8 ;  /* 0x000000000008781c */ /* 0x000fda0003f0f008 */
[----:B------:R-:W-:Y:S05]  /*2ec0*/  @!P0 EXIT ;  /* 0x000000000000894d */ /* 0x000fea0003800000 */
[----:B------:R-:W0:Y:S01]  /*2ed0*/  S2UR UR5, SR_CgaCtaId ;  /* 0x00000000000579c3 */ /* 0x000e220000008800 */
[----:B------:R-:W-:Y:S01]  /*2ee0*/  UMOV UR4, 0x400 ;  /* 0x0000040000047882 */ /* 0x000fe20000000000 */
[----:B------:R-:W-:Y:S01]  /*2ef0*/  IMAD R7, R0, R7, RZ ;  /* 0x0000000700077224 */ /* 0x000fe200078e02ff */
[----:B------:R-:W-:Y:S01]  /*2f00*/  ULOP3.LUT UR18, UR7, 0x3, URZ, 0xc0, !UPT ;  /* 0x0000000307127892 */ /* 0x000fe2000f8ec0ff */
[----:B------:R-:W-:Y:S01]  /*2f10*/  IMAD.MOV.U32 R0, RZ, RZ, RZ ;  /* 0x000000ffff007224 */ /* 0x000fe200078e00ff */
[----:B------:R-:W-:Y:S02]  /*2f20*/  ULOP3.LUT UR15, UR7, 0x1, URZ, 0xc0, !UPT ;  /* 0x00000001070f7892 */ /* 0x000fe4000f8ec0ff */
[----:B------:R-:W-:Y:S01]  /*2f30*/  IMAD R7, R7, UR7, RZ ;  /* 0x0000000707077c24 */ /* 0x000fe2000f8e02ff */
[----:B------:R-:W-:Y:S02]  /*2f40*/  ULOP3.LUT UR16, UR7, 0x7ffffffe, URZ, 0xc0, !UPT ;  /* 0x7ffffffe07107892 */ /* 0x000fe4000f8ec0ff */
[----:B------:R-:W-:-:S02]  /*2f50*/  ULOP3.LUT UR19, UR7, 0x7ffffff0, URZ, 0xc0, !UPT ;  /* 0x7ffffff007137892 */ /* 0x000fc4000f8ec0ff */
[----:B------:R-:W-:Y:S02]  /*2f60*/  ULOP3.LUT UR10, UR7, 0x7ffffffc, URZ, 0xc0, !UPT ;  /* 0x7ffffffc070a7892 */ /* 0x000fe4000f8ec0ff */
[----:B------:R-:W-:Y:S01]  /*2f70*/  UIADD3 UR17, UPT, UPT, UR9, 0x30, URZ ;  /* 0x0000003009117890 */ /* 0x000fe2000fffe0ff */
[----:B------:R-:W-:Y:S01]  /*2f80*/  UMOV UR11, 0x1 ;  /* 0x00000001000b7882 */ /* 0x000fe20000000000 */
[----:B0-----:R-:W-:-:S06]  /*2f90*/  ULEA UR4, UR5, UR4, 0x18 ;  /* 0x0000000405047291 */ /* 0x001fcc000f8ec0ff */
[----:B------:R-:W-:Y:S01]  /*2fa0*/  LEA R24, R24, UR4, 0x2 ;  /* 0x0000000418187c11 */ /* 0x000fe2000f8e10ff */
[----:B------:R-:W-:-:S06]  /*2fb0*/  UMOV UR4, URZ ;  /* 0x000000ff00047c82 */ /* 0x000fcc0008000000 */
.L_x_253:
[----:B0-----:R-:W0:Y:S01]  /*2fc0*/  LDCU UR5, c[0x0][0x3b0] ;  /* 0x00007600ff0577ac */ /* 0x001e220008000800 */
[----:B------:R-:W-:Y:S01]  /*2fd0*/  IMAD.MOV.U32 R6, RZ, RZ, RZ ;  /* 0x000000ffff067224 */ /* 0x000fe200078e00ff */
[----:B0-----:R-:W-:-:S09]  /*2fe0*/  UISETP.NE.AND UP0, UPT, UR5, 0x1, UPT ;  /* 0x000000010500788c */ /* 0x001fd2000bf05270 */
[----:B---34-:R-:W-:Y:S05]  /*2ff0*/  BRA.U !UP0, `(.L_x_224) ;  /* 0x00000009089c7547 */ /* 0x018fea000b800000 */
[----:B------:R-:W-:Y:S01]  /*3000*/  VIADD R6, R1, 0x34 ;  /* 0x0000003401067836 */ /* 0x000fe20000000000 */
[----:B------:R-:W-:-:S12]  /*3010*/  UIADD3 UR5, UPT, UPT, -UR16, URZ, URZ ;  /* 0x000000ff10057290 */ /* 0x000fd8000fffe1ff */
.L_x_234:
[----:B------:R-:W-:Y:S01]  /*3020*/  UISETP.NE.AND UP0, UPT, UR4, 0x1, UPT ;  /* 0x000000010400788c */ /* 0x000fe2000bf05270 */
[----:B----4-:R-:W-:Y:S02]  /*3030*/  IMAD.MOV.U32 R11, RZ, RZ, R5 ;  /* 0x000000ffff0b7224 */ /* 0x010fe400078e0005 */
[----:B------:R-:W-:Y:S02]  /*3040*/  IMAD.MOV.U32 R10, RZ, RZ, R4 ;  /* 0x000000ffff0a7224 */ /* 0x000fe400078e0004 */
[----:B------:R-:W-:Y:S02]  /*3050*/  IMAD.MOV.U32 R12, RZ, RZ, R3 ;  /* 0x000000ffff0c7224 */ /* 0x000fe400078e0003 */
[----:B---3--:R-:W-:Y:S02]  /*3060*/  IMAD.MOV.U32 R9, RZ, RZ, R0 ;  /* 0x000000ffff097224 */ /* 0x008fe400078e0000 */
[----:B------:R-:W-:Y:S05]  /*3070*/  BRA.U !UP0, `(.L_x_225) ;  /* 0x0000000508287547 */ /* 0x000fea000b800000 */
[----:B------:R-:W-:Y:S01]  /*3080*/  SHF.R.U32.HI R9, RZ, 0x2, R26 ;  /* 0x00000002ff097819 */ /* 0x000fe2000001161a */
[----:B------:R-:W-:Y:S01]  /*3090*/  IMAD.SHL.U32 R0, R5, 0x10, RZ ;  /* 0x0000001005007824 */ /* 0x000fe200078e00ff */
[----:B------:R-:W-:Y:S01]  /*30a0*/  BSSY.RECONVERGENT B0, `(.L_x_226) ;  /* 0x000003c000007945 */ /* 0x000fe20003800200 */
[----:B------:R-:W-:Y:S01]  /*30b0*/  IMAD.MOV.U32 R12, RZ, RZ, 0x3e055027 ;  /* 0x3e055027ff0c7424 */ /* 0x000fe200078e00ff */
[----:B------:R-:W-:Y:S01]  /*30c0*/  LOP3.LUT R9, R9, R26, RZ, 0x3c, !PT ;  /* 0x0000001a09097212 */ /* 0x000fe200078e3cff */
[----:B------:R-:W-:-:S04]  /*30d0*/  IMAD.MOV.U32 R13, RZ, RZ, 0x7f800000 ;  /* 0x7f800000ff0d7424 */ /* 0x000fc800078e00ff */
[----:B------:R-:W-:-:S05]  /*30e0*/  IMAD.SHL.U32 R8, R9, 0x2, RZ ;  /* 0x0000000209087824 */ /* 0x000fca00078e00ff */
[----:B------:R-:W-:Y:S01]  /*30f0*/  LOP3.LUT R0, R9, R8, R0, 0x96, !PT ;  /* 0x0000000809007212 */ /* 0x000fe200078e9600 */
[----:B------:R-:W-:Y:S01]  /*3100*/  IMAD.U32 R9, RZ, RZ, UR14 ;  /* 0x0000000eff097e24 */ /* 0x000fe2000f8e00ff */
[----:B------:R-:W-:Y:S02]  /*3110*/  UIADD3 UR14, UPT, UPT, UR14, 0xb0f8a, URZ ;  /* 0x000b0f8a0e0e7890 */ /* 0x000fe4000fffe0ff */
[----:B------:R-:W-:-:S04]  /*3120*/  LOP3.LUT R10, R0, R5, RZ, 0x3c, !PT ;  /* 0x00000005000a7212 */ /* 0x000fc800078e3cff */
[----:B------:R-:W-:Y:S01]  /*3130*/  IADD3 R0, PT, PT, R9, 0x587c5, R10 ;  /* 0x000587c509007810 */ /* 0x000fe20007ffe00a */
[----:B------:R-:W-:-:S03]  /*3140*/  IMAD.MOV.U32 R9, RZ, RZ, 0x2f800000 ;  /* 0x2f800000ff097424 */ /* 0x000fc600078e00ff */
        /* <DEDUP_REMOVED lines=8> */
[----:B------:R-:W-:-:S04]  /*31d0*/  FADD R11, R8, -1 ;  /* 0xbf800000080b7421 */ /* 0x000fc80000000000 */
        /* <DEDUP_REMOVED lines=12> */
[----:B------:R-:W-:Y:S01]  /*32a0*/  SHF.R.U32.HI R9, RZ, 0x2, R2 ;  /* 0x00000002ff097819 */ /* 0x000fe20000011602 */
[----:B------:R-:W-:-:S03]  /*32b0*/  FFMA R11, R11, R12, R11 ;  /* 0x0000000c0b0b7223 */ /* 0x000fc6000000000b */
[----:B------:R-:W-:Y:S01]  /*32c0*/  LOP3.LUT R9, R9, R2, RZ, 0x3c, !PT ;  /* 0x0000000209097212 */ /* 0x000fe200078e3cff */
[----:B------:R-:W-:Y:S01]  /*32d0*/  FFMA R11, R8, 0.69314718246459960938, R11 ;  /* 0x3f317218080b7823 */ /* 0x000fe2000000000b */
[----:B-12---:R-:W-:-:S03]  /*32e0*/  IMAD.SHL.U32 R2, R10, 0x10, RZ ;  /* 0x000000100a027824 */ /* 0x006fc600078e00ff */
[C---:B------:R-:W-:Y:S01]  /*32f0*/  @P0 FFMA R11, R0.reuse, R13, +INF ;  /* 0x7f800000000b0423 */ /* 0x040fe2000000000d */
[----:B------:R-:W-:Y:S01]  /*3300*/  IMAD.SHL.U32 R8, R9, 0x2, RZ ;  /* 0x0000000209087824 */ /* 0x000fe200078e00ff */
[----:B------:R-:W-:Y:S02]  /*3310*/  FSETP.NEU.AND P0, PT, R0, RZ, PT ;  /* 0x000000ff0000720b */ /* 0x000fe40003f0d000 */
[----:B------:R-:W-:Y:S02]  /*3320*/  FMUL R11, R11, -2 ;  /* 0xc00000000b0b7820 */ /* 0x000fe40000400000 */
[----:B------:R-:W-:-:S03]  /*3330*/  LOP3.LUT R9, R9, R8, R2, 0x96, !PT ;  /* 0x0000000809097212 */ /* 0x000fc600078e9602 */
[----:B------:R-:W-:Y:S02]  /*3340*/  FSEL R8, R11, +INF , P0 ;  /* 0x7f8000000b087808 */ /* 0x000fe40000000000 */
[----:B------:R-:W-:Y:S01]  /*3350*/  LOP3.LUT R11, R9, R10, RZ, 0x3c, !PT ;  /* 0x0000000a090b7212 */ /* 0x000fe200078e3cff */
[----:B------:R-:W-:Y:S01]  /*3360*/  IMAD.MOV.U32 R9, RZ, RZ, 0x30c90fdb ;  /* 0x30c90fdbff097424 */ /* 0x000fe200078e00ff */
[----:B------:R0:W1:Y:S01]  /*3370*/  MUFU.RSQ R13, R8 ;  /* 0x00000008000d7308 */ /* 0x0000620000001400 */
[----:B------:R-:W-:Y:S02]  /*3380*/  VIADD R2, R8, 0xf3000000 ;  /* 0xf300000008027836 */ /* 0x000fe40000000000 */
[----:B------:R-:W-:-:S03]  /*3390*/  VIADD R0, R11, UR14 ;  /* 0x0000000e0b007c36 */ /* 0x000fc60008000000 */
[----:B------:R-:W-:Y:S02]  /*33a0*/  ISETP.GT.U32.AND P0, PT, R2, 0x727fffff, PT ;  /* 0x727fffff0200780c */ /* 0x000fe40003f04070 */
[----:B------:R-:W-:-:S05]  /*33b0*/  I2FP.F32.U32 R0, R0 ;  /* 0x0000000000007245 */ /* 0x000fca0000201000 */
[----:B------:R-:W-:-:S06]  /*33c0*/  FFMA R12, R0, R9, 7.314590599882819788e-10 ;  /* 0x30490fdb000c7423 */ /* 0x000fcc0000000009 */
[----:B01----:R-:W-:Y:S05]  /*33d0*/  @!P0 BRA `(.L_x_227) ;  /* 0x0000000000108947 */ /* 0x003fea0003800000 */
[----:B------:R-:W-:-:S07]  /*33e0*/  MOV R13, 0x3400 ;  /* 0x00003400000d7802 */ /* 0x000fce0000000f00 */
[----:B------:R-:W-:Y:S05]  /*33f0*/  CALL.REL.NOINC `($__internal_6_$__cuda_sm20_sqrt_rn_f32_slowpath) ;  /* 0x0000001c00c87944 */ /* 0x000fea0003c00000 */
[----:B------:R-:W-:Y:S01]  /*3400*/  IMAD.MOV.U32 R0, RZ, RZ, R18 ;  /* 0x000000ffff007224 */ /* 0x000fe200078e0012 */
[----:B------:R-:W-:Y:S06]  /*3410*/  BRA `(.L_x_228) ;  /* 0x0000000000107947 */ /* 0x000fec0003800000 */
.L_x_227:
[----:B------:R-:W-:Y:S01]  /*3420*/  FMUL.FTZ R0, R8, R13 ;  /* 0x0000000d08007220 */ /* 0x000fe20000410000 */
[----:B------:R-:W-:-:S03]  /*3430*/  FMUL.FTZ R2, R13, 0.5 ;  /* 0x3f0000000d027820 */ /* 0x000fc60000410000 */
[----:B------:R-:W-:-:S04]  /*3440*/  FFMA R9, -R0, R0, R8 ;  /* 0x0000000000097223 */ /* 0x000fc80000000108 */
[----:B------:R-:W-:-:S07]  /*3450*/  FFMA R0, R9, R2, R0 ;  /* 0x0000000209007223 */ /* 0x000fce0000000000 */
.L_x_228:
[----:B------:R-:W-:Y:S05]  /*3460*/  BSYNC.RECONVERGENT B0 ;  /* 0x0000000000007941 */ /* 0x000fea0003800200 */
.L_x_226:
[----:B------:R-:W-:Y:S01]  /*3470*/  FMUL.RZ R8, R12, 0.15915493667125701904 ;  /* 0x3e22f9830c087820 */ /* 0x000fe2000040c000 */
[----:B------:R-:W-:Y:S02]  /*3480*/  IMAD.MOV.U32 R26, RZ, RZ, R3 ;  /* 0x000000ffff1a7224 */ /* 0x000fe400078e0003 */
[--C-:B------:R-:W-:Y:S01]  /*3490*/  IMAD.MOV.U32 R12, RZ, RZ, R5.reuse ;  /* 0x000000ffff0c7224 */ /* 0x100fe200078e0005 */
[----:B------:R-:W0:Y:S01]  /*34a0*/  MUFU.SIN R9, R8 ;  /* 0x0000000800097308 */ /* 0x000e220000000400 */
[----:B------:R-:W-:Y:S01]  /*34b0*/  IMAD.MOV.U32 R2, RZ, RZ, R4 ;  /* 0x000000ffff027224 */ /* 0x000fe200078e0004 */
[----:B------:R-:W-:Y:S01]  /*34c0*/  MOV R4, R10 ;  /* 0x0000000a00047202 */ /* 0x000fe20000000f00 */
[----:B------:R-:W-:Y:S02]  /*34d0*/  IMAD.MOV.U32 R3, RZ, RZ, R5 ;  /* 0x000000ffff037224 */ /* 0x000fe400078e0005 */
[----:B------:R-:W-:-:S03]  /*34e0*/  IMAD.MOV.U32 R5, RZ, RZ, R11 ;  /* 0x000000ffff057224 */ /* 0x000fc600078e000b */
[----:B------:R-:W1:Y:S01]  /*34f0*/  MUFU.COS R13, R8 ;  /* 0x00000008000d7308 */ /* 0x000e620000000000 */
[-C--:B0-----:R-:W-:Y:S01]  /*3500*/  FMUL R9, R9, R0.reuse ;  /* 0x0000000009097220 */ /* 0x081fe20000400000 */
[----:B-1----:R-:W-:-:S07]  /*3510*/  FMUL R0, R13, R0 ;  /* 0x000000000d007220 */ /* 0x002fce0000400000 */
.L_x_225:
[----:B------:R0:W-:Y:S01]  /*3520*/  STL [R6+-0x4], R9 ;  /* 0xfffffc0906007387 */ /* 0x0001e20000100800 */
[----:B------:R-:W-:Y:S01]  /*3530*/  UISETP.NE.AND UP0, UPT, UR4, 0x1, UPT ;  /* 0x000000010400788c */ /* 0x000fe2000bf05270 */
[----:B------:R-:W-:Y:S02]  /*3540*/  IMAD.MOV.U32 R13, RZ, RZ, R0 ;  /* 0x000000ffff0d7224 */ /* 0x000fe400078e0000 */
[----:B------:R-:W-:-:S06]  /*3550*/  UMOV UR4, URZ ;  /* 0x000000ff00047c82 */ /* 0x000fcc0008000000 */
[----:B0-----:R-:W-:Y:S05]  /*3560*/  BRA.U UP0, `(.L_x_229) ;  /* 0x0000000500287547 */ /* 0x001fea000b800000 */
[----:B-12---:R-:W-:Y:S01]  /*3570*/  SHF.R.U32.HI R3, RZ, 0x2, R26 ;  /* 0x00000002ff037819 */ /* 0x006fe2000001161a */
        /* <DEDUP_REMOVED lines=18> */
[----:B------:R-:W-:-:S04]  /*36a0*/  IMAD.IADD R3, R0, 0x1, -R5 ;  /* 0x0000000100037824 */ /* 0x000fc800078e0a05 */
[----:B------:R-:W-:Y:S01]  /*36b0*/  FADD R9, R3, -1 ;  /* 0xbf80000003097421 */ /* 0x000fe20000000000 */
[----:B------:R-:W-:Y:S02]  /*36c0*/  FSEL R3, RZ, -23, P0 ;  /* 0xc1b80000ff037808 */ /* 0x000fe40000000000 */
[----:B------:R-:W-:Y:S01]  /*36d0*/  ISETP.GT.U32.AND P0, PT, R0, 0x7f7fffff, PT ;  /* 0x7f7fffff0000780c */ /* 0x000fe20003f04070 */
        /* <DEDUP_REMOVED lines=8> */
[----:B------:R-:W-:Y:S02]  /*3760*/  I2FP.F32.S32 R8, R5 ;  /* 0x0000000500087245 */ /* 0x000fe40000201400 */
[----:B------:R-:W-:Y:S01]  /*3770*/  SHF.R.U32.HI R5, RZ, 0x2, R2 ;  /* 0x00000002ff057819 */ /* 0x000fe20000011602 */
[----:B------:R-:W-:Y:S02]  /*3780*/  FMUL R14, R9, R14 ;  /* 0x0000000e090e7220 */ /* 0x000fe40000400000 */
[----:B------:R-:W-:Y:S01]  /*3790*/  FFMA R3, R8, 1.1920928955078125e-07, R3 ;  /* 0x3400000008037823 */ /* 0x000fe20000000003 */
[----:B------:R-:W-:Y:S01]  /*37a0*/  LOP3.LUT R5, R5, R2, RZ, 0x3c, !PT ;  /* 0x0000000205057212 */ /* 0x000fe200078e3cff */
[----:B------:R-:W-:Y:S01]  /*37b0*/  FFMA R14, R9, R14, R9 ;  /* 0x0000000e090e7223 */ /* 0x000fe20000000009 */
[----:B------:R-:W-:Y:S02]  /*37c0*/  IMAD.MOV.U32 R9, RZ, RZ, 0x7f800000 ;  /* 0x7f800000ff097424 */ /* 0x000fe400078e00ff */
[----:B------:R-:W-:-:S02]  /*37d0*/  IMAD.SHL.U32 R2, R4, 0x10, RZ ;  /* 0x0000001004027824 */ /* 0x000fc400078e00ff */
[----:B------:R-:W-:Y:S01]  /*37e0*/  FFMA R3, R3, 0.69314718246459960938, R14 ;  /* 0x3f31721803037823 */ /* 0x000fe2000000000e */
[C---:B------:R-:W-:Y:S01]  /*37f0*/  @P0 FFMA R3, R0.reuse, R9, +INF ;  /* 0x7f80000000030423 */ /* 0x040fe20000000009 */
[----:B------:R-:W-:Y:S01]  /*3800*/  IMAD.SHL.U32 R8, R5, 0x2, RZ ;  /* 0x0000000205087824 */ /* 0x000fe200078e00ff */
[----:B------:R-:W-:Y:S02]  /*3810*/  FSETP.NEU.AND P0, PT, R0, RZ, PT ;  /* 0x000000ff0000720b */ /* 0x000fe40003f0d000 */
[----:B------:R-:W-:Y:S02]  /*3820*/  FMUL R3, R3, -2 ;  /* 0xc000000003037820 */ /* 0x000fe40000400000 */
[----:B------:R-:W-:-:S03]  /*3830*/  LOP3.LUT R5, R5, R8, R2, 0x96, !PT ;  /* 0x0000000805057212 */ /* 0x000fc600078e9602 */
[----:B------:R-:W-:Y:S02]  /*3840*/  FSEL R8, R3, +INF , P0 ;  /* 0x7f80000003087808 */ /* 0x000fe40000000000 */
[----:B------:R-:W-:Y:S02]  /*3850*/  LOP3.LUT R5, R5, R4, RZ, 0x3c, !PT ;  /* 0x0000000405057212 */ /* 0x000fe400078e3cff */
[----:B------:R0:W1:Y:S01]  /*3860*/  MUFU.RSQ R3, R8 ;  /* 0x0000000800037308 */ /* 0x0000620000001400 */
[----:B------:R-:W-:Y:S02]  /*3870*/  VIADD R2, R8, 0xf3000000 ;  /* 0xf300000008027836 */ /* 0x000fe40000000000 */
[----:B------:R-:W-:-:S03]  /*3880*/  VIADD R0, R5, UR14 ;  /* 0x0000000e05007c36 */ /* 0x000fc60008000000 */
[----:B------:R-:W-:Y:S02]  /*3890*/  ISETP.GT.U32.AND P0, PT, R2, 0x727fffff, PT ;  /* 0x727fffff0200780c */ /* 0x000fe40003f04070 */
[----:B------:R-:W-:-:S05]  /*38a0*/  I2FP.F32.U32 R0, R0 ;  /* 0x0000000000007245 */ /* 0x000fca0000201000 */
[----:B------:R-:W-:-:S06]  /*38b0*/  FFMA R19, R0, R19, 7.314590599882819788e-10 ;  /* 0x30490fdb00137423 */ /* 0x000fcc0000000013 */
[----:B01----:R-:W-:Y:S05]  /*38c0*/  @!P0 BRA `(.L_x_231) ;  /* 0x0000000000188947 */ /* 0x003fea0003800000 */
[----:B------:R-:W-:Y:S01]  /*38d0*/  BSSY.RECONVERGENT B1, `(.L_x_232) ;  /* 0x0000003000017945 */ /* 0x000fe20003800200 */
[----:B------:R-:W-:-:S07]  /*38e0*/  MOV R13, 0x3900 ;  /* 0x00003900000d7802 */ /* 0x000fce0000000f00 */
[----:B------:R-:W-:Y:S05]  /*38f0*/  CALL.REL.NOINC `($__internal_6_$__cuda_sm20_sqrt_rn_f32_slowpath) ;  /* 0x0000001800887944 */ /* 0x000fea0003c00000 */
[----:B------:R-:W-:Y:S05]  /*3900*/  BSYNC.RECONVERGENT B1 ;  /* 0x0000000000017941 */ /* 0x000fea0003800200 */
.L_x_232:
[----:B------:R-:W-:Y:S01]  /*3910*/  IMAD.MOV.U32 R0, RZ, RZ, R18 ;  /* 0x000000ffff007224 */ /* 0x000fe200078e0012 */
[----:B------:R-:W-:Y:S06]  /*3920*/  BRA `(.L_x_233) ;  /* 0x0000000000107947 */ /* 0x000fec0003800000 */
.L_x_231:
[----:B------:R-:W-:Y:S01]  /*3930*/  FMUL.FTZ R0, R8, R3 ;  /* 0x0000000308007220 */ /* 0x000fe20000410000 */
[----:B------:R-:W-:-:S03]  /*3940*/  FMUL.FTZ R2, R3, 0.5 ;  /* 0x3f00000003027820 */ /* 0x000fc60000410000 */
[----:B------:R-:W-:-:S04]  /*3950*/  FFMA R3, -R0, R0, R8 ;  /* 0x0000000000037223 */ /* 0x000fc80000000108 */
[----:B------:R-:W-:-:S07]  /*3960*/  FFMA R0, R3, R2, R0 ;  /* 0x0000000203007223 */ /* 0x000fce0000000000 */
.L_x_233:
[----:B------:R-:W-:Y:S05]  /*3970*/  BSYNC.RECONVERGENT B0 ;  /* 0x0000000000007941 */ /* 0x000fea0003800200 */
.L_x_230:
[----:B------:R-:W-:Y:S01]  /*3980*/  FMUL.RZ R8, R19, 0.15915493667125701904 ;  /* 0x3e22f98313087820 */ /* 0x000fe2000040c000 */
[----:B------:R-:W-:Y:S01]  /*3990*/  IMAD.MOV.U32 R26, RZ, RZ, R12 ;  /* 0x000000ffff1a7224 */ /* 0x000fe200078e000c */
[----:B------:R-:W-:Y:S01]  /*39a0*/  UMOV UR4, 0x1 ;  /* 0x0000000100047882 */ /* 0x000fe20000000000 */
[----:B------:R-:W-:Y:S01]  /*39b0*/  IMAD.MOV.U32 R2, RZ, RZ, R10 ;  /* 0x000000ffff027224 */ /* 0x000fe200078e000a */
[----:B------:R-:W0:Y:S08]  /*39c0*/  MUFU.SIN R13, R8 ;  /* 0x00000008000d7308 */ /* 0x000e300000000400 */
[----:B------:R-:W1:Y:S01]  /*39d0*/  MUFU.COS R3, R8 ;  /* 0x0000000800037308 */ /* 0x000e620000000000 */
[-C--:B0-----:R-:W-:Y:S01]  /*39e0*/  FMUL R13, R13, R0.reuse ;  /* 0x000000000d0d7220 */ /* 0x081fe20000400000 */
[----:B-1----:R-:W-:Y:S01]  /*39f0*/  FMUL R0, R3, R0 ;  /* 0x0000000003007220 */ /* 0x002fe20000400000 */
[----:B------:R-:W-:-:S07]  /*3a00*/  IMAD.MOV.U32 R3, RZ, RZ, R11 ;  /* 0x000000ffff037224 */ /* 0x000fce00078e000b */
.L_x_229:
[----:B------:R-:W-:Y:S01]  /*3a10*/  UIADD3 UR5, UPT, UPT, UR5, 0x2, URZ ;  /* 0x0000000205057890 */ /* 0x000fe2000fffe0ff */
[----:B------:R0:W-:Y:S03]  /*3a20*/  STL [R6], R13 ;  /* 0x0000000d06007387 */ /* 0x0001e60000100800 */
[----:B------:R-:W-:Y:S01]  /*3a30*/  UISETP.NE.AND UP0, UPT, UR5, URZ, UPT ;  /* 0x000000ff0500728c */ /* 0x000fe2000bf05270 */
[----:B0-----:R-:W-:-:S08]  /*3a40*/  VIADD R6, R6, 0x8 ;  /* 0x0000000806067836 */ /* 0x001fd00000000000 */
[----:B------:R-:W-:Y:S05]  /*3a50*/  BRA.U UP0, `(.L_x_234) ;  /* 0xfffffff500707547 */ /* 0x000fea000b83ffff */
[----:B------:R-:W-:-:S07]  /*3a60*/  IMAD.U32 R6, RZ, RZ, UR16 ;  /* 0x00000010ff067e24 */ /* 0x000fce000f8e00ff */
.L_x_224:
[----:B------:R-:W-:-:S09]  /*3a70*/  UISETP.NE.AND UP0, UPT, UR15, URZ, UPT ;  /* 0x000000ff0f00728c */ /* 0x000fd2000bf05270 */
[----:B------:R-:W-:Y:S05]  /*3a80*/  BRA.U !UP0, `(.L_x_235) ;  /* 0x00000005084c7547 */ /* 0x000fea000b800000 */
[----:B------:R-:W-:Y:S01]  /*3a90*/  UISETP.NE.AND UP0, UPT, UR4, 0x1, UPT ;  /* 0x000000010400788c */ /* 0x000fe2000bf05270 */
[----:B---3--:R-:W-:Y:S02]  /*3aa0*/  IMAD.MOV.U32 R8, RZ, RZ, R0 ;  /* 0x000000ffff087224 */ /* 0x008fe400078e0000 */
[----:B------:R-:W-:-:S06]  /*3ab0*/  UMOV UR4, URZ ;  /* 0x000000ff00047c82 */ /* 0x000fcc0008000000 */
[----:B------:R-:W-:Y:S05]  /*3ac0*/  BRA.U !UP0, `(.L_x_236) ;  /* 0x0000000508347547 */ /* 0x000fea000b800000 */
[----:B----4-:R-:W-:Y:S01]  /*3ad0*/  SHF.R.U32.HI R9, RZ, 0x2, R26 ;  /* 0x00000002ff097819 */ /* 0x010fe2000001161a */
        /* <DEDUP_REMOVED lines=39> */
[----:B------:R-:W-:Y:S01]  /*3d50*/  FSETP.NEU.AND P0, PT, R0, RZ, PT ;  /* 0x000000ff0000720b */ /* 0x000fe20003f0d000 */
[C---:B------:R-:W-:Y:S02]  /*3d60*/  IMAD.SHL.U32 R11, R9.reuse, 0x2, RZ ;  /* 0x00000002090b7824 */ /* 0x040fe400078e00ff */
[----:B------:R-:W-:Y:S01]  /*3d70*/  FMUL R8, R8, -2 ;  /* 0xc000000008087820 */ /* 0x000fe20000400000 */
[----:B------:R-:W-:Y:S02]  /*3d80*/  IMAD.MOV.U32 R13, RZ, RZ, 0x30c90fdb ;  /* 0x30c90fdbff0d7424 */ /* 0x000fe400078e00ff */
[----:B------:R-:W-:Y:S02]  /*3d90*/  LOP3.LUT R11, R9, R11, R2, 0x96, !PT ;  /* 0x0000000b090b7212 */ /* 0x000fe400078e9602 */
[----:B------:R-:W-:Y:S02]  /*3da0*/  FSEL R8, R8, +INF , P0 ;  /* 0x7f80000008087808 */ /* 0x000fe40000000000 */
[----:B------:R-:W-:-:S02]  /*3db0*/  LOP3.LUT R11, R11, R10, RZ, 0x3c, !PT ;  /* 0x0000000a0b0b7212 */ /* 0x000fc400078e3cff */
[----:B------:R-:W-:Y:S01]  /*3dc0*/  IADD3 R2, PT, PT, R8, -0xd000000, RZ ;  /* 0xf300000008027810 */ /* 0x000fe20007ffe0ff */
[----:B------:R0:W1:Y:S02]  /*3dd0*/  MUFU.RSQ R9, R8 ;  /* 0x0000000800097308 */ /* 0x0000640000001400 */
[----:B------:R-:W-:Y:S01]  /*3de0*/  VIADD R0, R11, UR14 ;  /* 0x0000000e0b007c36 */ /* 0x000fe20008000000 */
[----:B------:R-:W-:-:S04]  /*3df0*/  ISETP.GT.U32.AND P0, PT, R2, 0x727fffff, PT ;  /* 0x727fffff0200780c */ /* 0x000fc80003f04070 */
[----:B------:R-:W-:-:S05]  /*3e00*/  I2FP.F32.U32 R0, R0 ;  /* 0x0000000000007245 */ /* 0x000fca0000201000 */
[----:B------:R-:W-:-:S04]  /*3e10*/  FFMA R12, R0, R13, 7.314590599882819788e-10 ;  /* 0x30490fdb000c7423 */ /* 0x000fc8000000000d */
[----:B0-----:R-:W-:Y:S05]  /*3e20*/  @!P0 BRA `(.L_x_238) ;  /* 0x0000000000188947 */ /* 0x001fea0003800000 */
[----:B------:R-:W-:Y:S01]  /*3e30*/  BSSY.RECONVERGENT B1, `(.L_x_239) ;  /* 0x0000003000017945 */ /* 0x000fe20003800200 */
[----:B------:R-:W-:-:S07]  /*3e40*/  MOV R13, 0x3e60 ;  /* 0x00003e60000d7802 */ /* 0x000fce0000000f00 */
[----:B-1----:R-:W-:Y:S05]  /*3e50*/  CALL.REL.NOINC `($__internal_6_$__cuda_sm20_sqrt_rn_f32_slowpath) ;  /* 0x0000001400307944 */ /* 0x002fea0003c00000 */
[----:B------:R-:W-:Y:S05]  /*3e60*/  BSYNC.RECONVERGENT B1 ;  /* 0x0000000000017941 */ /* 0x000fea0003800200 */
.L_x_239:
[----:B------:R-:W-:Y:S01]  /*3e70*/  IMAD.MOV.U32 R0, RZ, RZ, R18 ;  /* 0x000000ffff007224 */ /* 0x000fe200078e0012 */
[----:B------:R-:W-:Y:S06]  /*3e80*/  BRA `(.L_x_240) ;  /* 0x0000000000107947 */ /* 0x000fec0003800000 */
.L_x_238:
[----:B-1----:R-:W-:Y:S01]  /*3e90*/  FMUL.FTZ R0, R8, R9 ;  /* 0x0000000908007220 */ /* 0x002fe20000410000 */
[----:B------:R-:W-:-:S03]  /*3ea0*/  FMUL.FTZ R2, R9, 0.5 ;  /* 0x3f00000009027820 */ /* 0x000fc60000410000 */
[----:B------:R-:W-:-:S04]  /*3eb0*/  FFMA R9, -R0, R0, R8 ;  /* 0x0000000000097223 */ /* 0x000fc80000000108 */
[----:B------:R-:W-:-:S07]  /*3ec0*/  FFMA R0, R9, R2, R0 ;  /* 0x0000000209007223 */ /* 0x000fce0000000000 */
.L_x_240:
[----:B------:R-:W-:Y:S05]  /*3ed0*/  BSYNC.RECONVERGENT B0 ;  /* 0x0000000000007941 */ /* 0x000fea0003800200 */
.L_x_237:
[----:B------:R-:W-:Y:S01]  /*3ee0*/  FMUL.RZ R14, R12, 0.15915493667125701904 ;  /* 0x3e22f9830c0e7820 */ /* 0x000fe2000040c000 */
[----:B------:R-:W-:Y:S01]  /*3ef0*/  IMAD.MOV.U32 R12, RZ, RZ, R5 ;  /* 0x000000ffff0c7224 */ /* 0x000fe200078e0005 */
[----:B------:R-:W-:Y:S01]  /*3f00*/  UMOV UR4, 0x1 ;  /* 0x0000000100047882 */ /* 0x000fe20000000000 */
[----:B------:R-:W-:Y:S01]  /*3f10*/  IMAD.MOV.U32 R2, RZ, RZ, R4 ;  /* 0x000000ffff027224 */ /* 0x000fe200078e0004 */
[----:B------:R-:W0:Y:S01]  /*3f20*/  MUFU.SIN R9, R14 ;  /* 0x0000000e00097308 */ /* 0x000e220000000400 */
[----:B------:R-:W-:Y:S02]  /*3f30*/  IMAD.MOV.U32 R26, RZ, RZ, R3 ;  /* 0x000000ffff1a7224 */ /* 0x000fe400078e0003 */
[----:B------:R-:W-:Y:S02]  /*3f40*/  IMAD.MOV.U32 R5, RZ, RZ, R11 ;  /* 0x000000ffff057224 */ /* 0x000fe400078e000b */
[----:B------:R-:W-:Y:S02]  /*3f50*/  IMAD.MOV.U32 R4, RZ, RZ, R10 ;  /* 0x000000ffff047224 */ /* 0x000fe400078e000a */
[----:B------:R-:W-:Y:S01]  /*3f60*/  IMAD.MOV.U32 R3, RZ, RZ, R12 ;  /* 0x000000ffff037224 */ /* 0x000fe200078e000c */
[----:B------:R-:W1:Y:S01]  /*3f70*/  MUFU.COS R13, R14 ;  /* 0x0000000e000d7308 */ /* 0x000e620000000000 */
[-C--:B0-----:R-:W-:Y:S01]  /*3f80*/  FMUL R8, R9, R0.reuse ;  /* 0x0000000009087220 */ /* 0x081fe20000400000 */
[----:B-1----:R-:W-:-:S07]  /*3f90*/  FMUL R0, R13, R0 ;  /* 0x000000000d007220 */ /* 0x002fce0000400000 */
.L_x_236:
[----:B----4-:R-:W-:-:S05]  /*3fa0*/  IMAD.U32 R9, R6, 0x4, R1 ;  /* 0x0000000406097824 */ /* 0x010fca00078e0001 */
[----:B------:R0:W-:Y:S02]  /*3fb0*/  STL [R9+0x30], R8 ;  /* 0x0000300809007387 */ /* 0x0001e40000100800 */
.L_x_235:
[----:B------:R-:W5:Y:S01]  /*3fc0*/  LDC R6, c[0x0][0x3b0] ;  /* 0x0000ec00ff067b82 */ /* 0x000f620000000800 */
[----:B---3--:R-:W-:Y:S01]  /*3fd0*/  IMAD.MOV.U32 R17, RZ, RZ, RZ ;  /* 0x000000ffff117224 */ /* 0x008fe200078e00ff */
[----:B-----5:R-:W-:-:S13]  /*3fe0*/  ISETP.GE.U32.AND P0, PT, R6, 0x10, PT ;  /* 0x000000100600780c */ /* 0x020fda0003f06070 */
[----:B------:R-:W-:Y:S05]  /*3ff0*/  @!P0 BRA `(.L_x_241) ;  /* 0x00000000006c8947 */ /* 0x000fea0003800000 */
[----:B------:R-:W-:-:S07]  /*4000*/  IMAD.MOV.U32 R25, RZ, RZ, RZ ;  /* 0x000000ffff197224 */ /* 0x000fce00078e00ff */
.L_x_242:
[----:B------:R-:W-:-:S05]  /*4010*/  LEA R27, R25, UR17, 0x2 ;  /* 0x00000011191b7c11 */ /* 0x000fca000f8e10ff */
[----:B0--34-:R-:W3:Y:S04]  /*4020*/  LDL.128 R8, [R27] ;  /* 0x000000001b087983 */ /* 0x019ee80000100c00 */
[----:B------:R-:W4:Y:S04]  /*4030*/  LDL.128 R12, [R27+0x10] ;  /* 0x000010001b0c7983 */ /* 0x000f280000100c00 */
[----:B------:R-:W5:Y:S04]  /*4040*/  LDL.128 R16, [R27+0x20] ;  /* 0x000020001b107983 */ /* 0x000f680000100c00 */
[----:B------:R-:W2:Y:S01]  /*4050*/  LDL.128 R20, [R27+0x30] ;  /* 0x000030001b147983 */ /* 0x000ea20000100c00 */
[----:B------:R-:W-:-:S02]  /*4060*/  IMAD R28, R25, 0x4, R24 ;  /* 0x00000004191c7824 */ /* 0x000fc400078e0218 */
[----:B------:R-:W-:-:S05]  /*4070*/  VIADD R25, R25, 0x10 ;  /* 0x0000001019197836 */ /* 0x000fca0000000000 */
[----:B------:R-:W-:Y:S01]  /*4080*/  ISETP.NE.AND P0, PT, R25, UR19, PT ;  /* 0x0000001319007c0c */ /* 0x000fe2000bf05270 */
[----:B---3--:R3:W-:Y:S04]  /*4090*/  STS [R28], R8 ;  /* 0x000000081c007388 */ /* 0x0087e80000000800 */
[----:B------:R3:W-:Y:S04]  /*40a0*/  STS [R28+0x4], R9 ;  /* 0x000004091c007388 */ /* 0x0007e80000000800 */
[----:B------:R3:W-:Y:S04]  /*40b0*/  STS [R28+0x8], R10 ;  /* 0x0000080a1c007388 */ /* 0x0007e80000000800 */
[----:B------:R3:W-:Y:S04]  /*40c0*/  STS [R28+0xc], R11 ;  /* 0x00000c0b1c007388 */ /* 0x0007e80000000800 */
[----:B----4-:R3:W-:Y:S04]  /*40d0*/  STS [R28+0x10], R12 ;  /* 0x0000100c1c007388 */ /* 0x0107e80000000800 */
[----:B------:R3:W-:Y:S04]  /*40e0*/  STS [R28+0x14], R13 ;  /* 0x0000140d1c007388 */ /* 0x0007e80000000800 */
[----:B------:R3:W-:Y:S04]  /*40f0*/  STS [R28+0x18], R14 ;  /* 0x0000180e1c007388 */ /* 0x0007e80000000800 */
[----:B------:R3:W-:Y:S04]  /*4100*/  STS [R28+0x1c], R15 ;  /* 0x00001c0f1c007388 */ /* 0x0007e80000000800 */
[----:B-----5:R3:W-:Y:S04]  /*4110*/  STS [R28+0x20], R16 ;  /* 0x000020101c007388 */ /* 0x0207e80000000800 */
[----:B------:R3:W-:Y:S04]  /*4120*/  STS [R28+0x24], R17 ;  /* 0x000024111c007388 */ /* 0x0007e80000000800 */
[----:B------:R3:W-:Y:S04]  /*4130*/  STS [R28+0x28], R18 ;  /* 0x000028121c007388 */ /* 0x0007e80000000800 */
[----:B------:R3:W-:Y:S04]  /*4140*/  STS [R28+0x2c], R19 ;  /* 0x00002c131c007388 */ /* 0x0007e80000000800 */
[----:B--2---:R3:W-:Y:S04]  /*4150*/  STS [R28+0x30], R20 ;  /* 0x000030141c007388 */ /* 0x0047e80000000800 */
[----:B------:R3:W-:Y:S04]  /*4160*/  STS [R28+0x34], R21 ;  /* 0x000034151c007388 */ /* 0x0007e80000000800 */
[----:B------:R3:W-:Y:S04]  /*4170*/  STS [R28+0x38], R22 ;  /* 0x000038161c007388 */ /* 0x0007e80000000800 */
[----:B------:R3:W-:Y:S01]  /*4180*/  STS [R28+0x3c], R23 ;  /* 0x00003c171c007388 */ /* 0x0007e20000000800 */
[----:B------:R-:W-:Y:S05]  /*4190*/  @P0 BRA `(.L_x_242) ;  /* 0xfffffffc009c0947 */ /* 0x000fea000383ffff */
[----:B---3--:R-:W-:-:S07]  /*41a0*/  IMAD.U32 R17, RZ, RZ, UR19 ;  /* 0x00000013ff117e24 */ /* 0x008fce000f8e00ff */
.L_x_241:
[----:B------:R-:W3:Y:S02]  /*41b0*/  LDCU UR5, c[0x0][0x3b0] ;  /* 0x00007600ff0577ac */ /* 0x000ee40008000800 */
[----:B---3--:R-:W-:-:S04]  /*41c0*/  ULOP3.LUT UR6, UR5, 0xf, URZ, 0xc0, !UPT ;  /* 0x0000000f05067892 */ /* 0x008fc8000f8ec0ff */
[----:B------:R-:W-:-:S09]  /*41d0*/  UISETP.NE.AND UP0, UPT, UR6, URZ, UPT ;  /* 0x000000ff0600728c */ /* 0x000fd2000bf05270 */
[----:B------:R-:W-:Y:S05]  /*41e0*/  BRA.U !UP0, `(.L_x_243) ;  /* 0x0000000108ac7547 */ /* 0x000fea000b800000 */
[----:B------:R-:W-:Y:S02]  /*41f0*/  ULOP3.LUT UR7, UR5, 0x7, URZ, 0xc0, !UPT ;  /* 0x0000000705077892 */ /* 0x000fe4000f8ec0ff */
[----:B------:R-:W-:Y:S02]  /*4200*/  UIADD3 UR5, UPT, UPT, UR6, -0x1, URZ ;  /* 0xffffffff06057890 */ /* 0x000fe4000fffe0ff */
[----:B------:R-:W-:Y:S02]  /*4210*/  UISETP.NE.AND UP1, UPT, UR7, URZ, UPT ;  /* 0x000000ff0700728c */ /* 0x000fe4000bf25270 */
[----:B------:R-:W-:-:S09]  /*4220*/  UISETP.GE.U32.AND UP0, UPT, UR5, 0x7, UPT ;  /* 0x000000070500788c */ /* 0x000fd2000bf06070 */
[----:B------:R-:W-:Y:S05]  /*4230*/  BRA.U !UP0, `(.L_x_244) ;  /* 0x0000000108347547 */ /* 0x000fea000b800000 */
[----:B------:R-:W-:-:S05]  /*4240*/  LEA R16, R17, UR17, 0x2 ;  /* 0x0000001111107c11 */ /* 0x000fca000f8e10ff */
[----:B0---4-:R-:W3:Y:S04]  /*4250*/  LDL.128 R8, [R16] ;  /* 0x0000000010087983 */ /* 0x011ee80000100c00 */
[----:B------:R-:W4:Y:S01]  /*4260*/  LDL.128 R12, [R16+0x10] ;  /* 0x00001000100c7983 */ /* 0x000f220000100c00 */
[C---:B------:R-:W-:Y:S02]  /*4270*/  IMAD R18, R17.reuse, 0x4, R24 ;  /* 0x0000000411127824 */ /* 0x040fe400078e0218 */
[----:B------:R-:W-:-:S03]  /*4280*/  VIADD R17, R17, 0x8 ;  /* 0x0000000811117836 */ /* 0x000fc60000000000 */
[----:B---3--:R3:W-:Y:S04]  /*4290*/  STS [R18], R8 ;  /* 0x0000000812007388 */ /* 0x0087e80000000800 */
[----:B------:R3:W-:Y:S04]  /*42a0*/  STS [R18+0x4], R9 ;  /* 0x0000040912007388 */ /* 0x0007e80000000800 */
[----:B------:R3:W-:Y:S04]  /*42b0*/  STS [R18+0x8], R10 ;  /* 0x0000080a12007388 */ /* 0x0007e80000000800 */
[----:B------:R3:W-:Y:S04]  /*42c0*/  STS [R18+0xc], R11 ;  /* 0x00000c0b12007388 */ /* 0x0007e80000000800 */
[----:B----4-:R3:W-:Y:S04]  /*42d0*/  STS [R18+0x10], R12 ;  /* 0x0000100c12007388 */ /* 0x0107e80000000800 */
[----:B------:R3:W-:Y:S04]  /*42e0*/  STS [R18+0x14], R13 ;  /* 0x0000140d12007388 */ /* 0x0007e80000000800 */
[----:B------:R3:W-:Y:S04]  /*42f0*/  STS [R18+0x18], R14 ;  /* 0x0000180e12007388 */ /* 0x0007e80000000800 */
[----:B------:R3:W-:Y:S02]  /*4300*/  STS [R18+0x1c], R15 ;  /* 0x00001c0f12007388 */ /* 0x0007e40000000800 */
.L_x_244:
[----:B------:R-:W-:Y:S05]  /*4310*/  BRA.U !UP1, `(.L_x_243) ;  /* 0x0000000109607547 */ /* 0x000fea000b800000 */
[----:B------:R-:W-:Y:S02]  /*4320*/  UIADD3 UR5, UPT, UPT, UR7, -0x1, URZ ;  /* 0xffffffff07057890 */ /* 0x000fe4000fffe0ff */
[----:B------:R-:W-:Y:S02]  /*4330*/  UISETP.NE.AND UP1, UPT, UR18, URZ, UPT ;  /* 0x000000ff1200728c */ /* 0x000fe4000bf25270 */
[----:B------:R-:W-:-:S09]  /*4340*/  UISETP.GE.U32.AND UP0, UPT, UR5, 0x3, UPT ;  /* 0x000000030500788c */ /* 0x000fd2000bf06070 */
[----:B------:R-:W-:Y:S05]  /*4350*/  BRA.U !UP0, `(.L_x_245) ;  /* 0x0000000108207547 */ /* 0x000fea000b800000 */
[----:B0--3--:R-:W-:-:S06]  /*4360*/  LEA R8, R17, UR17, 0x2 ;  /* 0x0000001111087c11 */ /* 0x009fcc000f8e10ff */
[----:B----4-:R-:W3:Y:S01]  /*4370*/  LDL.128 R8, [R8] ;  /* 0x0000000008087983 */ /* 0x010ee20000100c00 */
[C---:B------:R-:W-:Y:S02]  /*4380*/  IMAD R12, R17.reuse, 0x4, R24 ;  /* 0x00000004110c7824 */ /* 0x040fe400078e0218 */
[----:B------:R-:W-:-:S03]  /*4390*/  VIADD R17, R17, 0x4 ;  /* 0x0000000411117836 */ /* 0x000fc60000000000 */
[----:B---3--:R0:W-:Y:S04]  /*43a0*/  STS [R12], R8 ;  /* 0x000000080c007388 */ /* 0x0081e80000000800 */
[----:B------:R0:W-:Y:S04]  /*43b0*/  STS [R12+0x4], R9 ;  /* 0x000004090c007388 */ /* 0x0001e80000000800 */
[----:B------:R0:W-:Y:S04]  /*43c0*/  STS [R12+0x8], R10 ;  /* 0x0000080a0c007388 */ /* 0x0001e80000000800 */
[----:B------:R0:W-:Y:S02]  /*43d0*/  STS [R12+0xc], R11 ;  /* 0x00000c0b0c007388 */ /* 0x0001e40000000800 */
.L_x_245:
[----:B------:R-:W-:Y:S05]  /*43e0*/  BRA.U !UP1, `(.L_x_243) ;  /* 0x00000001092c7547 */ /* 0x000fea000b800000 */
[----:B0--3--:R-:W-:-:S05]  /*43f0*/  LEA R8, R17, UR17, 0x2 ;  /* 0x0000001111087c11 */ /* 0x009fca000f8e10ff */
[----:B----4-:R-:W3:Y:S01]  /*4400*/  LDL.64 R10, [R8] ;  /* 0x00000000080a7983 */ /* 0x010ee20000100a00 */
[----:B------:R-:W-:Y:S01]  /*4410*/  IMAD R17, R17, 0x4, R24 ;  /* 0x0000000411117824 */ /* 0x000fe200078e0218 */
[----:B------:R-:W-:-:S04]  /*4420*/  UISETP.NE.AND UP0, UPT, UR18, 0x1, UPT ;  /* 0x000000011200788c */ /* 0x000fc8000bf05270 */
[----:B---3--:R0:W-:Y:S05]  /*4430*/  STS [R17], R10 ;  /* 0x0000000a11007388 */ /* 0x0081ea0000000800 */
[----:B------:R-:W-:Y:S05]  /*4440*/  BRA.U !UP0, `(.L_x_243) ;  /* 0x0000000108147547 */ /* 0x000fea000b800000 */
[----:B------:R-:W3:Y:S01]  /*4450*/  LDL R8, [R8+0x8] ;  /* 0x0000080008087983 */ /* 0x000ee20000100800 */
[----:B------:R-:W-:-:S03]  /*4460*/  UISETP.NE.AND UP0, UPT, UR18, 0x2, UPT ;  /* 0x000000021200788c */ /* 0x000fc6000bf05270 */
[----:B------:R4:W-:Y:S03]  /*4470*/  STS [R17+0x4], R11 ;  /* 0x0000040b11007388 */ /* 0x0009e60000000800 */
[----:B------:R-:W-:-:S13]  /*4480*/  PLOP3.LUT P0, PT, PT, PT, UP0, 0x80, 0x8 ;  /* 0x000000000008781c */ /* 0x000fda0003f0f008 */
[----:B---3--:R4:W-:Y:S02]  /*4490*/  @P0 STS [R17+0x8], R8 ;  /* 0x0000080811000388 */ /* 0x0089e40000000800 */
.L_x_243:
[----:B------:R-:W5:Y:S01]  /*44a0*/  LDCU UR7, c[0x0][0x3b4] ;  /* 0x00007680ff0777ac */ /* 0x000f620008000800 */
[----:B------:R-:W-:Y:S01]  /*44b0*/  ISETP.GE.U32.AND P1, PT, R6, 0x4, PT ;  /* 0x000000040600780c */ /* 0x000fe20003f26070 */
[----:B------:R-:W-:-:S06]  /*44c0*/  UIADD3 UR5, UPT, UPT, UR11, -0x1, URZ ;  /* 0xffffffff0b057890 */ /* 0x000fcc000fffe0ff */
[----:B------:R-:W-:-:S04]  /*44d0*/  IMAD R19, R6, UR5, R7 ;  /* 0x0000000506137c24 */ /* 0x000fc8000f8e0207 */
[----:B------:R-:W-:Y:S01]  /*44e0*/  IMAD.IADD R6, R19, 0x1, R6 ;  /* 0x0000000113067824 */ /* 0x000fe200078e0206 */
[----:B-----5:R-:W-:Y:S02]  /*44f0*/  UIADD3 UR6, UPT, UPT, UR7, -0xd000000, URZ ;  /* 0xf300000007067890 */ /* 0x020fe4000fffe0ff */
[----:B0--34-:R-:W0:Y:S02]  /*4500*/  MUFU.RSQ R8, UR7 ;  /* 0x0000000700087d08 */ /* 0x019e240008001400 */
[----:B------:R-:W-:-:S09]  /*4510*/  UISETP.GT.U32.AND UP0, UPT, UR6, 0x727fffff, UPT ;  /* 0x727fffff0600788c */ /* 0x000fd2000bf04070 */
[----:B------:R-:W-:Y:S05]  /*4520*/  BRA.U !UP0, `(.L_x_246) ;  /* 0x00000001081c7547 */ /* 0x000fea000b800000 */
[----:B------:R-:W0:Y:S01]  /*4530*/  LDCU UR5, c[0x0][0x3b4] ;  /* 0x00007680ff0577ac */ /* 0x000e220008000800 */
[----:B------:R-:W-:Y:S01]  /*4540*/  BSSY.RECONVERGENT B0, `(.L_x_247) ;  /* 0x0000004000007945 */ /* 0x000fe20003800200 */
[----:B------:R-:W-:Y:S01]  /*4550*/  MOV R13, 0x4580 ;  /* 0x00004580000d7802 */ /* 0x000fe20000000f00 */
[----:B0-----:R-:W-:-:S07]  /*4560*/  IMAD.U32 R8, RZ, RZ, UR5 ;  /* 0x00000005ff087e24 */ /* 0x001fce000f8e00ff */
[----:B-12---:R-:W-:Y:S05]  /*4570*/  CALL.REL.NOINC `($__internal_6_$__cuda_sm20_sqrt_rn_f32_slowpath) ;  /* 0x0000000c00687944 */ /* 0x006fea0003c00000 */
[----:B------:R-:W-:Y:S05]  /*4580*/  BSYNC.RECONVERGENT B0 ;  /* 0x0000000000007941 */ /* 0x000fea0003800200 */
.L_x_247:
[----:B------:R-:W-:Y:S05]  /*4590*/  BRA `(.L_x_248) ;  /* 0x0000000000107947 */ /* 0x000fea0003800000 */
.L_x_246:
[C---:B0-----:R-:W-:Y:S01]  /*45a0*/  FMUL.FTZ R18, R8.reuse, UR7 ;  /* 0x0000000708127c20 */ /* 0x041fe20008410000 */
[----:B------:R-:W-:-:S03]  /*45b0*/  FMUL.FTZ R8, R8, 0.5 ;  /* 0x3f00000008087820 */ /* 0x000fc60000410000 */
[----:B------:R-:W-:-:S04]  /*45c0*/  FFMA R9, -R18, R18, UR7 ;  /* 0x0000000712097e23 */ /* 0x000fc80008000112 */
[----:B------:R-:W-:-:S07]  /*45d0*/  FFMA R18, R9, R8, R18 ;  /* 0x0000000809127223 */ /* 0x000fce0000000012 */
.L_x_248:
[----:B------:R-:W-:Y:S01]  /*45e0*/  UMOV UR5, URZ ;  /* 0x000000ff00057c82 */ /* 0x000fe20008000000 */
[----:B------:R-:W-:Y:S05]  /*45f0*/  @!P1 BRA `(.L_x_249) ;  /* 0x00000004008c9947 */ /* 0x000fea0003800000 */
[----:B------:R-:W-:Y:S01]  /*4600*/  IMAD.MOV.U32 R21, RZ, RZ, RZ ;  /* 0x000000ffff157224 */ /* 0x000fe200078e00ff */
[----:B------:R-:W0:Y:S06]  /*4610*/  LDCU.64 UR6, c[0x0][0x3a0] ;  /* 0x00007400ff0677ac */ /* 0x000e2c0008000a00 */
.L_x_250:
[----:B---3--:R-:W3:Y:S08]  /*4620*/  LDC.64 R10, c[0x0][0x390] ;  /* 0x0000e400ff0a7b82 */ /* 0x008ef00000000a00 */
[----:B------:R-:W4:Y:S01]  /*4630*/  LDC.64 R12, c[0x0][0x388] ;  /* 0x0000e200ff0c7b82 */ /* 0x000f220000000a00 */
[----:B------:R-:W-:-:S05]  /*4640*/  IMAD R20, R21, 0x4, R24 ;  /* 0x0000000415147824 */ /* 0x000fca00078e0218 */
[----:B------:R-:W5:Y:S02]  /*4650*/  LDS R17, [R20] ;  /* 0x0000000014117984 */ /* 0x000f640000000800 */
[----:B------:R-:W1:Y:S01]  /*4660*/  LDC.64 R8, c[0x0][0x3b0] ;  /* 0x0000ec00ff087b82 */ /* 0x000e620000000a00 */
[----:B---3--:R-:W-:-:S05]  /*4670*/  IMAD.WIDE.U32 R10, R21, 0x4, R10 ;  /* 0x00000004150a7825 */ /* 0x008fca00078e000a */
[----:B------:R-:W3:Y:S01]  /*4680*/  LDG.E.CONSTANT R15, desc[UR12][R10.64] ;  /* 0x0000000c0a0f7981 */ /* 0x000ee2000c1e9900 */
[----:B----4-:R-:W-:-:S05]  /*4690*/  IMAD.WIDE.U32 R12, R21, 0x4, R12 ;  /* 0x00000004150c7825 */ /* 0x010fca00078e000c */
[----:B------:R-:W4:Y:S01]  /*46a0*/  LDG.E.CONSTANT R14, desc[UR12][R12.64] ;  /* 0x0000000c0c0e7981 */ /* 0x000f22000c1e9900 */
[----:B------:R-:W-:Y:S02]  /*46b0*/  IMAD.MOV.U32 R22, RZ, RZ, 0x3bbb989d ;  /* 0x3bbb989dff167424 */ /* 0x000fe400078e00ff */
[----:B------:R-:W-:Y:S01]  /*46c0*/  IMAD.MOV.U32 R23, RZ, RZ, 0x437c0000 ;  /* 0x437c0000ff177424 */ /* 0x000fe200078e00ff */
[----:B------:R-:W2:Y:S01]  /*46d0*/  LDG.E.CONSTANT R27, desc[UR12][R12.64+0x4] ;  /* 0x0000040c0c1b7981 */ /* 0x000ea2000c1e9900 */
[----:B---3--:R-:W-:-:S04]  /*46e0*/  FMUL R16, R15, 0.5 ;  /* 0x3f0000000f107820 */ /* 0x008fc80000400000 */
[C---:B----4-:R-:W-:Y:S01]  /*46f0*/  FFMA R14, -R15.reuse, R16, R14 ;  /* 0x000000100f0e7223 */ /* 0x050fe2000000010e */
[----:B------:R-:W-:-:S03]  /*4700*/  FMUL R15, R15, R18 ;  /* 0x000000120f0f7220 */ /* 0x000fc60000400000 */
[----:B-1----:R-:W-:-:S04]  /*4710*/  FMUL R14, R14, R9 ;  /* 0x000000090e0e7220 */ /* 0x002fc80000400000 */
[----:B-----5:R-:W-:Y:S02]  /*4720*/  FFMA R17, R15, R17, R14 ;  /* 0x000000110f117223 */ /* 0x020fe4000000000e */
[----:B------:R-:W1:Y:S02]  /*4730*/  LDC.64 R14, c[0x0][0x3a0] ;  /* 0x0000e800ff0e7b82 */ /* 0x000e640000000a00 */
[----:B------:R-:W-:-:S04]  /*4740*/  FFMA.SAT R16, R17, R22, 0.5 ;  /* 0x3f00000011107423 */ /* 0x000fc80000002016 */
[----:B------:R-:W-:-:S04]  /*4750*/  FFMA.RM R16, R16, R23, 12582913 ;  /* 0x4b40000110107423 */ /* 0x000fc80000004017 */
[----:B------:R-:W-:-:S04]  /*4760*/  FADD R28, R16, -12583039 ;  /* 0xcb40007f101c7421 */ /* 0x000fc80000000000 */
[----:B------:R-:W-:-:S04]  /*4770*/  FFMA R28, R17, 1.4426950216293334961, -R28 ;  /* 0x3fb8aa3b111c7823 */ /* 0x000fc8000000081c */
[----:B------:R-:W-:Y:S01]  /*4780*/  FFMA R28, R17, 1.925963033500011079e-08, R28 ;  /* 0x32a57060111c7823 */ /* 0x000fe2000000001c */
[----:B------:R-:W-:-:S04]  /*4790*/  IMAD.IADD R17, R19, 0x1, R21 ;  /* 0x0000000113117824 */ /* 0x000fc800078e0215 */
[----:B-1----:R-:W-:-:S05]  /*47a0*/  IMAD.WIDE R14, R17, 0x4, R14 ;  /* 0x00000004110e7825 */ /* 0x002fca00078e020e */
[----:B------:R-:W3:Y:S01]  /*47b0*/  LDG.E R17, desc[UR12][R14.64] ;  /* 0x0000000c0e117981 */ /* 0x000ee2000c1e1900 */
[----:B------:R1:W4:Y:S03]  /*47c0*/  MUFU.EX2 R25, R28 ;  /* 0x0000001c00197308 */ /* 0x0003260000000800 */
[----:B-1----:R-:W5:Y:S01]  /*47d0*/  LDG.E.CONSTANT R28, desc[UR12][R10.64+0x4] ;  /* 0x0000040c0a1c7981 */ /* 0x002f62000c1e9900 */
[----:B------:R-:W-:-:S04]  /*47e0*/  IMAD.SHL.U32 R16, R16, 0x800000, RZ ;  /* 0x0080000010107824 */ /* 0x000fc800078e00ff */
[----:B----4-:R-:W-:Y:S02]  /*47f0*/  FMUL R16, R16, R25 ;  /* 0x0000001910107220 */ /* 0x010fe40000400000 */
[----:B------:R-:W4:Y:S04]  /*4800*/  LDG.E.CONSTANT R25, desc[UR12][R10.64+0x8] ;  /* 0x0000080c0a197981 */ /* 0x000f28000c1e9900 */
[----:B------:R1:W4:Y:S01]  /*4810*/  LDG.E.CONSTANT R11, desc[UR12][R10.64+0xc] ;  /* 0x00000c0c0a0b7981 */ /* 0x000322000c1e9900 */
[----:B---3--:R-:W-:Y:S01]  /*4820*/  FMUL R29, R17, R16 ;  /* 0x00000010111d7220 */ /* 0x008fe20000400000 */
[----:B------:R-:W-:Y:S02]  /*4830*/  IMAD.WIDE.U32 R16, R8, 0x4, R14 ;  /* 0x0000000408107825 */ /* 0x000fe400078e000e */
[----:B------:R-:W3:Y:S04]  /*4840*/  LDG.E.CONSTANT R8, desc[UR12][R12.64+0x8] ;  /* 0x0000080c0c087981 */ /* 0x000ee8000c1e9900 */
[----:B------:R5:W-:Y:S02]  /*4850*/  STG.E desc[UR12][R16.64], R29 ;  /* 0x0000001d10007986 */ /* 0x000be4000c10190c */
[----:B-----5:R-:W-:-:S04]  /*4860*/  FMUL R16, R28, 0.5 ;  /* 0x3f0000001c107820 */ /* 0x020fc80000400000 */
[C---:B--2---:R-:W-:Y:S02]  /*4870*/  FFMA R27, -R28.reuse, R16, R27 ;  /* 0x000000101c1b7223 */ /* 0x044fe4000000011b */
[----:B------:R-:W2:Y:S01]  /*4880*/  LDS R16, [R20+0x4] ;  /* 0x0000040014107984 */ /* 0x000ea20000000800 */
[-C--:B------:R-:W-:Y:S01]  /*4890*/  FMUL R28, R28, R18.reuse ;  /* 0x000000121c1c7220 */ /* 0x080fe20000400000 */
[----:B------:R-:W-:Y:S01]  /*48a0*/  FMUL R27, R27, R9 ;  /* 0x000000091b1b7220 */ /* 0x000fe20000400000 */
[----:B----4-:R-:W-:-:S03]  /*48b0*/  FMUL R17, R25, R18 ;  /* 0x0000001219117220 */ /* 0x010fc60000400000 */
[----:B--2---:R-:W-:Y:S01]  /*48c0*/  FFMA R27, R28, R16, R27 ;  /* 0x000000101c1b7223 */ /* 0x004fe2000000001b */
[----:B------:R-:W-:-:S04]  /*48d0*/  FMUL R16, R25, 0.5 ;  /* 0x3f00000019107820 */ /* 0x000fc80000400000 */
[----:B---3--:R-:W-:Y:S02]  /*48e0*/  FFMA R8, -R25, R16, R8 ;  /* 0x0000001019087223 */ /* 0x008fe40000000108 */
[----:B------:R-:W2:Y:S04]  /*48f0*/  LDG.E R25, desc[UR12][R14.64+0x4] ;  /* 0x0000040c0e197981 */ /* 0x000ea8000c1e1900 */
[----:B------:R-:W3:Y:S01]  /*4900*/  LDS R16, [R20+0x8] ;  /* 0x0000080014107984 */ /* 0x000ee20000000800 */
[----:B------:R-:W-:-:S03]  /*4910*/  FMUL R8, R8, R9 ;  /* 0x0000000908087220 */ /* 0x000fc60000400000 */
[----:B------:R-:W4:Y:S01]  /*4920*/  LDS R20, [R20+0xc] ;  /* 0x00000c0014147984 */ /* 0x000f220000000800 */
[----:B---3--:R-:W-:Y:S01]  /*4930*/  FFMA R17, R17, R16, R8 ;  /* 0x0000001011117223 */ /* 0x008fe20000000008 */
[----:B------:R-:W-:-:S04]  /*4940*/  FFMA.SAT R8, R27, R22, 0.5 ;  /* 0x3f0000001b087423 */ /* 0x000fc80000002016 */
[----:B------:R-:W-:-:S04]  /*4950*/  FFMA.RM R8, R8, R23, 12582913 ;  /* 0x4b40000108087423 */ /* 0x000fc80000004017 */
[----:B------:R-:W-:-:S04]  /*4960*/  FADD R16, R8, -12583039 ;  /* 0xcb40007f08107421 */ /* 0x000fc80000000000 */
[----:B------:R-:W-:-:S04]  /*4970*/  FFMA R16, R27, 1.4426950216293334961, -R16 ;  /* 0x3fb8aa3b1b107823 */ /* 0x000fc80000000810 */
[----:B------:R-:W-:Y:S01]  /*4980*/  FFMA R28, R27, 1.925963033500011079e-08, R16 ;  /* 0x32a570601b1c7823 */ /* 0x000fe20000000010 */
[----:B------:R-:W-:Y:S01]  /*4990*/  FFMA.SAT R27, R17, R22, 0.5 ;  /* 0x3f000000111b7423 */ /* 0x000fe20000002016 */
[----:B------:R-:W-:Y:S01]  /*49a0*/  IMAD.SHL.U32 R29, R8, 0x800000, RZ ;  /* 0x00800000081d7824 */ /* 0x000fe200078e00ff */
[----:B------:R3:W5:Y:S02]  /*49b0*/  LDG.E.CONSTANT R16, desc[UR12][R12.64+0xc] ;  /* 0x00000c0c0c107981 */ /* 0x000764000c1e9900 */
[----:B------:R-:W-:Y:S01]  /*49c0*/  FFMA.RM R27, R27, R23, 12582913 ;  /* 0x4b4000011b1b7423 */ /* 0x000fe20000004017 */
[----:B------:R-:W0:Y:S03]  /*49d0*/  MUFU.EX2 R28, R28 ;  /* 0x0000001c001c7308 */ /* 0x000e260000000800 */
[----:B-1----:R-:W-:-:S04]  /*49e0*/  FADD R10, R27, -12583039 ;  /* 0xcb40007f1b0a7421 */ /* 0x002fc80000000000 */
[----:B------:R-:W-:Y:S01]  /*49f0*/  FFMA R8, R17, 1.4426950216293334961, -R10 ;  /* 0x3fb8aa3b11087823 */ /* 0x000fe2000000080a */
[----:B---3--:R-:W-:-:S03]  /*4a00*/  SHF.R.S32.HI R13, RZ, 0x1f, R6 ;  /* 0x0000001fff0d7819 */ /* 0x008fc60000011406 */
[----:B------:R-:W-:Y:S01]  /*4a10*/  FFMA R17, R17, 1.925963033500011079e-08, R8 ;  /* 0x32a5706011117823 */ /* 0x000fe20000000008 */
[----:B------:R-:W-:-:S05]  /*4a20*/  IADD3 R8, P0, PT, R6, R21, RZ ;  /* 0x0000001506087210 */ /* 0x000fca0007f1e0ff */
[----:B------:R-:W-:Y:S02]  /*4a30*/  IMAD.X R13, RZ, RZ, R13, P0 ;  /* 0x000000ffff0d7224 */ /* 0x000fe400000e060d */
[----:B0-----:R-:W-:Y:S01]  /*4a40*/  FMUL R29, R29, R28 ;  /* 0x0000001c1d1d7220 */ /* 0x001fe20000400000 */
[----:B------:R-:W-:-:S04]  /*4a50*/  LEA R12, P0, R8, UR6, 0x2 ;  /* 0x00000006080c7c11 */ /* 0x000fc8000f8010ff */
[----:B------:R-:W-:Y:S01]  /*4a60*/  LEA.HI.X R13, R8, UR7, R13, 0x2, P0 ;  /* 0x00000007080d7c11 */ /* 0x000fe200080f140d */
[----:B--2---:R-:W-:-:S05]  /*4a70*/  FMUL R25, R25, R29 ;  /* 0x0000001d19197220 */ /* 0x004fca0000400000 */
[----:B------:R3:W-:Y:S04]  /*4a80*/  STG.E desc[UR12][R12.64+0x4], R25 ;  /* 0x000004190c007986 */ /* 0x0007e8000c10190c */
[----:B------:R-:W2:Y:S01]  /*4a90*/  LDG.E R8, desc[UR12][R14.64+0x8] ;  /* 0x0000080c0e087981 */ /* 0x000ea2000c1e1900 */
[----:B------:R-:W0:Y:S01]  /*4aa0*/  MUFU.EX2 R10, R17 ;  /* 0x00000011000a7308 */ /* 0x000e220000000800 */
[----:B------:R-:W-:-:S04]  /*4ab0*/  IMAD.SHL.U32 R27, R27, 0x800000, RZ ;  /* 0x008000001b1b7824 */ /* 0x000fc800078e00ff */
[----:B0-----:R-:W-:Y:S01]  /*4ac0*/  FMUL R27, R27, R10 ;  /* 0x0000000a1b1b7220 */ /* 0x001fe20000400000 */
[----:B------:R-:W-:-:S03]  /*4ad0*/  FMUL R10, R11, 0.5 ;  /* 0x3f0000000b0a7820 */ /* 0x000fc60000400000 */
[----:B--2---:R-:W-:-:S05]  /*4ae0*/  FMUL R27, R8, R27 ;  /* 0x0000001b081b7220 */ /* 0x004fca0000400000 */
[----:B------:R3:W-:Y:S04]  /*4af0*/  STG.E desc[UR12][R12.64+0x8], R27 ;  /* 0x0000081b0c007986 */ /* 0x0007e8000c10190c */
[----:B------:R-:W2:Y:S01]  /*4b00*/  LDG.E R8, desc[UR12][R14.64+0xc] ;  /* 0x00000c0c0e087981 */ /* 0x000ea2000c1e1900 */
[C---:B-----5:R-:W-:Y:S01]  /*4b10*/  FFMA R10, -R11.reuse, R10, R16 ;  /* 0x0000000a0b0a7223 */ /* 0x060fe20000000110 */
[----:B------:R-:W-:-:S03]  /*4b20*/  FMUL R11, R11, R18 ;  /* 0x000000120b0b7220 */ /* 0x000fc60000400000 */
[----:B------:R-:W-:-:S04]  /*4b30*/  FMUL R10, R10, R9 ;  /* 0x000000090a0a7220 */ /* 0x000fc80000400000 */
[----:B----4-:R-:W-:-:S04]  /*4b40*/  FFMA R11, R11, R20, R10 ;  /* 0x000000140b0b7223 */ /* 0x010fc8000000000a */
[----:B------:R-:W-:-:S04]  /*4b50*/  FFMA.SAT R22, R11, R22, 0.5 ;  /* 0x3f0000000b167423 */ /* 0x000fc80000002016 */
[----:B------:R-:W-:-:S04]  /*4b60*/  FFMA.RM R22, R22, R23, 12582913 ;  /* 0x4b40000116167423 */ /* 0x000fc80000004017 */
[----:B------:R-:W-:-:S04]  /*4b70*/  FADD R10, R22, -12583039 ;  /* 0xcb40007f160a7421 */ /* 0x000fc80000000000 */
[----:B------:R-:W-:-:S04]  /*4b80*/  FFMA R10, R11, 1.4426950216293334961, -R10 ;  /* 0x3fb8aa3b0b0a7823 */ /* 0x000fc8000000080a */
[----:B------:R-:W-:-:S04]  /*4b90*/  FFMA R10, R11, 1.925963033500011079e-08, R10 ;  /* 0x32a570600b0a7823 */ /* 0x000fc8000000000a */
[----:B------:R-:W0:Y:S01]  /*4ba0*/  MUFU.EX2 R9, R10 ;  /* 0x0000000a00097308 */ /* 0x000e220000000800 */
[----:B------:R-:W-:Y:S01]  /*4bb0*/  SHF.L.U32 R22, R22, 0x17, RZ ;  /* 0x0000001716167819 */ /* 0x000fe200000006ff */
[----:B------:R-:W-:-:S04]  /*4bc0*/  VIADD R21, R21, 0x4 ;  /* 0x0000000415157836 */ /* 0x000fc80000000000 */
[----:B0-----:R-:W-:Y:S01]  /*4bd0*/  FMUL R9, R22, R9 ;  /* 0x0000000916097220 */ /* 0x001fe20000400000 */
[----:B------:R-:W-:-:S03]  /*4be0*/  ISETP.NE.AND P0, PT, R21, UR10, PT ;  /* 0x0000000a15007c0c */ /* 0x000fc6000bf05270 */
[----:B--2---:R-:W-:-:S05]  /*4bf0*/  FMUL R9, R8, R9 ;  /* 0x0000000908097220 */ /* 0x004fca0000400000 */
[----:B------:R3:W-:Y:S05]  /*4c00*/  STG.E desc[UR12][R12.64+0xc], R9 ;  /* 0x00000c090c007986 */ /* 0x0007ea000c10190c */
[----:B------:R-:W-:Y:S05]  /*4c10*/  @P0 BRA `(.L_x_250) ;  /* 0xfffffff800800947 */ /* 0x000fea000383ffff */
[----:B------:R-:W-:-:S05]  /*4c20*/  UMOV UR5, UR10 ;  /* 0x0000000a00057c82 */ /* 0x000fca0008000000 */
.L_x_249:
[----:B------:R-:W-:-:S09]  /*4c30*/  UISETP.NE.AND UP0, UPT, UR18, URZ, UPT ;  /* 0x000000ff1200728c */ /* 0x000fd2000bf05270 */
[----:B------:R-:W-:Y:S05]  /*4c40*/  BRA.U !UP0, `(.L_x_251) ;  /* 0x00000005089c7547 */ /* 0x000fea000b800000 */
[----:B------:R-:W-:Y:S02]  /*4c50*/  UISETP.NE.AND UP0, UPT, UR18, 0x1, UPT ;  /* 0x000000011200788c */ /* 0x000fe4000bf05270 */
[----:B------:R-:W-:-:S07]  /*4c60*/  UISETP.NE.AND UP1, UPT, UR15, URZ, UPT ;  /* 0x000000ff0f00728c */ /* 0x000fce000bf25270 */
[----:B------:R-:W-:Y:S05]  /*4c70*/  BRA.U !UP0, `(.L_x_252) ;  /* 0x0000000108fc7547 */ /* 0x000fea000b800000 */
[----:B------:R-:W0:Y:S01]  /*4c80*/  LDCU.64 UR8, c[0x0][0x390] ;  /* 0x00007200ff0877ac */ /* 0x000e220008000a00 */
[----:B---3--:R-:W3:Y:S01]  /*4c90*/  LDC.64 R8, c[0x0][0x3a0] ;  /* 0x0000e800ff087b82 */ /* 0x008ee20000000a00 */
[----:B------:R-:W4:Y:S01]  /*4ca0*/  LDCU.64 UR6, c[0x0][0x388] ;  /* 0x00007100ff0677ac */ /* 0x000f220008000a00 */
[----:B0-----:R-:W-:Y:S02]  /*4cb0*/  UIMAD.WIDE.U32 UR8, UR5, 0x4, UR8 ;  /* 0x00000004050878a5 */ /* 0x001fe4000f8e0008 */
[----:B----4-:R-:W-:-:S04]  /*4cc0*/  UIMAD.WIDE.U32 UR6, UR5, 0x4, UR6 ;  /* 0x00000004050678a5 */ /* 0x010fc8000f8e0006 */
[----:B------:R-:W-:Y:S02]  /*4cd0*/  IMAD.U32 R12, RZ, RZ, UR8 ;  /* 0x00000008ff0c7e24 */ /* 0x000fe4000f8e00ff */
[----:B------:R-:W-:Y:S02]  /*4ce0*/  IMAD.U32 R13, RZ, RZ, UR9 ;  /* 0x00000009ff0d7e24 */ /* 0x000fe4000f8e00ff */
[----:B------:R-:W-:Y:S02]  /*4cf0*/  IMAD.U32 R14, RZ, RZ, UR6 ;  /* 0x00000006ff0e7e24 */ /* 0x000fe4000f8e00ff */
[----:B------:R-:W-:Y:S01]  /*4d00*/  IMAD.U32 R15, RZ, RZ, UR7 ;  /* 0x00000007ff0f7e24 */ /* 0x000fe2000f8e00ff */
[----:B------:R-:W4:Y:S04]  /*4d10*/  LDG.E.CONSTANT R17, desc[UR12][R12.64] ;  /* 0x0000000c0c117981 */ /* 0x000f28000c1e9900 */
[----:B------:R-:W5:Y:S01]  /*4d20*/  LDG.E.CONSTANT R14, desc[UR12][R14.64] ;  /* 0x0000000c0e0e7981 */ /* 0x000f62000c1e9900 */
[----:B------:R-:W-:-:S04]  /*4d30*/  VIADD R11, R19, UR5 ;  /* 0x00000005130b7c36 */ /* 0x000fc80008000000 */
[----:B---3--:R-:W-:-:S05]  /*4d40*/  IMAD.WIDE R8, R11, 0x4, R8 ;  /* 0x000000040b087825 */ /* 0x008fca00078e0208 */
[----:B------:R-:W3:Y:S01]  /*4d50*/  LDG.E R20, desc[UR12][R8.64] ;  /* 0x0000000c08147981 */ /* 0x000ee2000c1e1900 */
[----:B------:R-:W-:-:S04]  /*4d60*/  IMAD.U32 R11, RZ, RZ, UR5 ;  /* 0x00000005ff0b7e24 */ /* 0x000fc8000f8e00ff */
[----:B------:R-:W-:Y:S02]  /*4d70*/  IMAD R16, R11, 0x4, R24 ;  /* 0x000000040b107824 */ /* 0x000fe400078e0218 */
[----:B------:R-:W0:Y:S03]  /*4d80*/  LDC.64 R10, c[0x0][0x3b0] ;  /* 0x0000ec00ff0a7b82 */ /* 0x000e260000000a00 */
[----:B------:R-:W1:Y:S01]  /*4d90*/  LDS R22, [R16] ;  /* 0x0000000010167984 */ /* 0x000e620000000800 */
[----:B------:R-:W-:-:S03]  /*4da0*/  IMAD.MOV.U32 R25, RZ, RZ, 0x3bbb989d ;  /* 0x3bbb989dff197424 */ /* 0x000fc600078e00ff */
[----:B------:R-:W2:Y:S01]  /*4db0*/  LDS R16, [R16+0x4] ;  /* 0x0000040010107984 */ /* 0x000ea20000000800 */
[C---:B----4-:R-:W-:Y:S01]  /*4dc0*/  FMUL R21, R17.reuse, 0.5 ;  /* 0x3f00000011157820 */ /* 0x050fe20000400000 */
[----:B------:R-:W-:-:S03]  /*4dd0*/  FMUL R23, R17, R18 ;  /* 0x0000001211177220 */ /* 0x000fc60000400000 */
[----:B-----5:R-:W-:Y:S01]  /*4de0*/  FFMA R28, -R17, R21, R14 ;  /* 0x00000015111c7223 */ /* 0x020fe2000000010e */
[----:B------:R-:W-:Y:S01]  /*4df0*/  IMAD.U32 R14, RZ, RZ, UR6 ;  /* 0x00000006ff0e7e24 */ /* 0x000fe2000f8e00ff */
[----:B------:R4:W5:Y:S01]  /*4e00*/  LDG.E.CONSTANT R21, desc[UR12][R12.64+0x4] ;  /* 0x0000040c0c157981 */ /* 0x000962000c1e9900 */
[----:B------:R-:W2:Y:S01]  /*4e10*/  LDCU.64 UR6, c[0x0][0x3a0] ;  /* 0x00007400ff0677ac */ /* 0x000ea20008000a00 */
[----:B0-----:R-:W-:-:S03]  /*4e20*/  FMUL R17, R28, R11 ;  /* 0x0000000b1c117220 */ /* 0x001fc60000400000 */
[----:B------:R3:W2:Y:S01]  /*4e30*/  LDG.E.CONSTANT R14, desc[UR12][R14.64+0x4] ;  /* 0x0000040c0e0e7981 */ /* 0x0006a2000c1e9900 */
[----:B-1----:R-:W-:Y:S01]  /*4e40*/  FFMA R22, R23, R22, R17 ;  /* 0x0000001617167223 */ /* 0x002fe20000000011 */
[----:B------:R-:W-:-:S03]  /*4e50*/  IMAD.MOV.U32 R17, RZ, RZ, 0x437c0000 ;  /* 0x437c0000ff117424 */ /* 0x000fc600078e00ff */
[----:B------:R-:W-:-:S04]  /*4e60*/  FFMA.SAT R28, R22, R25, 0.5 ;  /* 0x3f000000161c7423 */ /* 0x000fc80000002019 */
[----:B------:R-:W-:-:S04]  /*4e70*/  FFMA.RM R28, R28, R17, 12582913 ;  /* 0x4b4000011c1c7423 */ /* 0x000fc80000004011 */
[C---:B------:R-:W-:Y:S01]  /*4e80*/  FADD R23, R28.reuse, -12583039 ;  /* 0xcb40007f1c177421 */ /* 0x040fe20000000000 */
[----:B------:R-:W-:-:S03]  /*4e90*/  IMAD.SHL.U32 R28, R28, 0x800000, RZ ;  /* 0x008000001c1c7824 */ /* 0x000fc600078e00ff */
[----:B------:R-:W-:-:S04]  /*4ea0*/  FFMA R23, R22, 1.4426950216293334961, -R23 ;  /* 0x3fb8aa3b16177823 */ /* 0x000fc80000000817 */
[----:B------:R-:W-:-:S06]  /*4eb0*/  FFMA R23, R22, 1.925963033500011079e-08, R23 ;  /* 0x32a5706016177823 */ /* 0x000fcc0000000017 */
[----:B------:R-:W4:Y:S02]  /*4ec0*/  MUFU.EX2 R23, R23 ;  /* 0x0000001700177308 */ /* 0x000f240000000800 */
[----:B----4-:R-:W-:-:S04]  /*4ed0*/  FMUL R13, R28, R23 ;  /* 0x000000171c0d7220 */ /* 0x010fc80000400000 */
[----:B---3--:R-:W-:Y:S01]  /*4ee0*/  FMUL R15, R20, R13 ;  /* 0x0000000d140f7220 */ /* 0x008fe20000400000 */
[----:B------:R-:W-:-:S05]  /*4ef0*/  IMAD.WIDE.U32 R12, R10, 0x4, R8 ;  /* 0x000000040a0c7825 */ /* 0x000fca00078e0008 */
[----:B------:R0:W-:Y:S04]  /*4f00*/  STG.E desc[UR12][R12.64], R15 ;  /* 0x0000000f0c007986 */ /* 0x0001e8000c10190c */
[----:B------:R1:W3:Y:S01]  /*4f10*/  LDG.E R8, desc[UR12][R8.64+0x4] ;  /* 0x0000040c08087981 */ /* 0x0002e2000c1e1900 */
[----:B-----5:R-:W-:-:S04]  /*4f20*/  FMUL R10, R21, 0.5 ;  /* 0x3f000000150a7820 */ /* 0x020fc80000400000 */
[C---:B--2---:R-:W-:Y:S01]  /*4f30*/  FFMA R10, -R21.reuse, R10, R14 ;  /* 0x0000000a150a7223 */ /* 0x044fe2000000010e */
[----:B------:R-:W-:-:S03]  /*4f40*/  FMUL R21, R21, R18 ;  /* 0x0000001215157220 */ /* 0x000fc60000400000 */
[----:B------:R-:W-:Y:S01]  /*4f50*/  FMUL R10, R10, R11 ;  /* 0x0000000b0a0a7220 */ /* 0x000fe20000400000 */
[----:B------:R-:W-:-:S03]  /*4f60*/  IMAD.MOV.U32 R11, RZ, RZ, 0x3bbb989d ;  /* 0x3bbb989dff0b7424 */ /* 0x000fc600078e00ff */
[----:B------:R-:W-:-:S04]  /*4f70*/  FFMA R10, R21, R16, R10 ;  /* 0x00000010150a7223 */ /* 0x000fc8000000000a */
[----:B------:R-:W-:-:S04]  /*4f80*/  FFMA.SAT R14, R10, R11, 0.5 ;  /* 0x3f0000000a0e7423 */ /* 0x000fc8000000200b */
[----:B------:R-:W-:-:S04]  /*4f90*/  FFMA.RM R14, R14, R17, 12582913 ;  /* 0x4b4000010e0e7423 */ /* 0x000fc80000004011 */
[C---:B------:R-:W-:Y:S01]  /*4fa0*/  FADD R11, R14.reuse, -12583039 ;  /* 0xcb40007f0e0b7421 */ /* 0x040fe20000000000 */
[----:B------:R-:W-:-:S03]  /*4fb0*/  IMAD.SHL.U32 R14, R14, 0x800000, RZ ;  /* 0x008000000e0e7824 */ /* 0x000fc600078e00ff */
[----:B------:R-:W-:-:S04]  /*4fc0*/  FFMA R11, R10, 1.4426950216293334961, -R11 ;  /* 0x3fb8aa3b0a0b7823 */ /* 0x000fc8000000080b */
[----:B-1----:R-:W-:Y:S01]  /*4fd0*/  FFMA R9, R10, 1.925963033500011079e-08, R11 ;  /* 0x32a570600a097823 */ /* 0x002fe2000000000b */
[----:B------:R-:W-:Y:S01]  /*4fe0*/  IADD3 R11, P0, PT, R6, UR5, RZ ;  /* 0x00000005060b7c10 */ /* 0x000fe2000ff1e0ff */
[----:B------:R-:W-:-:S03]  /*4ff0*/  UIADD3 UR5, UPT, UPT, UR5, 0x2, URZ ;  /* 0x0000000205057890 */ /* 0x000fc6000fffe0ff */
[----:B------:R-:W-:Y:S01]  /*5000*/  LEA.HI.X.SX32 R6, R6, RZ, 0x1, P0 ;  /* 0x000000ff06067211 */ /* 0x000fe200000f0eff */
[----:B------:R-:W0:Y:S01]  /*5010*/  MUFU.EX2 R9, R9 ;  /* 0x0000000900097308 */ /* 0x000e220000000800 */
[----:B------:R-:W-:-:S04]  /*5020*/  LEA R10, P0, R11, UR6, 0x2 ;  /* 0x000000060b0a7c11 */ /* 0x000fc8000f8010ff */
[----:B------:R-:W-:Y:S01]  /*5030*/  LEA.HI.X R11, R11, UR7, R6, 0x2, P0 ;  /* 0x000000070b0b7c11 */ /* 0x000fe200080f1406 */
[----:B0-----:R-:W-:-:S04]  /*5040*/  FMUL R13, R14, R9 ;  /* 0x000000090e0d7220 */ /* 0x001fc80000400000 */
[----:B---3--:R-:W-:-:S05]  /*5050*/  FMUL R13, R8, R13 ;  /* 0x0000000d080d7220 */ /* 0x008fca0000400000 */
[----:B------:R0:W-:Y:S02]  /*5060*/  STG.E desc[UR12][R10.64+0x4], R13 ;  /* 0x0000040d0a007986 */ /* 0x0001e4000c10190c */
.L_x_252:
[----:B------:R-:W-:Y:S05]  /*5070*/  BRA.U !UP1, `(.L_x_251) ;  /* 0x0000000109907547 */ /* 0x000fea000b800000 */
[----:B------:R-:W4:Y:S01]  /*5080*/  LDCU.64 UR8, c[0x0][0x390] ;  /* 0x00007200ff0877ac */ /* 0x000f220008000a00 */
[----:B---3--:R-:W3:Y:S01]  /*5090*/  LDC.64 R8, c[0x0][0x3a0] ;  /* 0x0000e800ff087b82 */ /* 0x008ee20000000a00 */
[----:B------:R-:W5:Y:S01]  /*50a0*/  LDCU.64 UR6, c[0x0][0x388] ;  /* 0x00007100ff0677ac */ /* 0x000f620008000a00 */
[----:B------:R-:W-:Y:S02]  /*50b0*/  VIADD R19, R19, UR5 ;  /* 0x0000000513137c36 */ /* 0x000fe40008000000 */
[----:B------:R-:W-:-:S04]  /*50c0*/  IMAD.U32 R17, RZ, RZ, UR5 ;  /* 0x00000005ff117e24 */ /* 0x000fc8000f8e00ff */
[----:B0-----:R-:W0:Y:S01]  /*50d0*/  LDC.64 R10, c[0x0][0x3b0] ;  /* 0x0000ec00ff0a7b82 */ /* 0x001e220000000a00 */
[----:B----4-:R-:W-:Y:S02]  /*50e0*/  UIMAD.WIDE.U32 UR8, UR5, 0x4, UR8 ;  /* 0x00000004050878a5 */ /* 0x010fe4000f8e0008 */
[----:B-----5:R-:W-:-:S04]  /*50f0*/  UIMAD.WIDE.U32 UR6, UR5, 0x4, UR6 ;  /* 0x00000004050678a5 */ /* 0x020fc8000f8e0006 */
[----:B------:R-:W-:Y:S02]  /*5100*/  IMAD.U32 R15, RZ, RZ, UR9 ;  /* 0x00000009ff0f7e24 */ /* 0x000fe4000f8e00ff */
[----:B------:R-:W-:Y:S02]  /*5110*/  IMAD.U32 R14, RZ, RZ, UR8 ;  /* 0x00000008ff0e7e24 */ /* 0x000fe4000f8e00ff */
[----:B------:R-:W-:Y:S02]  /*5120*/  IMAD.U32 R12, RZ, RZ, UR6 ;  /* 0x00000006ff0c7e24 */ /* 0x000fe4000f8e00ff */
[----:B------:R-:W-:Y:S01]  /*5130*/  IMAD.U32 R13, RZ, RZ, UR7 ;  /* 0x00000007ff0d7e24 */ /* 0x000fe2000f8e00ff */
[----:B------:R-:W4:Y:S04]  /*5140*/  LDG.E.CONSTANT R15, desc[UR12][R14.64] ;  /* 0x0000000c0e0f7981 */ /* 0x000f28000c1e9900 */
[----:B------:R5:W2:Y:S01]  /*5150*/  LDG.E.CONSTANT R12, desc[UR12][R12.64] ;  /* 0x0000000c0c0c7981 */ /* 0x000aa2000c1e9900 */
[----:B---3--:R-:W-:-:S05]  /*5160*/  IMAD.WIDE R8, R19, 0x4, R8 ;  /* 0x0000000413087825 */ /* 0x008fca00078e0208 */
[----:B------:R-:W3:Y:S01]  /*5170*/  LDG.E R6, desc[UR12][R8.64] ;  /* 0x0000000c08067981 */ /* 0x000ee2000c1e1900 */
[----:B------:R-:W-:Y:S02]  /*5180*/  IMAD R17, R17, 0x4, R24 ;  /* 0x0000000411117824 */ /* 0x000fe400078e0218 */
[----:B-----5:R-:W-:-:S04]  /*5190*/  IMAD.MOV.U32 R13, RZ, RZ, 0x437c0000 ;  /* 0x437c0000ff0d7424 */ /* 0x020fc800078e00ff */
[----:B------:R-:W5:Y:S01]  /*51a0*/  LDS R17, [R17] ;  /* 0x0000000011117984 */ /* 0x000f620000000800 */
[C---:B----4-:R-:W-:Y:S01]  /*51b0*/  FMUL R16, R15.reuse, 0.5 ;  /* 0x3f0000000f107820 */ /* 0x050fe20000400000 */
[----:B------:R-:W-:-:S03]  /*51c0*/  FMUL R18, R15, R18 ;  /* 0x000000120f127220 */ /* 0x000fc60000400000 */
[----:B--2---:R-:W-:Y:S01]  /*51d0*/  FFMA R16, -R15, R16, R12 ;  /* 0x000000100f107223 */ /* 0x004fe2000000010c */
[----:B------:R-:W-:-:S03]  /*51e0*/  IMAD.MOV.U32 R12, RZ, RZ, 0x3bbb989d ;  /* 0x3bbb989dff0c7424 */ /* 0x000fc600078e00ff */
[----:B0-----:R-:W-:-:S04]  /*51f0*/  FMUL R11, R16, R11 ;  /* 0x0000000b100b7220 */ /* 0x001fc80000400000 */
[----:B-----5:R-:W-:-:S04]  /*5200*/  FFMA R11, R18, R17, R11 ;  /* 0x00000011120b7223 */ /* 0x020fc8000000000b */
[----:B------:R-:W-:-:S04]  /*5210*/  FFMA.SAT R12, R11, R12, 0.5 ;  /* 0x3f0000000b0c7423 */ /* 0x000fc8000000200c */
[----:B------:R-:W-:-:S04]  /*5220*/  FFMA.RM R12, R12, R13, 12582913 ;  /* 0x4b4000010c0c7423 */ /* 0x000fc8000000400d */
[C---:B------:R-:W-:Y:S01]  /*5230*/  FADD R14, R12.reuse, -12583039 ;  /* 0xcb40007f0c0e7421 */ /* 0x040fe20000000000 */
[----:B------:R-:W-:-:S03]  /*5240*/  IMAD.SHL.U32 R12, R12, 0x800000, RZ ;  /* 0x008000000c0c7824 */ /* 0x000fc600078e00ff */
[----:B------:R-:W-:-:S04]  /*5250*/  FFMA R14, R11, 1.4426950216293334961, -R14 ;  /* 0x3fb8aa3b0b0e7823 */ /* 0x000fc8000000080e */
[----:B------:R-:W-:-:S04]  /*5260*/  FFMA R14, R11, 1.925963033500011079e-08, R14 ;  /* 0x32a570600b0e7823 */ /* 0x000fc8000000000e */
[----:B------:R-:W0:Y:S02]  /*5270*/  MUFU.EX2 R11, R14 ;  /* 0x0000000e000b7308 */ /* 0x000e240000000800 */
[----:B0-----:R-:W-:Y:S01]  /*5280*/  FMUL R13, R12, R11 ;  /* 0x0000000b0c0d7220 */ /* 0x001fe20000400000 */
[----:B------:R-:W-:-:S04]  /*5290*/  IMAD.WIDE.U32 R10, R10, 0x4, R8 ;  /* 0x000000040a0a7825 */ /* 0x000fc800078e0008 */
[----:B---3--:R-:W-:-:S05]  /*52a0*/  FMUL R13, R6, R13 ;  /* 0x0000000d060d7220 */ /* 0x008fca0000400000 */
[----:B------:R4:W-:Y:S02]  /*52b0*/  STG.E desc[UR12][R10.64], R13 ;  /* 0x0000000d0a007986 */ /* 0x0009e4000c10190c */
.L_x_251:
[----:B------:R-:W5:Y:S01]  /*52c0*/  LDC R6, c[0x0][0x3ac] ;  /* 0x0000eb00ff067b82 */ /* 0x000f620000000800 */
[----:B------:R-:W-:-:S06]  /*52d0*/  UIADD3 UR5, UPT, UPT, UR11, 0x1, URZ ;  /* 0x000000010b057890 */ /* 0x000fcc000fffe0ff */
[----:B-----5:R-:W-:-:S13]  /*52e0*/  ISETP.NE.AND P0, PT, R6, UR5, PT ;  /* 0x0000000506007c0c */ /* 0x020fda000bf05270 */
[----:B------:R-:W-:Y:S05]  /*52f0*/  @!P0 EXIT ;  /* 0x000000000000894d */ /* 0x000fea0003800000 */
[----:B------:R-:W-:Y:S01]  /*5300*/  UMOV UR11, UR5 ;  /* 0x00000005000b7c82 */ /* 0x000fe20008000000 */
[----:B------:R-:W-:Y:S05]  /*5310*/  BRA `(.L_x_253) ;  /* 0xffffffdc00287947 */ /* 0x000fea000383ffff */
        .weak           $__internal_6_$__cuda_sm20_sqrt_rn_f32_slowpath
        .type           $__internal_6_$__cuda_sm20_sqrt_rn_f32_slowpath,@function
        .size           $__internal_6_$__cuda_sm20_sqrt_rn_f32_slowpath,(.L_x_262 - $__internal_6_$__cuda_sm20_sqrt_rn_f32_slowpath)
$__internal_6_$__cuda_sm20_sqrt_rn_f32_slowpath:
        /* <DEDUP_REMOVED lines=19> */
.L_x_254:
[----:B------:R-:W-:Y:S02]  /*5450*/  IMAD.MOV.U32 R18, RZ, RZ, R9 ;  /* 0x000000ffff127224 */ /* 0x000fe400078e0009 */
[----:B------:R-:W-:Y:S02]  /*5460*/  IMAD.MOV.U32 R8, RZ, RZ, R13 ;  /* 0x000000ffff087224 */ /* 0x000fe400078e000d */
[----:B------:R-:W-:-:S04]  /*5470*/  IMAD.MOV.U32 R9, RZ, RZ, 0x0 ;  /* 0x00000000ff097424 */ /* 0x000fc800078e00ff */
[----:B------:R-:W-:Y:S05]  /*5480*/  RET.REL.NODEC R8 `(_Z25generate_gbm_paths_kernelPKfS0_S0_S0_Pfiiify) ;  /* 0xffffffa808dc7950 */ /* 0x000fea0003c3ffff */
.L_x_255:
        /* <DEDUP_REMOVED lines=15> */
.L_x_262:


//--------------------- .nv.global.init           --------------------------
	.section	.nv.global.init,"aw",@progbits
	.align	4
.nv.global.init:
	.type		mrg32k3aM1SubSeq,@object
	.size		mrg32k3aM1SubSeq,(mrg32k3aM2SubSeq - mrg32k3aM1SubSeq)
mrg32k3aM1SubSeq:
        /*0000*/ 	.byte	0x0b, 0xcc, 0xee, 0x04, 0x73, 0x29, 0x8b, 0x6f, 0xf6, 0x53, 0x03, 0xf6, 0x23, 0xf6, 0xea, 0xda
        /* <DEDUP_REMOVED lines=125> */
	.type		mrg32k3aM2SubSeq,@object
	.size		mrg32k3aM2SubSeq,(mrg32k3aM1 - mrg32k3aM2SubSeq)
mrg32k3aM2SubSeq:
        /* <DEDUP_REMOVED lines=126> */
	.type		mrg32k3aM1,@object
	.size		mrg32k3aM1,(mrg32k3aM1Seq - mrg32k3aM1)
mrg32k3aM1:
        /* <DEDUP_REMOVED lines=144> */
	.type		mrg32k3aM1Seq,@object
	.size		mrg32k3aM1Seq,(mrg32k3aM2 - mrg32k3aM1Seq)
mrg32k3aM1Seq:
        /* <DEDUP_REMOVED lines=144> */
	.type		mrg32k3aM2,@object
	.size		mrg32k3aM2,(mrg32k3aM2Seq - mrg32k3aM2)
mrg32k3aM2:
        /* <DEDUP_REMOVED lines=144> */
	.type		mrg32k3aM2Seq,@object
	.size		mrg32k3aM2Seq,(precalc_xorwow_matrix - mrg32k3aM2Seq)
mrg32k3aM2Seq:
        /* <DEDUP_REMOVED lines=144> */
	.type		precalc_xorwow_matrix,@object
	.size		precalc_xorwow_matrix,(precalc_xorwow_offset_matrix - precalc_xorwow_matrix)
precalc_xorwow_matrix:
        /* <DEDUP_REMOVED lines=6400> */
	.type		precalc_xorwow_offset_matrix,@object
	.size		precalc_xorwow_offset_matrix,(.L_1 - precalc_xorwow_offset_matrix)
precalc_xorwow_offset_matrix:
        /* <DEDUP_REMOVED lines=6400> */
.L_1:


//--------------------- .nv.shared._Z36calculate_performance_metrics_kernelPKfPfS1_S1_if --------------------------
	.section	.nv.shared._Z36calculate_performance_metrics_kernelPKfPfS1_S1_if,"aw",@nobits
	.sectionflags	@""
	.align	16
.nv.shared._Z36calculate_performance_metrics_kernelPKfPfS1_S1_if:
	.zero		4096


//--------------------- .nv.shared.reserved.0     --------------------------
	.section	.nv.shared.reserved.0,"aw",@nobits
	.weak		__nv_reservedSMEM_offset_0_alias
	.size		__nv_reservedSMEM_offset_0_alias, 0, 64
	.other		__nv_reservedSMEM_offset_0_alias,@"STO_CUDA_RESERVED_SHARED STV_DEFAULT"
__nv_reservedSMEM_offset_0_alias:
	.zero		0
	.zero		64


//--------------------- .nv.shared._Z23calculate_greeks_kernelPKfS0_S0_S0_fiPfS1_S1_i --------------------------
	.section	.nv.shared._Z23calculate_greeks_kernelPKfS0_S0_S0_fiPfS1_S1_i,"aw",@nobits
	.sectionflags	@""
	.align	16
	.zero		1024


//--------------------- .nv.shared._Z29price_european_options_kernelPKfS0_S0_S0_fiiPfi --------------------------
	.section	.nv.shared._Z29price_european_options_kernelPKfS0_S0_S0_fiiPfi,"aw",@nobits
	.sectionflags	@""
	.align	16
	.zero		1024


//--------------------- .nv.shared._Z33calculate_portfolio_values_kernelPKfS0_Pfiiii --------------------------
	.section	.nv.shared._Z33calculate_portfolio_values_kernelPKfS0_Pfiiii,"aw",@nobits
	.sectionflags	@""
	.align	16
	.zero		1024


//--------------------- .nv.shared._Z25calculate_var_cvar_kernelPKfPfif --------------------------
	.section	.nv.shared._Z25calculate_var_cvar_kernelPKfPfif,"aw",@nobits
	.sectionflags	@""
	.align	16
	.zero		1024


//--------------------- .nv.shared._Z25generate_gbm_paths_kernelPKfS0_S0_S0_Pfiiify --------------------------
	.section	.nv.shared._Z25generate_gbm_paths_kernelPKfS0_S0_S0_Pfiiify,"aw",@nobits
	.sectionflags	@""
	.align	16
	.zero		1024


//--------------------- .nv.constant0._Z36calculate_performance_metrics_kernelPKfPfS1_S1_if --------------------------
	.section	.nv.constant0._Z36calculate_performance_metrics_kernelPKfPfS1_S1_if,"a",@progbits
	.sectionflags	@""
	.align	4
.nv.constant0._Z36calculate_performance_metrics_kernelPKfPfS1_S1_if:
	.zero		936


//--------------------- .nv.constant0._Z23calculate_greeks_kernelPKfS0_S0_S0_fiPfS1_S1_i --------------------------
	.section	.nv.constant0._Z23calculate_greeks_kernelPKfS0_S0_S0_fiPfS1_S1_i,"a",@progbits
	.sectionflags	@""
	.align	4
.nv.constant0._Z23calculate_greeks_kernelPKfS0_S0_S0_fiPfS1_S1_i:
	.zero		964


//--------------------- .nv.constant0._Z29price_european_options_kernelPKfS0_S0_S0_fiiPfi --------------------------
	.section	.nv.constant0._Z29price_european_options_kernelPKfS0_S0_S0_fiiPfi,"a",@progbits
	.sectionflags	@""
	.align	4
.nv.constant0._Z29price_european_options_kernelPKfS0_S0_S0_fiiPfi:
	.zero		956


//--------------------- .nv.constant0._Z33calculate_portfolio_values_kernelPKfS0_Pfiiii --------------------------
	.section	.nv.constant0._Z33calculate_portfolio_values_kernelPKfS0_Pfiiii,"a",@progbits
	.sectionflags	@""
	.align	4
.nv.constant0._Z33calculate_portfolio_values_kernelPKfS0_Pfiiii:
	.zero		936


//--------------------- .nv.constant0._Z25calculate_var_cvar_kernelPKfPfif --------------------------
	.section	.nv.constant0._Z25calculate_var_cvar_kernelPKfPfif,"a",@progbits
	.sectionflags	@""
	.align	4
.nv.constant0._Z25calculate_var_cvar_kernelPKfPfif:
	.zero		920


//--------------------- .nv.constant0._Z25generate_gbm_paths_kernelPKfS0_S0_S0_Pfiiify --------------------------
	.section	.nv.constant0._Z25generate_gbm_paths_kernelPKfS0_S0_S0_Pfiiify,"a",@progbits
	.sectionflags	@""
	.align	4
.nv.constant0._Z25generate_gbm_paths_kernelPKfS0_S0_S0_Pfiiify:
	.zero		960


//--------------------- SYMBOLS --------------------------

	.type		.nv.reservedSmem.offset0,@object
	.size		.nv.reservedSmem.offset0,0x4
	.type		.nv.reservedSmem.cap,@object
	.size		.nv.reservedSmem.cap,0x4
